def matmul_kernel(
    a_ptr,
    b_ptr,
    c_ptr,
    M,
    N,
    K,
    stride_am,
    stride_ak,
    stride_bk,
    stride_bn,
    stride_cm,
    stride_cn,
    BLOCK_M: tl.constexpr,
    BLOCK_N: tl.constexpr,
    BLOCK_K: tl.constexpr,
    GROUP_M: tl.constexpr,
):
    pid = tl.program_id(axis=0)
    num_pid_m = tl.cdiv(M, BLOCK_M)
    num_pid_n = tl.cdiv(N, BLOCK_N)
    num_pid_in_group = GROUP_M * num_pid_n
    group_id = pid // num_pid_in_group
    first_pid_m = group_id * GROUP_M
    group_size_m = min(num_pid_m - first_pid_m, GROUP_M)
    pid_m = first_pid_m + ((pid % num_pid_in_group) % group_size_m)
    pid_n = (pid % num_pid_in_group) // group_size_m

    offs_am = (pid_m * BLOCK_M + tl.arange(0, BLOCK_M)) % M
    offs_bn = (pid_n * BLOCK_N + tl.arange(0, BLOCK_N)) % N
    offs_k = tl.arange(0, BLOCK_K)
    a_ptrs = a_ptr + offs_am[:, None] * stride_am + offs_k[None, :] * stride_ak
    b_ptrs = b_ptr + offs_k[:, None] * stride_bk + offs_bn[None, :] * stride_bn

    acc = tl.zeros((BLOCK_M, BLOCK_N), dtype=tl.float32)
    for kk in range(0, tl.cdiv(K, BLOCK_K)):
        a = tl.load(a_ptrs, mask=offs_k[None, :] < K - kk * BLOCK_K, other=0.0)
        b = tl.load(b_ptrs, mask=offs_k[:, None] < K - kk * BLOCK_K, other=0.0)
        acc = tl.dot(a, b, acc)
        a_ptrs += BLOCK_K * stride_ak
        b_ptrs += BLOCK_K * stride_bk

    c = acc.to(c_ptr.dtype.element_ty)
    offs_cm = pid_m * BLOCK_M + tl.arange(0, BLOCK_M)
    offs_cn = pid_n * BLOCK_N + tl.arange(0, BLOCK_N)
    c_ptrs = c_ptr + offs_cm[:, None] * stride_cm + offs_cn[None, :] * stride_cn
    mask = (offs_cm[:, None] < M) & (offs_cn[None, :] < N)
    tl.store(c_ptrs, c, mask=mask)

# config = {"BLOCK_K": 32, "BLOCK_M": 256, "BLOCK_N": 128, "GROUP_M": 8, "arch": "sm_90", "dtype": "fp8e5m2", "num_ctas": 1, "num_stages": 3, "num_warps": 4}
# arch = sm_90


// ===== COMPILED SASS (sm_90a) =====

	.target	sm_90a

	.elftype	@"ET_EXEC"


//--------------------- .note.nv.tkinfo           --------------------------
	.section	.note.nv.tkinfo,"",@"SHT_NOTE"
	.sectionflags	@"SHF_NOTE_NV_TKINFO"
	.tkinfo
        /*0018*/ 	.word	0x00000002
        /*0030*/ 	.string	""
        /*0030*/ 	.string	"ptxas"
        /*0030*/ 	.string	"Cuda compilation tools, release 13.0, V13.0.88"
        /*0030*/ 	.string	"Build cuda_13.0.r13.0/compiler.36424714_0"
        /*0030*/ 	.string	"-v  -suppress-debug-info  -lineinfo  -arch sm_90a "



//--------------------- .note.nv.cuinfo           --------------------------
	.section	.note.nv.cuinfo,"",@"SHT_NOTE"
	.sectionflags	@"SHF_NOTE_NV_CUINFO"
        /*0018*/ 	.short	0x0002
        /*001a*/ 	.short	0x005a
        /*001c*/ 	.short	0x0082
	.zero		2


//--------------------- .nv.info                  --------------------------
	.section	.nv.info,"",@"SHT_CUDA_INFO"
	.align	4


	//----- nvinfo : EIATTR_REGCOUNT
	.align		4
        /*0000*/ 	.byte	0x04, 0x2f
        /*0002*/ 	.short	(.L_1 - .L_0)
	.align		4
.L_0:
        /*0004*/ 	.word	index@(matmul_kernel)
        /*0008*/ 	.word	0x000000ff


	//----- nvinfo : EIATTR_FRAME_SIZE
	.align		4
.L_1:
        /*000c*/ 	.byte	0x04, 0x11
        /*000e*/ 	.short	(.L_3 - .L_2)
	.align		4
.L_2:
        /*0010*/ 	.word	index@(matmul_kernel)
        /*0014*/ 	.word	0x00000540


	//----- nvinfo : EIATTR_MIN_STACK_SIZE
	.align		4
.L_3:
        /*0018*/ 	.byte	0x04, 0x12
        /*001a*/ 	.short	(.L_5 - .L_4)
	.align		4
.L_4:
        /*001c*/ 	.word	index@(matmul_kernel)
        /*0020*/ 	.word	0x00000540
.L_5:


//--------------------- .nv.compat                --------------------------
	.section	.nv.compat,"",@"SHT_CUDA_COMPAT_INFO"
	.align	4
        /*0000*/ 	.byte	0x02, 0x09, 0x01, 0x00, 0x02, 0x02, 0x04, 0x00, 0x02, 0x05, 0x05, 0x00, 0x03, 0x07, 0x01, 0x01
        /*0010*/ 	.byte	0x02, 0x03, 0x00, 0x00, 0x02, 0x06, 0x01, 0x00, 0x04, 0x0b, 0x08, 0x00, 0x00, 0x00, 0x00, 0x00
        /*0020*/ 	.byte	0x00, 0x00, 0x00, 0x00


//--------------------- .nv.info.matmul_kernel    --------------------------
	.section	.nv.info.matmul_kernel,"",@"SHT_CUDA_INFO"
	.sectionflags	@""
	.align	4


	//----- nvinfo : EIATTR_CUDA_API_VERSION
	.align		4
        /*0000*/ 	.byte	0x04, 0x37
        /*0002*/ 	.short	(.L_7 - .L_6)
.L_6:
        /*0004*/ 	.word	0x00000082


	//----- nvinfo : EIATTR_KPARAM_INFO
	.align		4
.L_7:
        /*0008*/ 	.byte	0x04, 0x17
        /*000a*/ 	.short	(.L_9 - .L_8)
.L_8:
        /*000c*/ 	.word	0x00000000
        /*0010*/ 	.short	0x000d
        /*0012*/ 	.short	0x0048
        /*0014*/ 	.byte	0x00, 0xf4, 0x21, 0x00


	//----- nvinfo : EIATTR_KPARAM_INFO
	.align		4
.L_9:
        /*0018*/ 	.byte	0x04, 0x17
        /*001a*/ 	.short	(.L_11 - .L_10)
.L_10:
        /*001c*/ 	.word	0x00000000
        /*0020*/ 	.short	0x000c
        /*0022*/ 	.short	0x0040
        /*0024*/ 	.byte	0x00, 0xf4, 0x21, 0x00


	//----- nvinfo : EIATTR_KPARAM_INFO
	.align		4
.L_11:
        /*0028*/ 	.byte	0x04, 0x17
        /*002a*/ 	.short	(.L_13 - .L_12)
.L_12:
        /*002c*/ 	.word	0x00000000
        /*0030*/ 	.short	0x000b
        /*0032*/ 	.short	0x0038
        /*0034*/ 	.byte	0x00, 0xf0, 0x11, 0x00


	//----- nvinfo : EIATTR_KPARAM_INFO
	.align		4
.L_13:
        /*0038*/ 	.byte	0x04, 0x17
        /*003a*/ 	.short	(.L_15 - .L_14)
.L_14:
        /*003c*/ 	.word	0x00000000
        /*0040*/ 	.short	0x000a
        /*0042*/ 	.short	0x0034
        /*0044*/ 	.byte	0x00, 0xf0, 0x11, 0x00


	//----- nvinfo : EIATTR_KPARAM_INFO
	.align		4
.L_15:
        /*0048*/ 	.byte	0x04, 0x17
        /*004a*/ 	.short	(.L_17 - .L_16)
.L_16:
        /*004c*/ 	.word	0x00000000
        /*0050*/ 	.short	0x0009
        /*0052*/ 	.short	0x0030
        /*0054*/ 	.byte	0x00, 0xf0, 0x11, 0x00


	//----- nvinfo : EIATTR_KPARAM_INFO
	.align		4
.L_17:
        /*0058*/ 	.byte	0x04, 0x17
        /*005a*/ 	.short	(.L_19 - .L_18)
.L_18:
        /*005c*/ 	.word	0x00000000
        /*0060*/ 	.short	0x0008
        /*0062*/ 	.short	0x002c
        /*0064*/ 	.byte	0x00, 0xf0, 0x11, 0x00


	//----- nvinfo : EIATTR_KPARAM_INFO
	.align		4
.L_19:
        /*0068*/ 	.byte	0x04, 0x17
        /*006a*/ 	.short	(.L_21 - .L_20)
.L_20:
        /*006c*/ 	.word	0x00000000
        /*0070*/ 	.short	0x0007
        /*0072*/ 	.short	0x0028
        /*0074*/ 	.byte	0x00, 0xf0, 0x11, 0x00


	//----- nvinfo : EIATTR_KPARAM_INFO
	.align		4
.L_21:
        /*0078*/ 	.byte	0x04, 0x17
        /*007a*/ 	.short	(.L_23 - .L_22)
.L_22:
        /*007c*/ 	.word	0x00000000
        /*0080*/ 	.short	0x0006
        /*0082*/ 	.short	0x0024
        /*0084*/ 	.byte	0x00, 0xf0, 0x11, 0x00


	//----- nvinfo : EIATTR_KPARAM_INFO
	.align		4
.L_23:
        /*0088*/ 	.byte	0x04, 0x17
        /*008a*/ 	.short	(.L_25 - .L_24)
.L_24:
        /*008c*/ 	.word	0x00000000
        /*0090*/ 	.short	0x0005
        /*0092*/ 	.short	0x0020
        /*0094*/ 	.byte	0x00, 0xf0, 0x11, 0x00


	//----- nvinfo : EIATTR_KPARAM_INFO
	.align		4
.L_25:
        /*0098*/ 	.byte	0x04, 0x17
        /*009a*/ 	.short	(.L_27 - .L_26)
.L_26:
        /*009c*/ 	.word	0x00000000
        /*00a0*/ 	.short	0x0004
        /*00a2*/ 	.short	0x001c
        /*00a4*/ 	.byte	0x00, 0xf0, 0x11, 0x00


	//----- nvinfo : EIATTR_KPARAM_INFO
	.align		4
.L_27:
        /*00a8*/ 	.byte	0x04, 0x17
        /*00aa*/ 	.short	(.L_29 - .L_28)
.L_28:
        /*00ac*/ 	.word	0x00000000
        /*00b0*/ 	.short	0x0003
        /*00b2*/ 	.short	0x0018
        /*00b4*/ 	.byte	0x00, 0xf0, 0x11, 0x00


	//----- nvinfo : EIATTR_KPARAM_INFO
	.align		4
.L_29:
        /*00b8*/ 	.byte	0x04, 0x17
        /*00ba*/ 	.short	(.L_31 - .L_30)
.L_30:
        /*00bc*/ 	.word	0x00000000
        /*00c0*/ 	.short	0x0002
        /*00c2*/ 	.short	0x0010
        /*00c4*/ 	.byte	0x00, 0xf4, 0x21, 0x00


	//----- nvinfo : EIATTR_KPARAM_INFO
	.align		4
.L_31:
        /*00c8*/ 	.byte	0x04, 0x17
        /*00ca*/ 	.short	(.L_33 - .L_32)
.L_32:
        /*00cc*/ 	.word	0x00000000
        /*00d0*/ 	.short	0x0001
        /*00d2*/ 	.short	0x0008
        /*00d4*/ 	.byte	0x00, 0xf4, 0x21, 0x00


	//----- nvinfo : EIATTR_KPARAM_INFO
	.align		4
.L_33:
        /*00d8*/ 	.byte	0x04, 0x17
        /*00da*/ 	.short	(.L_35 - .L_34)
.L_34:
        /*00dc*/ 	.word	0x00000000
        /*00e0*/ 	.short	0x0000
        /*00e2*/ 	.short	0x0000
        /*00e4*/ 	.byte	0x00, 0xf4, 0x21, 0x00


	//----- nvinfo : EIATTR_SPARSE_MMA_MASK
	.align		4
.L_35:
        /*00e8*/ 	.byte	0x03, 0x50
        /*00ea*/ 	.short	0x0000


	//----- nvinfo : EIATTR_MAXREG_COUNT
	.align		4
        /*00ec*/ 	.byte	0x03, 0x1b
        /*00ee*/ 	.short	0x00ff


	//----- nvinfo : EIATTR_NUM_BARRIERS
	.align		4
        /*00f0*/ 	.byte	0x02, 0x4c
        /*00f2*/ 	.byte	0x01
	.zero		1


	//----- nvinfo : EIATTR_ANNOTATIONS
	.align		4
        /*00f4*/ 	.byte	0x04, 0x55
        /*00f6*/ 	.short	(.L_37 - .L_36)


	//   ....[0]....
.L_36:
        /*00f8*/ 	.word	0x00000001
        /*00fc*/ 	.byte	0xa0, 0x00, 0x00, 0x00, 0x01, 0x00, 0x00, 0x00, 0xe0, 0x00, 0x00, 0x00, 0x01, 0x00, 0x00, 0x00
        /* <DEDUP_REMOVED lines=429> */
        /*1bdc*/ 	.byte	0xe0, 0xa6, 0x00, 0x00, 0x01, 0x00, 0x00, 0x00, 0x10, 0xa8, 0x00, 0x00


	//----- nvinfo : EIATTR_MERCURY_ISA_VERSION
	.align		4
.L_37:
        /*1be8*/ 	.byte	0x03, 0x5f
        /*1bea*/ 	.short	0x0101


	//----- nvinfo : EIATTR_EXIT_INSTR_OFFSETS
	.align		4
        /*1bec*/ 	.byte	0x04, 0x1c
        /*1bee*/ 	.short	(.L_39 - .L_38)


	//   ....[0]....
.L_38:
        /*1bf0*/ 	.word	0x00016270


	//   ....[1]....
        /*1bf4*/ 	.word	0x00016290


	//----- nvinfo : EIATTR_REQNTID
	.align		4
.L_39:
        /*1bf8*/ 	.byte	0x04, 0x10
        /*1bfa*/ 	.short	(.L_41 - .L_40)
.L_40:
        /*1bfc*/ 	.word	0x00000080
        /*1c00*/ 	.word	0x00000001
        /*1c04*/ 	.word	0x00000001


	//----- nvinfo : EIATTR_CBANK_PARAM_SIZE
	.align		4
.L_41:
        /*1c08*/ 	.byte	0x03, 0x19
        /*1c0a*/ 	.short	0x0050


	//----- nvinfo : EIATTR_PARAM_CBANK
	.align		4
        /*1c0c*/ 	.byte	0x04, 0x0a
        /*1c0e*/ 	.short	(.L_43 - .L_42)
	.align		4
.L_42:
        /*1c10*/ 	.word	index@(.nv.constant0.matmul_kernel)
        /*1c14*/ 	.short	0x0210
        /*1c16*/ 	.short	0x0050


	//----- nvinfo : EIATTR_SW_WAR
	.align		4
.L_43:
        /*1c18*/ 	.byte	0x04, 0x36
        /*1c1a*/ 	.short	(.L_45 - .L_44)
.L_44:
        /*1c1c*/ 	.word	0x00000008
.L_45:


//--------------------- .nv.callgraph             --------------------------
	.section	.nv.callgraph,"",@"SHT_CUDA_CALLGRAPH"
	.align	4
	.sectionentsize	8
	.align		4
        /*0000*/ 	.word	0x00000000
	.align		4
        /*0004*/ 	.word	0xffffffff
	.align		4
        /*0008*/ 	.word	0x00000000
	.align		4
        /*000c*/ 	.word	0xfffffffe
	.align		4
        /*0010*/ 	.word	0x00000000
	.align		4
        /*0014*/ 	.word	0xfffffffd
	.align		4
        /*0018*/ 	.word	0x00000000
	.align		4
        /*001c*/ 	.word	0xfffffffc


//--------------------- .text.matmul_kernel       --------------------------
	.section	.text.matmul_kernel,"ax",@progbits
	.align	128
        .global         matmul_kernel
        .type           matmul_kernel,@function
        .size           matmul_kernel,(.L_x_3 - matmul_kernel)
        .other          matmul_kernel,@"STO_CUDA_ENTRY STV_DEFAULT"
matmul_kernel:
.text.matmul_kernel:
[----:B------:R-:W0:Y:S08]  /*0000*/  LDC R1, c[0x0][0x28] ;  /* 0x00000a00ff017b82 */ /* 0x000e300000000800 */
[----:B------:R-:W1:Y:S01]  /*0010*/  LDC.64 R2, c[0x0][0x228] ;  /* 0x00008a00ff027b82 */ /* 0x000e620000000a00 */
[----:B------:R-:W2:Y:S01]  /*0020*/  S2R R7, SR_CTAID.X ;  /* 0x0000000000077919 */ /* 0x000ea20000002500 */
[----:B0-----:R-:W-:Y:S01]  /*0030*/  VIADD R1, R1, 0xfffffac0 ;  /* 0xfffffac001017836 */ /* 0x001fe20000000000 */
[----:B------:R-:W-:Y:S01]  /*0040*/  UMOV UR4, 0x400 ;  /* 0x0000040000047882 */ /* 0x000fe20000000000 */
[----:B------:R-:W-:Y:S01]  /*0050*/  ULDC.64 UR14, c[0x0][0x208] ;  /* 0x00008200000e7ab9 */ /* 0x000fe20000000a00 */
[----:B------:R-:W0:Y:S01]  /*0060*/  S2R R230, SR_TID.X ;  /* 0x0000000000e67919 */ /* 0x000e220000002100 */
[----:B------:R-:W-:-:S02]  /*0070*/  CS2R R152, SRZ ;  /* 0x0000000000987805 */ /* 0x000fc4000001ff00 */
[----:B------:R-:W-:Y:S01]  /*0080*/  CS2R R154, SRZ ;  /* 0x00000000009a7805 */ /* 0x000fe2000001ff00 */
[----:B------:R-:W3:Y:S01]  /*0090*/  S2UR UR12, SR_CgaCtaId ;  /* 0x00000000000c79c3 */ /* 0x000ee20000008800 */
[----:B------:R4:W-:Y:S01]  /*00a0*/  STL [R1], RZ ;  /* 0x000000ff01007387 */ /* 0x0009e20000100800 */
[----:B------:R-:W-:Y:S02]  /*00b0*/  CS2R R156, SRZ ;  /* 0x00000000009c7805 */ /* 0x000fe4000001ff00 */
[----:B------:R-:W-:Y:S02]  /*00c0*/  CS2R R158, SRZ ;  /* 0x00000000009e7805 */ /* 0x000fe4000001ff00 */
[----:B------:R-:W-:Y:S01]  /*00d0*/  CS2R R160, SRZ ;  /* 0x0000000000a07805 */ /* 0x000fe2000001ff00 */
[----:B------:R4:W-:Y:S01]  /*00e0*/  STL [R1+0x4], RZ ;  /* 0x000004ff01007387 */ /* 0x0009e20000100800 */
[----:B------:R-:W-:Y:S02]  /*00f0*/  CS2R R162, SRZ ;  /* 0x0000000000a27805 */ /* 0x000fe4000001ff00 */
[----:B------:R-:W-:-:S02]  /*0100*/  CS2R R164, SRZ ;  /* 0x0000000000a47805 */ /* 0x000fc4000001ff00 */
[----:B------:R-:W-:Y:S01]  /*0110*/  CS2R R166, SRZ ;  /* 0x0000000000a67805 */ /* 0x000fe2000001ff00 */
[----:B------:R4:W-:Y:S01]  /*0120*/  STL [R1+0x8], RZ ;  /* 0x000008ff01007387 */ /* 0x0009e20000100800 */
[----:B------:R-:W-:Y:S02]  /*0130*/  CS2R R168, SRZ ;  /* 0x0000000000a87805 */ /* 0x000fe4000001ff00 */
[----:B------:R-:W-:Y:S02]  /*0140*/  CS2R R170, SRZ ;  /* 0x0000000000aa7805 */ /* 0x000fe4000001ff00 */
[----:B------:R-:W-:Y:S01]  /*0150*/  CS2R R172, SRZ ;  /* 0x0000000000ac7805 */ /* 0x000fe2000001ff00 */
[----:B------:R4:W-:Y:S01]  /*0160*/  STL [R1+0xc], RZ ;  /* 0x00000cff01007387 */ /* 0x0009e20000100800 */
[----:B------:R-:W-:Y:S02]  /*0170*/  CS2R R174, SRZ ;  /* 0x0000000000ae7805 */ /* 0x000fe4000001ff00 */
[----:B------:R-:W-:Y:S01]  /*0180*/  CS2R R176, SRZ ;  /* 0x0000000000b07805 */ /* 0x000fe2000001ff00 */
[----:B-1----:R-:W-:Y:S01]  /*0190*/  VIADD R0, R3, 0x7f ;  /* 0x0000007f03007836 */ /* 0x002fe20000000000 */
[----:B------:R4:W-:Y:S01]  /*01a0*/  STL [R1+0x10], RZ ;  /* 0x000010ff01007387 */ /* 0x0009e20000100800 */
[----:B------:R-:W-:-:S02]  /*01b0*/  CS2R R178, SRZ ;  /* 0x0000000000b27805 */ /* 0x000fc4000001ff00 */
[----:B------:R-:W-:Y:S02]  /*01c0*/  CS2R R180, SRZ ;  /* 0x0000000000b47805 */ /* 0x000fe4000001ff00 */
[----:B------:R-:W-:Y:S02]  /*01d0*/  CS2R R182, SRZ ;  /* 0x0000000000b67805 */ /* 0x000fe4000001ff00 */
[----:B------:R-:W-:Y:S01]  /*01e0*/  SHF.R.S32.HI R5, RZ, 0x1f, R0 ;  /* 0x0000001fff057819 */ /* 0x000fe20000011400 */
[----:B------:R4:W-:Y:S01]  /*01f0*/  STL [R1+0x14], RZ ;  /* 0x000014ff01007387 */ /* 0x0009e20000100800 */
[----:B------:R-:W-:Y:S01]  /*0200*/  CS2R R184, SRZ ;  /* 0x0000000000b87805 */ /* 0x000fe2000001ff00 */
[----:B---3--:R-:W-:Y:S01]  /*0210*/  ULEA UR12, UR12, UR4, 0x18 ;  /* 0x000000040c0c7291 */ /* 0x008fe2000f8ec03f */
[----:B------:R-:W-:Y:S01]  /*0220*/  LEA.HI R5, R5, R0, RZ, 0x7 ;  /* 0x0000000005057211 */ /* 0x000fe200078f38ff */
[----:B------:R4:W-:Y:S01]  /*0230*/  STL [R1+0x18], RZ ;  /* 0x000018ff01007387 */ /* 0x0009e20000100800 */
[----:B--2---:R-:W-:-:S02]  /*0240*/  IABS R10, R7 ;  /* 0x00000007000a7213 */ /* 0x004fc40000000000 */
[----:B------:R-:W-:Y:S02]  /*0250*/  CS2R R186, SRZ ;  /* 0x0000000000ba7805 */ /* 0x000fe4000001ff00 */
[----:B------:R-:W-:Y:S01]  /*0260*/  SHF.R.S32.HI R5, RZ, 0x7, R5 ;  /* 0x00000007ff057819 */ /* 0x000fe20000011405 */
[----:B------:R4:W-:Y:S01]  /*0270*/  STL [R1+0x1c], RZ ;  /* 0x00001cff01007387 */ /* 0x0009e20000100800 */
[----:B------:R-:W-:Y:S02]  /*0280*/  CS2R R188, SRZ ;  /* 0x0000000000bc7805 */ /* 0x000fe4000001ff00 */
[----:B------:R-:W-:Y:S02]  /*0290*/  CS2R R190, SRZ ;  /* 0x0000000000be7805 */ /* 0x000fe4000001ff00 */
[----:B------:R-:W-:Y:S01]  /*02a0*/  CS2R R192, SRZ ;  /* 0x0000000000c07805 */ /* 0x000fe2000001ff00 */
[----:B------:R-:W-:Y:S01]  /*02b0*/  IMAD.SHL.U32 R6, R5, 0x8, RZ ;  /* 0x0000000805067824 */ /* 0x000fe200078e00ff */
[----:B------:R4:W-:Y:S01]  /*02c0*/  STL [R1+0x20], RZ ;  /* 0x000020ff01007387 */ /* 0x0009e20000100800 */
[----:B------:R-:W-:-:S02]  /*02d0*/  CS2R R194, SRZ ;  /* 0x0000000000c27805 */ /* 0x000fc4000001ff00 */
[----:B------:R-:W-:Y:S02]  /*02e0*/  CS2R R196, SRZ ;  /* 0x0000000000c47805 */ /* 0x000fe4000001ff00 */
[----:B------:R-:W-:Y:S02]  /*02f0*/  CS2R R198, SRZ ;  /* 0x0000000000c67805 */ /* 0x000fe4000001ff00 */
[-C--:B------:R-:W-:Y:S01]  /*0300*/  IABS R9, R6.reuse ;  /* 0x0000000600097213 */ /* 0x080fe20000000000 */
[----:B------:R4:W-:Y:S01]  /*0310*/  STL [R1+0x24], RZ ;  /* 0x000024ff01007387 */ /* 0x0009e20000100800 */
[----:B------:R-:W-:Y:S02]  /*0320*/  IABS R12, R6 ;  /* 0x00000006000c7213 */ /* 0x000fe40000000000 */
[----:B------:R-:W-:Y:S01]  /*0330*/  CS2R R200, SRZ ;  /* 0x0000000000c87805 */ /* 0x000fe2000001ff00 */
[----:B------:R-:W1:Y:S01]  /*0340*/  I2F.RP R0, R9 ;  /* 0x0000000900007306 */ /* 0x000e620000209400 */
[----:B------:R4:W-:Y:S01]  /*0350*/  STL [R1+0x28], RZ ;  /* 0x000028ff01007387 */ /* 0x0009e20000100800 */
[----:B------:R-:W-:-:S02]  /*0360*/  CS2R R202, SRZ ;  /* 0x0000000000ca7805 */ /* 0x000fc4000001ff00 */
[----:B------:R-:W-:Y:S02]  /*0370*/  CS2R R204, SRZ ;  /* 0x0000000000cc7805 */ /* 0x000fe4000001ff00 */
[----:B------:R-:W-:Y:S01]  /*0380*/  CS2R R206, SRZ ;  /* 0x0000000000ce7805 */ /* 0x000fe2000001ff00 */
[----:B------:R4:W-:Y:S01]  /*0390*/  STL [R1+0x2c], RZ ;  /* 0x00002cff01007387 */ /* 0x0009e20000100800 */
[----:B------:R-:W-:Y:S02]  /*03a0*/  CS2R R208, SRZ ;  /* 0x0000000000d07805 */ /* 0x000fe4000001ff00 */
[----:B------:R-:W-:Y:S02]  /*03b0*/  CS2R R210, SRZ ;  /* 0x0000000000d27805 */ /* 0x000fe4000001ff00 */
[----:B------:R-:W-:Y:S01]  /*03c0*/  CS2R R212, SRZ ;  /* 0x0000000000d47805 */ /* 0x000fe2000001ff00 */
[----:B------:R4:W-:Y:S01]  /*03d0*/  STL [R1+0x30], RZ ;  /* 0x000030ff01007387 */ /* 0x0009e20000100800 */
[----:B------:R-:W-:-:S02]  /*03e0*/  CS2R R214, SRZ ;  /* 0x0000000000d67805 */ /* 0x000fc4000001ff00 */
[----:B------:R-:W-:Y:S02]  /*03f0*/  CS2R R88, SRZ ;  /* 0x0000000000587805 */ /* 0x000fe4000001ff00 */
[----:B------:R-:W-:Y:S01]  /*0400*/  CS2R R90, SRZ ;  /* 0x00000000005a7805 */ /* 0x000fe2000001ff00 */
[----:B------:R4:W-:Y:S01]  /*0410*/  STL [R1+0x34], RZ ;  /* 0x000034ff01007387 */ /* 0x0009e20000100800 */
[----:B------:R-:W-:Y:S01]  /*0420*/  CS2R R92, SRZ ;  /* 0x00000000005c7805 */ /* 0x000fe2000001ff00 */
[----:B-1----:R-:W1:Y:S01]  /*0430*/  MUFU.RCP R0, R0 ;  /* 0x0000000000007308 */ /* 0x002e620000001000 */
        /* <DEDUP_REMOVED lines=15> */
[----:B------:R-:W-:Y:S01]  /*0530*/  CS2R R116, SRZ ;  /* 0x0000000000747805 */ /* 0x000fe2000001ff00 */
[----:B-1----:R-:W-:Y:S01]  /*0540*/  VIADD R4, R0, 0xffffffe ;  /* 0x0ffffffe00047836 */ /* 0x002fe20000000000 */
[----:B------:R4:W-:Y:S01]  /*0550*/  STL [R1+0x48], RZ ;  /* 0x000048ff01007387 */ /* 0x0009e20000100800 */
[----:B------:R-:W-:Y:S01]  /*0560*/  IMAD.MOV R0, RZ, RZ, -R12 ;  /* 0x000000ffff007224 */ /* 0x000fe200078e0a0c */
[----:B------:R-:W-:Y:S01]  /*0570*/  CS2R R118, SRZ ;  /* 0x0000000000767805 */ /* 0x000fe2000001ff00 */
[----:B------:R1:W2:Y:S01]  /*0580*/  F2I.FTZ.U32.TRUNC.NTZ R5, R4 ;  /* 0x0000000400057305 */ /* 0x0002a2000021f000 */
        /* <DEDUP_REMOVED lines=8> */
[----:B-1----:R-:W-:Y:S01]  /*0610*/  IMAD.MOV.U32 R4, RZ, RZ, RZ ;  /* 0x000000ffff047224 */ /* 0x002fe200078e00ff */
[----:B------:R4:W-:Y:S01]  /*0620*/  STL [R1+0x54], RZ ;  /* 0x000054ff01007387 */ /* 0x0009e20000100800 */
[----:B------:R-:W-:-:S02]  /*0630*/  CS2R R132, SRZ ;  /* 0x0000000000847805 */ /* 0x000fc4000001ff00 */
[----:B------:R-:W-:Y:S02]  /*0640*/  CS2R R134, SRZ ;  /* 0x0000000000867805 */ /* 0x000fe4000001ff00 */
[----:B------:R-:W-:Y:S01]  /*0650*/  CS2R R136, SRZ ;  /* 0x0000000000887805 */ /* 0x000fe2000001ff00 */
[----:B------:R4:W-:Y:S01]  /*0660*/  STL [R1+0x58], RZ ;  /* 0x000058ff01007387 */ /* 0x0009e20000100800 */
[--C-:B--2---:R-:W-:Y:S01]  /*0670*/  IMAD.MOV R8, RZ, RZ, -R5.reuse ;  /* 0x000000ffff087224 */ /* 0x104fe200078e0a05 */
[----:B------:R-:W-:Y:S02]  /*0680*/  CS2R R138, SRZ ;  /* 0x00000000008a7805 */ /* 0x000fe4000001ff00 */
[----:B------:R-:W-:Y:S01]  /*0690*/  CS2R R140, SRZ ;  /* 0x00000000008c7805 */ /* 0x000fe2000001ff00 */
[----:B------:R4:W-:Y:S01]  /*06a0*/  STL [R1+0x5c], RZ ;  /* 0x00005cff01007387 */ /* 0x0009e20000100800 */
[----:B------:R-:W-:Y:S01]  /*06b0*/  IMAD R11, R8, R9, RZ ;  /* 0x00000009080b7224 */ /* 0x000fe200078e02ff */
[----:B------:R-:W-:Y:S01]  /*06c0*/  CS2R R142, SRZ ;  /* 0x00000000008e7805 */ /* 0x000fe2000001ff00 */
[----:B------:R-:W-:Y:S01]  /*06d0*/  IMAD.MOV.U32 R8, RZ, RZ, R10 ;  /* 0x000000ffff087224 */ /* 0x000fe200078e000a */
[----:B------:R4:W-:Y:S01]  /*06e0*/  STL [R1+0x60], RZ ;  /* 0x000060ff01007387 */ /* 0x0009e20000100800 */
[----:B------:R-:W-:Y:S01]  /*06f0*/  IMAD.HI.U32 R5, R5, R11, R4 ;  /* 0x0000000b05057227 */ /* 0x000fe200078e0004 */
[----:B------:R-:W-:-:S02]  /*0700*/  CS2R R144, SRZ ;  /* 0x0000000000907805 */ /* 0x000fc4000001ff00 */
[----:B------:R-:W-:Y:S01]  /*0710*/  CS2R R146, SRZ ;  /* 0x0000000000927805 */ /* 0x000fe2000001ff00 */
[----:B------:R4:W-:Y:S01]  /*0720*/  STL [R1+0x64], RZ ;  /* 0x000064ff01007387 */ /* 0x0009e20000100800 */
[----:B------:R-:W-:Y:S02]  /*0730*/  CS2R R148, SRZ ;  /* 0x0000000000947805 */ /* 0x000fe4000001ff00 */
[----:B------:R-:W-:Y:S01]  /*0740*/  CS2R R150, SRZ ;  /* 0x0000000000967805 */ /* 0x000fe2000001ff00 */
[----:B------:R-:W-:Y:S01]  /*0750*/  IMAD.HI.U32 R5, R5, R8, RZ ;  /* 0x0000000805057227 */ /* 0x000fe200078e00ff */
[----:B------:R4:W-:Y:S01]  /*0760*/  STL [R1+0x68], RZ ;  /* 0x000068ff01007387 */ /* 0x0009e20000100800 */
[----:B------:R-:W-:Y:S02]  /*0770*/  CS2R R24, SRZ ;  /* 0x0000000000187805 */ /* 0x000fe4000001ff00 */
[----:B------:R-:W-:Y:S01]  /*0780*/  CS2R R26, SRZ ;  /* 0x00000000001a7805 */ /* 0x000fe2000001ff00 */
[----:B------:R-:W-:Y:S01]  /*0790*/  IMAD R0, R5, R0, R8 ;  /* 0x0000000005007224 */ /* 0x000fe200078e0208 */
[----:B------:R4:W-:Y:S01]  /*07a0*/  STL [R1+0x6c], RZ ;  /* 0x00006cff01007387 */ /* 0x0009e20000100800 */
[----:B------:R-:W-:-:S02]  /*07b0*/  CS2R R28, SRZ ;  /* 0x00000000001c7805 */ /* 0x000fc4000001ff00 */
[----:B------:R-:W-:Y:S02]  /*07c0*/  CS2R R30, SRZ ;  /* 0x00000000001e7805 */ /* 0x000fe4000001ff00 */
[----:B------:R-:W-:Y:S02]  /*07d0*/  CS2R R32, SRZ ;  /* 0x0000000000207805 */ /* 0x000fe4000001ff00 */
[----:B------:R-:W-:Y:S01]  /*07e0*/  ISETP.GT.U32.AND P1, PT, R9, R0, PT ;  /* 0x000000000900720c */ /* 0x000fe20003f24070 */
        /* <DEDUP_REMOVED lines=12> */
[----:B------:R-:W-:Y:S01]  /*08b0*/  @!P1 IMAD.IADD R0, R0, 0x1, -R9 ;  /* 0x0000000100009824 */ /* 0x000fe200078e0a09 */
[----:B------:R4:W-:Y:S01]  /*08c0*/  STL [R1+0x7c], RZ ;  /* 0x00007cff01007387 */ /* 0x0009e20000100800 */
[----:B------:R-:W-:Y:S01]  /*08d0*/  @!P1 VIADD R5, R5, 0x1 ;  /* 0x0000000105059836 */ /* 0x000fe20000000000 */
[----:B------:R-:W-:-:S02]  /*08e0*/  ISETP.NE.AND P1, PT, R6, RZ, PT ;  /* 0x000000ff0600720c */ /* 0x000fc40003f25270 */
[----:B------:R-:W-:Y:S02]  /*08f0*/  CS2R R52, SRZ ;  /* 0x0000000000347805 */ /* 0x000fe4000001ff00 */
[----:B------:R-:W-:Y:S01]  /*0900*/  ISETP.GE.U32.AND P0, PT, R0, R9, PT ;  /* 0x000000090000720c */ /* 0x000fe20003f06070 */
[----:B------:R4:W-:Y:S01]  /*0910*/  STL [R1+0x80], RZ ;  /* 0x000080ff01007387 */ /* 0x0009e20000100800 */
[----:B------:R-:W-:Y:S02]  /*0920*/  LOP3.LUT R0, R7, R6, RZ, 0x3c, !PT ;  /* 0x0000000607007212 */ /* 0x000fe400078e3cff */
[----:B------:R-:W-:Y:S02]  /*0930*/  CS2R R54, SRZ ;  /* 0x0000000000367805 */ /* 0x000fe4000001ff00 */
[----:B------:R-:W-:Y:S01]  /*0940*/  CS2R R56, SRZ ;  /* 0x0000000000387805 */ /* 0x000fe2000001ff00 */
[----:B------:R4:W-:Y:S01]  /*0950*/  STL [R1+0x84], RZ ;  /* 0x000084ff01007387 */ /* 0x0009e20000100800 */
[----:B------:R-:W-:Y:S01]  /*0960*/  ISETP.GE.AND P2, PT, R0, RZ, PT ;  /* 0x000000ff0000720c */ /* 0x000fe20003f46270 */
[----:B------:R-:W-:Y:S01]  /*0970*/  VIADD R0, R2, 0xff ;  /* 0x000000ff02007836 */ /* 0x000fe20000000000 */
[----:B------:R-:W-:Y:S01]  /*0980*/  CS2R R58, SRZ ;  /* 0x00000000003a7805 */ /* 0x000fe2000001ff00 */
[----:B------:R4:W-:Y:S01]  /*0990*/  STL [R1+0x88], RZ ;  /* 0x000088ff01007387 */ /* 0x0009e20000100800 */
[----:B------:R-:W-:-:S02]  /*09a0*/  CS2R R60, SRZ ;  /* 0x00000000003c7805 */ /* 0x000fc4000001ff00 */
[----:B------:R-:W-:Y:S02]  /*09b0*/  CS2R R62, SRZ ;  /* 0x00000000003e7805 */ /* 0x000fe4000001ff00 */
[----:B------:R-:W-:Y:S01]  /*09c0*/  CS2R R64, SRZ ;  /* 0x0000000000407805 */ /* 0x000fe2000001ff00 */
[----:B------:R-:W-:Y:S01]  /*09d0*/  @P0 VIADD R5, R5, 0x1 ;  /* 0x0000000105050836 */ /* 0x000fe20000000000 */
[----:B------:R4:W-:Y:S01]  /*09e0*/  STL [R1+0x8c], RZ ;  /* 0x00008cff01007387 */ /* 0x0009e20000100800 */
[----:B------:R-:W-:Y:S02]  /*09f0*/  CS2R R66, SRZ ;  /* 0x0000000000427805 */ /* 0x000fe4000001ff00 */
[----:B------:R-:W-:Y:S01]  /*0a00*/  CS2R R68, SRZ ;  /* 0x0000000000447805 */ /* 0x000fe2000001ff00 */
[----:B------:R-:W-:Y:S01]  /*0a10*/  IMAD.MOV.U32 R4, RZ, RZ, R5 ;  /* 0x000000ffff047224 */ /* 0x000fe200078e0005 */
[----:B------:R-:W-:Y:S01]  /*0a20*/  SHF.R.S32.HI R5, RZ, 0x1f, R0 ;  /* 0x0000001fff057819 */ /* 0x000fe20000011400 */
[----:B------:R4:W-:Y:S01]  /*0a30*/  STL [R1+0x90], RZ ;  /* 0x000090ff01007387 */ /* 0x0009e20000100800 */
[----:B------:R-:W-:Y:S01]  /*0a40*/  CS2R R70, SRZ ;  /* 0x0000000000467805 */ /* 0x000fe2000001ff00 */
[----:B------:R-:W-:Y:S01]  /*0a50*/  @!P2 IMAD.MOV R4, RZ, RZ, -R4 ;  /* 0x000000ffff04a224 */ /* 0x000fe200078e0a04 */
[----:B------:R-:W-:Y:S01]  /*0a60*/  @!P1 LOP3.LUT R4, RZ, R6, RZ, 0x33, !PT ;  /* 0x00000006ff049212 */ /* 0x000fe200078e33ff */
[----:B------:R4:W-:Y:S01]  /*0a70*/  STL [R1+0x94], RZ ;  /* 0x000094ff01007387 */ /* 0x0009e20000100800 */
[----:B------:R-:W-:-:S02]  /*0a80*/  LEA.HI R5, R5, R0, RZ, 0x8 ;  /* 0x0000000005057211 */ /* 0x000fc400078f40ff */
[----:B------:R-:W-:Y:S02]  /*0a90*/  CS2R R72, SRZ ;  /* 0x0000000000487805 */ /* 0x000fe4000001ff00 */
[----:B------:R-:W-:Y:S01]  /*0aa0*/  CS2R R74, SRZ ;  /* 0x00000000004a7805 */ /* 0x000fe2000001ff00 */
[----:B------:R-:W-:Y:S01]  /*0ab0*/  IMAD.SHL.U32 R13, R4, 0x8, RZ ;  /* 0x00000008040d7824 */ /* 0x000fe200078e00ff */
[----:B------:R4:W-:Y:S01]  /*0ac0*/  STL [R1+0x98], RZ ;  /* 0x000098ff01007387 */ /* 0x0009e20000100800 */
[----:B------:R-:W-:Y:S01]  /*0ad0*/  IMAD.MOV R4, RZ, RZ, -R4 ;  /* 0x000000ffff047224 */ /* 0x000fe200078e0a04 */
[----:B------:R-:W-:Y:S02]  /*0ae0*/  CS2R R76, SRZ ;  /* 0x00000000004c7805 */ /* 0x000fe4000001ff00 */
[----:B------:R-:W-:Y:S02]  /*0af0*/  CS2R R78, SRZ ;  /* 0x00000000004e7805 */ /* 0x000fe4000001ff00 */
[----:B------:R-:W-:Y:S01]  /*0b00*/  LEA.HI.SX32 R5, R5, -R13, 0x18 ;  /* 0x8000000d05057211 */ /* 0x000fe200078fc2ff */
[----:B------:R-:W-:Y:S01]  /*0b10*/  IMAD R6, R6, R4, R7 ;  /* 0x0000000406067224 */ /* 0x000fe200078e0207 */
[----:B------:R4:W-:Y:S01]  /*0b20*/  STL [R1+0x9c], RZ ;  /* 0x00009cff01007387 */ /* 0x0009e20000100800 */
[----:B------:R-:W-:-:S02]  /*0b30*/  CS2R R80, SRZ ;  /* 0x0000000000507805 */ /* 0x000fc4000001ff00 */
[----:B------:R-:W-:Y:S02]  /*0b40*/  VIMNMX R15, R5, 0x8, PT ;  /* 0x00000008050f7848 */ /* 0x000fe40003fe0100 */
[----:B------:R-:W-:Y:S02]  /*0b50*/  CS2R R82, SRZ ;  /* 0x0000000000527805 */ /* 0x000fe4000001ff00 */
[----:B------:R-:W-:Y:S01]  /*0b60*/  IABS R11, R6 ;  /* 0x00000006000b7213 */ /* 0x000fe20000000000 */
[----:B------:R4:W-:Y:S01]  /*0b70*/  STL [R1+0xa0], RZ ;  /* 0x0000a0ff01007387 */ /* 0x0009e20000100800 */
[----:B------:R-:W-:Y:S02]  /*0b80*/  IABS R9, R15 ;  /* 0x0000000f00097213 */ /* 0x000fe40000000000 */
[----:B------:R-:W-:Y:S02]  /*0b90*/  CS2R R84, SRZ ;  /* 0x0000000000547805 */ /* 0x000fe4000001ff00 */
[----:B------:R-:W-:Y:S01]  /*0ba0*/  CS2R R86, SRZ ;  /* 0x0000000000567805 */ /* 0x000fe2000001ff00 */
[----:B------:R4:W-:Y:S01]  /*0bb0*/  STL [R1+0xa4], RZ ;  /* 0x0000a4ff01007387 */ /* 0x0009e20000100800 */
[----:B------:R-:W1:Y:S03]  /*0bc0*/  I2F.RP R0, R9 ;  /* 0x0000000900007306 */ /* 0x000e660000209400 */
[----:B------:R4:W-:Y:S04]  /*0bd0*/  STL [R1+0xa8], RZ ;  /* 0x0000a8ff01007387 */ /* 0x0009e80000100800 */
[----:B------:R4:W-:Y:S04]  /*0be0*/  STL [R1+0xac], RZ ;  /* 0x0000acff01007387 */ /* 0x0009e80000100800 */
[----:B------:R4:W-:Y:S01]  /*0bf0*/  STL [R1+0xb0], RZ ;  /* 0x0000b0ff01007387 */ /* 0x0009e20000100800 */
[----:B-1----:R-:W1:Y:S03]  /*0c00*/  MUFU.RCP R0, R0 ;  /* 0x0000000000007308 */ /* 0x002e660000001000 */
[----:B------:R4:W-:Y:S04]  /*0c10*/  STL [R1+0xb4], RZ ;  /* 0x0000b4ff01007387 */ /* 0x0009e80000100800 */
[----:B------:R4:W-:Y:S04]  /*0c20*/  STL [R1+0xb8], RZ ;  /* 0x0000b8ff01007387 */ /* 0x0009e80000100800 */
[----:B------:R4:W-:Y:S04]  /*0c30*/  STL [R1+0xbc], RZ ;  /* 0x0000bcff01007387 */ /* 0x0009e80000100800 */
[----:B------:R4:W-:Y:S01]  /*0c40*/  STL [R1+0xc0], RZ ;  /* 0x0000c0ff01007387 */ /* 0x0009e20000100800 */
[----:B-1----:R-:W-:-:S03]  /*0c50*/  VIADD R5, R0, 0xffffffe ;  /* 0x0ffffffe00057836 */ /* 0x002fc60000000000 */
[----:B------:R4:W-:Y:S04]  /*0c60*/  STL [R1+0xc4], RZ ;  /* 0x0000c4ff01007387 */ /* 0x0009e80000100800 */
[----:B------:R4:W-:Y:S01]  /*0c70*/  STL [R1+0xc8], RZ ;  /* 0x0000c8ff01007387 */ /* 0x0009e20000100800 */
[----:B------:R-:W1:Y:S03]  /*0c80*/  F2I.FTZ.U32.TRUNC.NTZ R5, R5 ;  /* 0x0000000500057305 */ /* 0x000e66000021f000 */
[----:B------:R4:W-:Y:S04]  /*0c90*/  STL [R1+0xcc], RZ ;  /* 0x0000ccff01007387 */ /* 0x0009e80000100800 */
[----:B------:R4:W-:Y:S04]  /*0ca0*/  STL [R1+0xd0], RZ ;  /* 0x0000d0ff01007387 */ /* 0x0009e80000100800 */
[----:B------:R4:W-:Y:S01]  /*0cb0*/  STL [R1+0xd4], RZ ;  /* 0x0000d4ff01007387 */ /* 0x0009e20000100800 */
[----:B-1----:R-:W-:-:S03]  /*0cc0*/  IMAD.MOV R8, RZ, RZ, -R5 ;  /* 0x000000ffff087224 */ /* 0x002fc600078e0a05 */
[----:B------:R4:W-:Y:S01]  /*0cd0*/  STL [R1+0xd8], RZ ;  /* 0x0000d8ff01007387 */ /* 0x0009e20000100800 */
[----:B------:R-:W-:Y:S01]  /*0ce0*/  IMAD.MOV.U32 R4, RZ, RZ, R8 ;  /* 0x000000ffff047224 */ /* 0x000fe200078e0008 */
[----:B------:R-:W-:Y:S02]  /*0cf0*/  IABS R8, R15 ;  /* 0x0000000f00087213 */ /* 0x000fe40000000000 */
[----:B------:R4:W-:Y:S01]  /*0d00*/  STL [R1+0xdc], RZ ;  /* 0x0000dcff01007387 */ /* 0x0009e20000100800 */
[----:B------:R-:W-:Y:S02]  /*0d10*/  IMAD R7, R4, R9, RZ ;  /* 0x0000000904077224 */ /* 0x000fe400078e02ff */
[----:B------:R-:W-:Y:S01]  /*0d20*/  IMAD.MOV.U32 R4, RZ, RZ, RZ ;  /* 0x000000ffff047224 */ /* 0x000fe200078e00ff */
[----:B------:R4:W-:Y:S01]  /*0d30*/  STL [R1+0xe0], RZ ;  /* 0x0000e0ff01007387 */ /* 0x0009e20000100800 */
[----:B------:R-:W-:Y:S02]  /*0d40*/  IMAD.MOV R0, RZ, RZ, -R8 ;  /* 0x000000ffff007224 */ /* 0x000fe400078e0a08 */
[----:B------:R-:W-:Y:S01]  /*0d50*/  IMAD.HI.U32 R4, R5, R7, R4 ;  /* 0x0000000705047227 */ /* 0x000fe200078e0004 */
[----:B------:R4:W-:Y:S01]  /*0d60*/  STL [R1+0xe4], RZ ;  /* 0x0000e4ff01007387 */ /* 0x0009e20000100800 */
[----:B0-----:R-:W-:-:S03]  /*0d70*/  LOP3.LUT R5, R230, 0x7f, RZ, 0xc0, !PT ;  /* 0x0000007fe6057812 */ /* 0x001fc600078ec0ff */
[----:B------:R4:W-:Y:S01]  /*0d80*/  STL [R1+0xe8], RZ ;  /* 0x0000e8ff01007387 */ /* 0x0009e20000100800 */
[----:B------:R-:W-:-:S03]  /*0d90*/  IMAD.HI.U32 R4, R4, R11, RZ ;  /* 0x0000000b04047227 */ /* 0x000fc600078e00ff */
[----:B------:R4:W-:Y:S01]  /*0da0*/  STL [R1+0xec], RZ ;  /* 0x0000ecff01007387 */ /* 0x0009e20000100800 */
[----:B------:R-:W-:-:S03]  /*0db0*/  IMAD R0, R4, R0, R11 ;  /* 0x0000000004007224 */ /* 0x000fc600078e020b */
[----:B------:R4:W-:Y:S02]  /*0dc0*/  STL [R1+0xf0], RZ ;  /* 0x0000f0ff01007387 */ /* 0x0009e40000100800 */
[----:B------:R-:W-:Y:S02]  /*0dd0*/  ISETP.GT.U32.AND P1, PT, R9, R0, PT ;  /* 0x000000000900720c */ /* 0x000fe40003f24070 */
[----:B------:R4:W-:Y:S04]  /*0de0*/  STL [R1+0xf4], RZ ;  /* 0x0000f4ff01007387 */ /* 0x0009e80000100800 */
[----:B------:R4:W-:Y:S04]  /*0df0*/  STL [R1+0xf8], RZ ;  /* 0x0000f8ff01007387 */ /* 0x0009e80000100800 */
[----:B------:R4:W-:Y:S03]  /*0e00*/  STL [R1+0xfc], RZ ;  /* 0x0000fcff01007387 */ /* 0x0009e60000100800 */
[----:B------:R-:W-:-:S02]  /*0e10*/  @!P1 IMAD.IADD R0, R0, 0x1, -R9 ;  /* 0x0000000100009824 */ /* 0x000fc400078e0a09 */
[----:B------:R-:W-:Y:S01]  /*0e20*/  @!P1 VIADD R4, R4, 0x1 ;  /* 0x0000000104049836 */ /* 0x000fe20000000000 */
[----:B------:R-:W-:Y:S02]  /*0e30*/  ISETP.NE.AND P1, PT, R15, RZ, PT ;  /* 0x000000ff0f00720c */ /* 0x000fe40003f25270 */
[----:B------:R-:W-:Y:S02]  /*0e40*/  ISETP.GE.U32.AND P0, PT, R0, R9, PT ;  /* 0x000000090000720c */ /* 0x000fe40003f06070 */
[----:B------:R-:W-:-:S04]  /*0e50*/  LOP3.LUT R0, R6, R15, RZ, 0x3c, !PT ;  /* 0x0000000f06007212 */ /* 0x000fc800078e3cff */
[----:B------:R-:W-:-:S07]  /*0e60*/  ISETP.GE.AND P2, PT, R0, RZ, PT ;  /* 0x000000ff0000720c */ /* 0x000fce0003f46270 */
[----:B------:R-:W-:-:S06]  /*0e70*/  @P0 VIADD R4, R4, 0x1 ;  /* 0x0000000104040836 */ /* 0x000fcc0000000000 */
[----:B------:R-:W-:Y:S01]  /*0e80*/  @!P2 IMAD.MOV R4, RZ, RZ, -R4 ;  /* 0x000000ffff04a224 */ /* 0x000fe200078e0a04 */
[----:B------:R-:W-:-:S05]  /*0e90*/  @!P1 LOP3.LUT R4, RZ, R15, RZ, 0x33, !PT ;  /* 0x0000000fff049212 */ /* 0x000fca00078e33ff */
[----:B------:R-:W-:Y:S02]  /*0ea0*/  IMAD.MOV R0, RZ, RZ, -R4 ;  /* 0x000000ffff007224 */ /* 0x000fe400078e0a04 */
[----:B------:R-:W-:Y:S02]  /*0eb0*/  IMAD.SHL.U32 R12, R4, 0x80, RZ ;  /* 0x00000080040c7824 */ /* 0x000fe400078e00ff */
[----:B------:R-:W-:Y:S01]  /*0ec0*/  IMAD R0, R15, R0, R6 ;  /* 0x000000000f007224 */ /* 0x000fe200078e0206 */
[----:B------:R-:W-:-:S03]  /*0ed0*/  LOP3.LUT R15, R230, 0x60, RZ, 0xc0, !PT ;  /* 0x00000060e60f7812 */ /* 0x000fc600078ec0ff */
[----:B------:R-:W-:Y:S02]  /*0ee0*/  IMAD.IADD R13, R13, 0x1, R0 ;  /* 0x000000010d0d7824 */ /* 0x000fe400078e0200 */
[----:B------:R-:W0:Y:S02]  /*0ef0*/  LDC R0, c[0x0][0x230] ;  /* 0x00008c00ff007b82 */ /* 0x000e240000000800 */
[----:B------:R-:W-:-:S04]  /*0f00*/  IMAD R13, R13, 0x100, R5 ;  /* 0x000001000d0d7824 */ /* 0x000fc800078e0205 */
[----:B------:R-:W-:Y:S02]  /*0f10*/  VIADD R14, R13, 0x80 ;  /* 0x000000800d0e7836 */ /* 0x000fe40000000000 */
[----:B0-----:R-:W-:-:S05]  /*0f20*/  VIADD R0, R0, 0x1f ;  /* 0x0000001f00007836 */ /* 0x001fca0000000000 */
[----:B------:R-:W-:-:S13]  /*0f30*/  ISETP.GE.AND P0, PT, R0, 0x20, PT ;  /* 0x000000200000780c */ /* 0x000fda0003f06270 */
[----:B----4-:R-:W-:Y:S05]  /*0f40*/  @!P0 BRA `(.L_x_0) ;  /* 0x0000008c006c8947 */ /* 0x010fea0003800000 */
[----:B------:R-:W-:Y:S01]  /*0f50*/  IABS R19, R2 ;  /* 0x0000000200137213 */ /* 0x000fe20000000000 */
[----:B------:R-:W-:Y:S01]  /*0f60*/  ULDC UR4, c[0x0][0x240] ;  /* 0x0000900000047ab9 */ /* 0x000fe20000000800 */
[----:B------:R-:W-:Y:S01]  /*0f70*/  IABS R6, R3 ;  /* 0x0000000300067213 */ /* 0x000fe20000000000 */
[----:B------:R-:W-:Y:S01]  /*0f80*/  ULDC.64 UR8, c[0x0][0x218] ;  /* 0x0000860000087ab9 */ /* 0x000fe20000000a00 */
[----:B------:R-:W0:Y:S01]  /*0f90*/  I2F.RP R5, R19 ;  /* 0x0000001300057306 */ /* 0x000e220000209400 */
[----:B------:R-:W-:Y:S01]  /*0fa0*/  LEA.HI R20, R15, R12, RZ, 0x1b ;  /* 0x0000000c0f147211 */ /* 0x000fe200078fd8ff */
[----:B------:R-:W-:Y:S01]  /*0fb0*/  ULDC UR10, c[0x0][0x234] ;  /* 0x00008d00000a7ab9 */ /* 0x000fe20000000800 */
[----:B------:R-:W-:Y:S01]  /*0fc0*/  ISETP.GE.AND P2, PT, R14, RZ, PT ;  /* 0x000000ff0e00720c */ /* 0x000fe20003f46270 */
[----:B------:R-:W-:Y:S01]  /*0fd0*/  USHF.R.U32.HI UR13, URZ, 0x4, UR12 ;  /* 0x000000043f0d7899 */ /* 0x000fe2000801160c */
[----:B------:R-:W-:Y:S01]  /*0fe0*/  IABS R73, R20 ;  /* 0x0000001400497213 */ /* 0x000fe20000000000 */
[C---:B------:R-:W-:Y:S01]  /*0ff0*/  VIADD R17, R20.reuse, 0x7c ;  /* 0x0000007c14117836 */ /* 0x040fe20000000000 */
[----:B------:R-:W-:Y:S01]  /*1000*/  ULDC UR7, c[0x0][0x23c] ;  /* 0x00008f0000077ab9 */ /* 0x000fe20000000800 */
[----:B------:R-:W1:Y:S01]  /*1010*/  I2F.RP R7, R6 ;  /* 0x0000000600077306 */ /* 0x000e620000209400 */
[C---:B------:R-:W-:Y:S01]  /*1020*/  VIADD R18, R20.reuse, 0x78 ;  /* 0x0000007814127836 */ /* 0x040fe20000000000 */
[----:B------:R-:W-:Y:S01]  /*1030*/  USGXT.U32 UR13, UR13, 0xe ;  /* 0x0000000e0d0d789a */ /* 0x000fe20008000000 */
[C---:B------:R-:W-:Y:S01]  /*1040*/  VIADD R21, R20.reuse, 0x74 ;  /* 0x0000007414157836 */ /* 0x040fe20000000000 */
[----:B------:R-:W-:Y:S01]  /*1050*/  ISETP.GE.AND P4, PT, R17, RZ, PT ;  /* 0x000000ff1100720c */ /* 0x000fe20003f86270 */
[C---:B------:R-:W-:Y:S01]  /*1060*/  VIADD R22, R20.reuse, 0x50 ;  /* 0x0000005014167836 */ /* 0x040fe20000000000 */
[----:B------:R-:W-:Y:S01]  /*1070*/  IABS R15, R18 ;  /* 0x00000012000f7213 */ /* 0x000fe20000000000 */
[C---:B------:R-:W-:Y:S01]  /*1080*/  VIADD R26, R20.reuse, 0x44 ;  /* 0x00000044141a7836 */ /* 0x040fe20000000000 */
[----:B0-----:R-:W0:Y:S01]  /*1090*/  MUFU.RCP R5, R5 ;  /* 0x0000000500057308 */ /* 0x001e220000001000 */
[----:B------:R-:W-:Y:S01]  /*10a0*/  IABS R16, R21 ;  /* 0x0000001500107213 */ /* 0x000fe20000000000 */
[----:B------:R-:W-:Y:S01]  /*10b0*/  VIADD R24, R20, 0x48 ;  /* 0x0000004814187836 */ /* 0x000fe20000000000 */
[----:B------:R-:W-:Y:S01]  /*10c0*/  ISETP.GE.AND P5, PT, R18, RZ, PT ;  /* 0x000000ff1200720c */ /* 0x000fe20003fa6270 */
[C---:B------:R-:W-:Y:S01]  /*10d0*/  VIADD R18, R20.reuse, 0x6c ;  /* 0x0000006c14127836 */ /* 0x040fe20000000000 */
[----:B------:R-:W-:Y:S01]  /*10e0*/  ISETP.GE.AND P6, PT, R21, RZ, PT ;  /* 0x000000ff1500720c */ /* 0x000fe20003fc6270 */
[C---:B------:R-:W-:Y:S01]  /*10f0*/  VIADD R28, R20.reuse, 0x18 ;  /* 0x00000018141c7836 */ /* 0x040fe20000000000 */
[----:B------:R-:W-:Y:S01]  /*1100*/  IABS R33, R22 ;  /* 0x0000001600217213 */ /* 0x000fe20000000000 */
[----:B-1----:R-:W1:Y:S01]  /*1110*/  MUFU.RCP R7, R7 ;  /* 0x0000000700077308 */ /* 0x002e620000001000 */
[----:B------:R-:W-:Y:S01]  /*1120*/  IABS R39, R26 ;  /* 0x0000001a00277213 */ /* 0x000fe20000000000 */
[C---:B------:R-:W-:Y:S01]  /*1130*/  VIADD R30, R20.reuse, 0x14 ;  /* 0x00000014141e7836 */ /* 0x040fe20000000000 */
[----:B------:R-:W-:Y:S01]  /*1140*/  IABS R37, R24 ;  /* 0x0000001800257213 */ /* 0x000fe20000000000 */
[C---:B------:R-:W-:Y:S01]  /*1150*/  VIADD R32, R20.reuse, 0x10 ;  /* 0x0000001014207836 */ /* 0x040fe20000000000 */
[----:B------:R-:W-:Y:S01]  /*1160*/  IABS R61, R28 ;  /* 0x0000001c003d7213 */ /* 0x000fe20000000000 */
[C---:B------:R-:W-:Y:S01]  /*1170*/  VIADD R36, R20.reuse, 0x8 ;  /* 0x0000000814247836 */ /* 0x040fe20000000000 */
[----:B------:R-:W-:Y:S01]  /*1180*/  IABS R63, R30 ;  /* 0x0000001e003f7213 */ /* 0x000fe20000000000 */
[C---:B------:R-:W-:Y:S01]  /*1190*/  VIADD R34, R20.reuse, 0xc ;  /* 0x0000000c14227836 */ /* 0x040fe20000000000 */
[----:B------:R-:W-:Y:S01]  /*11a0*/  IABS R65, R32 ;  /* 0x0000002000417213 */ /* 0x000fe20000000000 */
[----:B0-----:R-:W-:Y:S01]  /*11b0*/  VIADD R8, R5, 0xffffffe ;  /* 0x0ffffffe05087836 */ /* 0x001fe20000000000 */
[----:B------:R-:W-:Y:S01]  /*11c0*/  IABS R69, R36 ;  /* 0x0000002400457213 */ /* 0x000fe20000000000 */
[----:B------:R-:W-:Y:S01]  /*11d0*/  VIADD R38, R20, 0x4 ;  /* 0x0000000414267836 */ /* 0x000fe20000000000 */
[----:B------:R-:W-:Y:S01]  /*11e0*/  IABS R67, R34 ;  /* 0x0000002200437213 */ /* 0x000fe20000000000 */
[----:B------:R0:W2:Y:S01]  /*11f0*/  F2I.FTZ.U32.TRUNC.NTZ R9, R8 ;  /* 0x0000000800097305 */ /* 0x0000a2000021f000 */
[----:B------:R-:W-:Y:S01]  /*1200*/  UIADD3 UR5, UR12, 0x2000, URZ ;  /* 0x000020000c057890 */ /* 0x000fe2000fffe03f */
[----:B------:R-:W-:Y:S01]  /*1210*/  CS2R R152, SRZ ;  /* 0x0000000000987805 */ /* 0x000fe2000001ff00 */
[----:B-1----:R-:W-:Y:S01]  /*1220*/  VIADD R4, R7, 0xffffffe ;  /* 0x0ffffffe07047836 */ /* 0x002fe20000000000 */
[----:B------:R-:W-:Y:S01]  /*1230*/  IABS R71, R38 ;  /* 0x0000002600477213 */ /* 0x000fe20000000000 */
[----:B------:R-:W-:Y:S01]  /*1240*/  ULDC UR11, c[0x0][0x230] ;  /* 0x00008c00000b7ab9 */ /* 0x000fe20000000800 */
[----:B------:R-:W-:Y:S01]  /*1250*/  ULDC UR18, c[0x0][0x210] ;  /* 0x0000840000127ab9 */ /* 0x000fe20000000800 */
[----:B------:R-:W-:Y:S01]  /*1260*/  USHF.L.U32 UR24, UR7, 0x5, URZ ;  /* 0x0000000507187899 */ /* 0x000fe2000800063f */
[----:B------:R1:W3:Y:S01]  /*1270*/  F2I.FTZ.U32.TRUNC.NTZ R5, R4 ;  /* 0x0000000400057305 */ /* 0x0002e2000021f000 */
[----:B0-----:R-:W-:Y:S01]  /*1280*/  IMAD.MOV.U32 R8, RZ, RZ, RZ ;  /* 0x000000ffff087224 */ /* 0x001fe200078e00ff */
[----:B------:R-:W-:Y:S01]  /*1290*/  USHF.R.U32.HI UR5, URZ, 0x4, UR5 ;  /* 0x000000043f057899 */ /* 0x000fe20008011605 */
[----:B------:R-:W-:-:S02]  /*12a0*/  CS2R R154, SRZ ;  /* 0x00000000009a7805 */ /* 0x000fc4000001ff00 */
[----:B------:R-:W-:Y:S02]  /*12b0*/  CS2R R156, SRZ ;  /* 0x00000000009c7805 */ /* 0x000fe4000001ff00 */
[----:B------:R-:W-:Y:S02]  /*12c0*/  CS2R R158, SRZ ;  /* 0x00000000009e7805 */ /* 0x000fe4000001ff00 */
[----:B------:R-:W-:Y:S01]  /*12d0*/  CS2R R160, SRZ ;  /* 0x0000000000a07805 */ /* 0x000fe2000001ff00 */
[----:B--2---:R-:W-:Y:S01]  /*12e0*/  IMAD.MOV R10, RZ, RZ, -R9 ;  /* 0x000000ffff0a7224 */ /* 0x004fe200078e0a09 */
[----:B------:R-:W-:Y:S01]  /*12f0*/  CS2R R162, SRZ ;  /* 0x0000000000a27805 */ /* 0x000fe2000001ff00 */
[----:B-1----:R-:W-:Y:S01]  /*1300*/  IMAD.MOV.U32 R4, RZ, RZ, RZ ;  /* 0x000000ffff047224 */ /* 0x002fe200078e00ff */
[----:B------:R-:W-:Y:S01]  /*1310*/  CS2R R164, SRZ ;  /* 0x0000000000a47805 */ /* 0x000fe2000001ff00 */
[----:B------:R-:W-:Y:S01]  /*1320*/  IMAD R11, R10, R19, RZ ;  /* 0x000000130a0b7224 */ /* 0x000fe200078e02ff */
[----:B------:R-:W-:-:S02]  /*1330*/  IABS R10, R14 ;  /* 0x0000000e000a7213 */ /* 0x000fc40000000000 */
[----:B------:R-:W-:Y:S02]  /*1340*/  CS2R R166, SRZ ;  /* 0x0000000000a67805 */ /* 0x000fe4000001ff00 */
[----:B------:R-:W-:Y:S01]  /*1350*/  CS2R R168, SRZ ;  /* 0x0000000000a87805 */ /* 0x000fe2000001ff00 */
[----:B------:R-:W-:Y:S01]  /*1360*/  IMAD.HI.U32 R9, R9, R11, R8 ;  /* 0x0000000b09097227 */ /* 0x000fe200078e0008 */
[----:B------:R-:W-:Y:S02]  /*1370*/  IABS R11, R13 ;  /* 0x0000000d000b7213 */ /* 0x000fe40000000000 */
[----:B------:R-:W-:Y:S02]  /*1380*/  CS2R R170, SRZ ;  /* 0x0000000000aa7805 */ /* 0x000fe4000001ff00 */
[----:B------:R-:W-:Y:S01]  /*1390*/  CS2R R172, SRZ ;  /* 0x0000000000ac7805 */ /* 0x000fe2000001ff00 */
[----:B------:R-:W-:Y:S01]  /*13a0*/  IMAD.MOV.U32 R8, RZ, RZ, R10 ;  /* 0x000000ffff087224 */ /* 0x000fe200078e000a */
[----:B------:R-:W-:Y:S01]  /*13b0*/  CS2R R174, SRZ ;  /* 0x0000000000ae7805 */ /* 0x000fe2000001ff00 */
[----:B------:R-:W-:Y:S01]  /*13c0*/  IMAD.MOV.U32 R10, RZ, RZ, R11 ;  /* 0x000000ffff0a7224 */ /* 0x000fe200078e000b */
[----:B------:R-:W-:Y:S01]  /*13d0*/  CS2R R176, SRZ ;  /* 0x0000000000b07805 */ /* 0x000fe2000001ff00 */
[----:B------:R-:W-:Y:S01]  /*13e0*/  IMAD.HI.U32 R7, R9, R8, RZ ;  /* 0x0000000809077227 */ /* 0x000fe200078e00ff */
[----:B------:R-:W-:-:S02]  /*13f0*/  CS2R R178, SRZ ;  /* 0x0000000000b27805 */ /* 0x000fc4000001ff00 */
[----:B------:R-:W-:Y:S02]  /*1400*/  CS2R R180, SRZ ;  /* 0x0000000000b47805 */ /* 0x000fe4000001ff00 */
[----:B------:R-:W-:Y:S01]  /*1410*/  CS2R R182, SRZ ;  /* 0x0000000000b67805 */ /* 0x000fe2000001ff00 */
[----:B------:R-:W-:Y:S01]  /*1420*/  IMAD.HI.U32 R9, R9, R10, RZ ;  /* 0x0000000a09097227 */ /* 0x000fe200078e00ff */
[----:B------:R-:W-:Y:S02]  /*1430*/  CS2R R184, SRZ ;  /* 0x0000000000b87805 */ /* 0x000fe4000001ff00 */
[----:B------:R-:W-:Y:S02]  /*1440*/  CS2R R186, SRZ ;  /* 0x0000000000ba7805 */ /* 0x000fe4000001ff00 */
[----:B------:R-:W-:Y:S01]  /*1450*/  CS2R R188, SRZ ;  /* 0x0000000000bc7805 */ /* 0x000fe2000001ff00 */
[----:B------:R-:W-:Y:S01]  /*1460*/  IMAD.MOV R9, RZ, RZ, -R9 ;  /* 0x000000ffff097224 */ /* 0x000fe200078e0a09 */
[----:B------:R-:W-:Y:S01]  /*1470*/  CS2R R190, SRZ ;  /* 0x0000000000be7805 */ /* 0x000fe2000001ff00 */
[----:B------:R-:W-:Y:S01]  /*1480*/  IMAD.MOV R7, RZ, RZ, -R7 ;  /* 0x000000ffff077224 */ /* 0x000fe200078e0a07 */
[----:B------:R-:W-:Y:S01]  /*1490*/  CS2R R192, SRZ ;  /* 0x0000000000c07805 */ /* 0x000fe2000001ff00 */
[C---:B------:R-:W-:Y:S01]  /*14a0*/  IMAD R10, R19.reuse, R9, R10 ;  /* 0x00000009130a7224 */ /* 0x040fe200078e020a */
[----:B------:R-:W-:Y:S01]  /*14b0*/  IABS R9, R17 ;  /* 0x0000001100097213 */ /* 0x000fe20000000000 */
[C---:B------:R-:W-:Y:S01]  /*14c0*/  IMAD R8, R19.reuse, R7, R8 ;  /* 0x0000000713087224 */ /* 0x040fe200078e0208 */
[----:B------:R-:W-:Y:S01]  /*14d0*/  CS2R R194, SRZ ;  /* 0x0000000000c27805 */ /* 0x000fe2000001ff00 */
[----:B---3--:R-:W-:Y:S01]  /*14e0*/  IMAD.MOV R11, RZ, RZ, -R5 ;  /* 0x000000ffff0b7224 */ /* 0x008fe200078e0a05 */
[----:B------:R-:W-:-:S02]  /*14f0*/  ISETP.GT.U32.AND P1, PT, R19, R10, PT ;  /* 0x0000000a1300720c */ /* 0x000fc40003f24070 */
[----:B------:R-:W-:Y:S02]  /*1500*/  CS2R R196, SRZ ;  /* 0x0000000000c47805 */ /* 0x000fe4000001ff00 */
[----:B------:R-:W-:Y:S01]  /*1510*/  ISETP.GT.U32.AND P0, PT, R19, R8, PT ;  /* 0x000000081300720c */ /* 0x000fe20003f04070 */
[----:B------:R-:W-:Y:S01]  /*1520*/  IMAD.MOV.U32 R7, RZ, RZ, R11 ;  /* 0x000000ffff077224 */ /* 0x000fe200078e000b */
[----:B------:R-:W-:Y:S02]  /*1530*/  CS2R R198, SRZ ;  /* 0x0000000000c67805 */ /* 0x000fe4000001ff00 */
[----:B------:R-:W-:Y:S02]  /*1540*/  CS2R R200, SRZ ;  /* 0x0000000000c87805 */ /* 0x000fe4000001ff00 */
[----:B------:R-:W-:Y:S01]  /*1550*/  CS2R R202, SRZ ;  /* 0x0000000000ca7805 */ /* 0x000fe2000001ff00 */
[----:B------:R-:W-:Y:S01]  /*1560*/  IMAD R7, R7, R6, RZ ;  /* 0x0000000607077224 */ /* 0x000fe200078e02ff */
[----:B------:R-:W-:-:S02]  /*1570*/  CS2R R204, SRZ ;  /* 0x0000000000cc7805 */ /* 0x000fc4000001ff00 */
[----:B------:R-:W-:Y:S02]  /*1580*/  CS2R R206, SRZ ;  /* 0x0000000000ce7805 */ /* 0x000fe4000001ff00 */
[----:B------:R-:W-:Y:S01]  /*1590*/  CS2R R208, SRZ ;  /* 0x0000000000d07805 */ /* 0x000fe2000001ff00 */
[----:B------:R-:W-:Y:S01]  /*15a0*/  IMAD.HI.U32 R7, R5, R7, R4 ;  /* 0x0000000705077227 */ /* 0x000fe200078e0004 */
[----:B------:R-:W-:Y:S02]  /*15b0*/  CS2R R210, SRZ ;  /* 0x0000000000d27805 */ /* 0x000fe4000001ff00 */
[----:B------:R-:W-:Y:S02]  /*15c0*/  CS2R R212, SRZ ;  /* 0x0000000000d47805 */ /* 0x000fe4000001ff00 */
[----:B------:R-:W-:Y:S01]  /*15d0*/  CS2R R214, SRZ ;  /* 0x0000000000d67805 */ /* 0x000fe2000001ff00 */
[--C-:B------:R-:W-:Y:S01]  /*15e0*/  @!P1 IMAD.IADD R10, R10, 0x1, -R19.reuse ;  /* 0x000000010a0a9824 */ /* 0x100fe200078e0a13 */
[----:B------:R-:W-:Y:S01]  /*15f0*/  CS2R R88, SRZ ;  /* 0x0000000000587805 */ /* 0x000fe2000001ff00 */
[----:B------:R-:W-:Y:S01]  /*1600*/  @!P0 IMAD.IADD R8, R8, 0x1, -R19 ;  /* 0x0000000108088824 */ /* 0x000fe200078e0a13 */
[----:B------:R-:W-:Y:S01]  /*1610*/  CS2R R90, SRZ ;  /* 0x00000000005a7805 */ /* 0x000fe2000001ff00 */
[----:B------:R-:W-:Y:S01]  /*1620*/  IMAD.HI.U32 R4, R7, R9, RZ ;  /* 0x0000000907047227 */ /* 0x000fe200078e00ff */
[----:B------:R-:W-:-:S02]  /*1630*/  ISETP.GT.U32.AND P3, PT, R19, R10, PT ;  /* 0x0000000a1300720c */ /* 0x000fc40003f64070 */
[----:B------:R-:W-:Y:S02]  /*1640*/  CS2R R92, SRZ ;  /* 0x00000000005c7805 */ /* 0x000fe4000001ff00 */
[----:B------:R-:W-:Y:S01]  /*1650*/  ISETP.GT.U32.AND P0, PT, R19, R8, PT ;  /* 0x000000081300720c */ /* 0x000fe20003f04070 */
[C---:B------:R-:W-:Y:S01]  /*1660*/  IMAD.HI.U32 R5, R7.reuse, R15, RZ ;  /* 0x0000000f07057227 */ /* 0x040fe200078e00ff */
[----:B------:R-:W-:Y:S02]  /*1670*/  CS2R R94, SRZ ;  /* 0x00000000005e7805 */ /* 0x000fe4000001ff00 */
[----:B------:R-:W-:Y:S02]  /*1680*/  CS2R R96, SRZ ;  /* 0x0000000000607805 */ /* 0x000fe4000001ff00 */
[----:B------:R-:W-:Y:S01]  /*1690*/  CS2R R98, SRZ ;  /* 0x0000000000627805 */ /* 0x000fe2000001ff00 */
[----:B------:R-:W-:Y:S01]  /*16a0*/  IMAD.MOV R11, RZ, RZ, -R4 ;  /* 0x000000ffff0b7224 */ /* 0x000fe200078e0a04 */
[----:B------:R-:W-:Y:S01]  /*16b0*/  CS2R R100, SRZ ;  /* 0x0000000000647805 */ /* 0x000fe2000001ff00 */
[----:B------:R-:W-:Y:S01]  /*16c0*/  IMAD.MOV R5, RZ, RZ, -R5 ;  /* 0x000000ffff057224 */ /* 0x000fe200078e0a05 */
[----:B------:R-:W-:Y:S01]  /*16d0*/  CS2R R102, SRZ ;  /* 0x0000000000667805 */ /* 0x000fe2000001ff00 */
[----:B------:R-:W-:Y:S01]  /*16e0*/  IMAD.HI.U32 R4, R7, R16, RZ ;  /* 0x0000001007047227 */ /* 0x000fe200078e00ff */
[----:B------:R-:W-:-:S02]  /*16f0*/  CS2R R104, SRZ ;  /* 0x0000000000687805 */ /* 0x000fc4000001ff00 */
[----:B------:R-:W-:Y:S02]  /*1700*/  CS2R R106, SRZ ;  /* 0x00000000006a7805 */ /* 0x000fe4000001ff00 */
[----:B------:R-:W-:Y:S01]  /*1710*/  CS2R R108, SRZ ;  /* 0x00000000006c7805 */ /* 0x000fe2000001ff00 */
[----:B------:R-:W-:Y:S01]  /*1720*/  @!P3 IMAD.IADD R10, R10, 0x1, -R19 ;  /* 0x000000010a0ab824 */ /* 0x000fe200078e0a13 */
[----:B------:R-:W-:Y:S01]  /*1730*/  ISETP.GE.AND P3, PT, R13, RZ, PT ;  /* 0x000000ff0d00720c */ /* 0x000fe20003f66270 */
[C---:B------:R-:W-:Y:S01]  /*1740*/  IMAD R9, R6.reuse, R11, R9 ;  /* 0x0000000b06097224 */ /* 0x040fe200078e0209 */
[----:B------:R-:W-:Y:S01]  /*1750*/  CS2R R110, SRZ ;  /* 0x00000000006e7805 */ /* 0x000fe2000001ff00 */
[C---:B------:R-:W-:Y:S01]  /*1760*/  IMAD R11, R6.reuse, R5, R15 ;  /* 0x00000005060b7224 */ /* 0x040fe200078e020f */
[----:B------:R-:W-:Y:S01]  /*1770*/  LOP3.LUT R5, RZ, R2, RZ, 0x33, !PT ;  /* 0x00000002ff057212 */ /* 0x000fe200078e33ff */
[----:B------:R-:W-:Y:S01]  /*1780*/  IMAD.MOV R17, RZ, RZ, -R4 ;  /* 0x000000ffff117224 */ /* 0x000fe200078e0a04 */
[----:B------:R-:W-:Y:S01]  /*1790*/  ISETP.GT.U32.AND P1, PT, R6, R9, PT ;  /* 0x000000090600720c */ /* 0x000fe20003f24070 */
[----:B------:R-:W-:Y:S01]  /*17a0*/  @!P0 IMAD.IADD R8, R8, 0x1, -R19 ;  /* 0x0000000108088824 */ /* 0x000fe200078e0a13 */
[C---:B------:R-:W-:Y:S01]  /*17b0*/  ISETP.GT.U32.AND P0, PT, R6.reuse, R11, PT ;  /* 0x0000000b0600720c */ /* 0x040fe20003f04070 */
[----:B------:R-:W-:Y:S01]  /*17c0*/  IMAD R15, R6, R17, R16 ;  /* 0x00000011060f7224 */ /* 0x000fe200078e0210 */
[----:B------:R-:W-:Y:S01]  /*17d0*/  IABS R19, R18 ;  /* 0x0000001200137213 */ /* 0x000fe20000000000 */
[----:B------:R-:W-:Y:S01]  /*17e0*/  VIADD R16, R20, 0x70 ;  /* 0x0000007014107836 */ /* 0x000fe20000000000 */
[----:B------:R-:W-:Y:S01]  /*17f0*/  CS2R R112, SRZ ;  /* 0x0000000000707805 */ /* 0x000fe2000001ff00 */
[----:B------:R-:W-:Y:S01]  /*1800*/  @!P3 IMAD.MOV R10, RZ, RZ, -R10 ;  /* 0x000000ffff0ab224 */ /* 0x000fe200078e0a0a */
[----:B------:R-:W-:Y:S01]  /*1810*/  ISETP.GT.U32.AND P3, PT, R6, R15, PT ;  /* 0x0000000f0600720c */ /* 0x000fe20003f64070 */
[----:B------:R-:W-:Y:S01]  /*1820*/  IMAD.MOV.U32 R4, RZ, RZ, R8 ;  /* 0x000000ffff047224 */ /* 0x000fe200078e0008 */
[----:B------:R-:W-:Y:S01]  /*1830*/  IABS R17, R16 ;  /* 0x0000001000117213 */ /* 0x000fe20000000000 */
[----:B------:R-:W-:Y:S01]  /*1840*/  IMAD.HI.U32 R8, R7, R19, RZ ;  /* 0x0000001307087227 */ /* 0x000fe200078e00ff */
[----:B------:R-:W-:-:S02]  /*1850*/  CS2R R114, SRZ ;  /* 0x0000000000727805 */ /* 0x000fc4000001ff00 */
[----:B------:R-:W-:Y:S02]  /*1860*/  CS2R R116, SRZ ;  /* 0x0000000000747805 */ /* 0x000fe4000001ff00 */
[----:B------:R-:W-:Y:S01]  /*1870*/  CS2R R118, SRZ ;  /* 0x0000000000767805 */ /* 0x000fe2000001ff00 */
[--C-:B------:R-:W-:Y:S01]  /*1880*/  @!P0 IMAD.IADD R11, R11, 0x1, -R6.reuse ;  /* 0x000000010b0b8824 */ /* 0x100fe200078e0a06 */
[----:B------:R-:W-:Y:S01]  /*1890*/  CS2R R120, SRZ ;  /* 0x0000000000787805 */ /* 0x000fe2000001ff00 */
[----:B------:R-:W-:Y:S01]  /*18a0*/  @!P1 IMAD.IADD R9, R9, 0x1, -R6 ;  /* 0x0000000109099824 */ /* 0x000fe200078e0a06 */
[----:B------:R-:W-:Y:S01]  /*18b0*/  ISETP.NE.AND P1, PT, R2, RZ, PT ;  /* 0x000000ff0200720c */ /* 0x000fe20003f25270 */
[----:B------:R-:W-:Y:S01]  /*18c0*/  IMAD.HI.U32 R2, R7, R17, RZ ;  /* 0x0000001107027227 */ /* 0x000fe200078e00ff */
[----:B------:R-:W-:Y:S02]  /*18d0*/  ISETP.GT.U32.AND P0, PT, R6, R11, PT ;  /* 0x0000000b0600720c */ /* 0x000fe40003f04070 */
[----:B------:R-:W-:-:S02]  /*18e0*/  CS2R R122, SRZ ;  /* 0x00000000007a7805 */ /* 0x000fc4000001ff00 */
[----:B------:R-:W-:Y:S01]  /*18f0*/  CS2R R124, SRZ ;  /* 0x00000000007c7805 */ /* 0x000fe2000001ff00 */
[----:B------:R-:W-:Y:S01]  /*1900*/  @!P3 IMAD.IADD R15, R15, 0x1, -R6 ;  /* 0x000000010f0fb824 */ /* 0x000fe200078e0a06 */
[----:B------:R-:W-:Y:S01]  /*1910*/  CS2R R126, SRZ ;  /* 0x00000000007e7805 */ /* 0x000fe2000001ff00 */
[----:B------:R-:W-:Y:S01]  /*1920*/  IMAD.MOV R2, RZ, RZ, -R2 ;  /* 0x000000ffff027224 */ /* 0x000fe200078e0a02 */
[----:B------:R-:W-:Y:S01]  /*1930*/  CS2R R128, SRZ ;  /* 0x0000000000807805 */ /* 0x000fe2000001ff00 */
[----:B------:R-:W-:Y:S01]  /*1940*/  @!P2 IMAD.MOV R4, RZ, RZ, -R4 ;  /* 0x000000ffff04a224 */ /* 0x000fe200078e0a04 */
[C---:B------:R-:W-:Y:S01]  /*1950*/  ISETP.GT.U32.AND P3, PT, R6.reuse, R15, PT ;  /* 0x0000000f0600720c */ /* 0x040fe20003f64070 */
[C---:B------:R-:W-:Y:S01]  /*1960*/  IMAD R17, R6.reuse, R2, R17 ;  /* 0x0000000206117224 */ /* 0x040fe200078e0211 */
[C---:B------:R-:W-:Y:S01]  /*1970*/  ISETP.GT.U32.AND P2, PT, R6.reuse, R9, PT ;  /* 0x000000090600720c */ /* 0x040fe20003f44070 */
[----:B------:R-:W-:Y:S01]  /*1980*/  IMAD.MOV R8, RZ, RZ, -R8 ;  /* 0x000000ffff087224 */ /* 0x000fe200078e0a08 */
[----:B------:R-:W-:Y:S01]  /*1990*/  SEL R4, R5, R4, !P1 ;  /* 0x0000000405047207 */ /* 0x000fe20004800000 */
[--C-:B------:R-:W-:Y:S01]  /*19a0*/  @!P0 IMAD.IADD R11, R11, 0x1, -R6.reuse ;  /* 0x000000010b0b8824 */ /* 0x100fe200078e0a06 */
[C---:B------:R-:W-:Y:S01]  /*19b0*/  ISETP.GT.U32.AND P0, PT, R6.reuse, R17, PT ;  /* 0x000000110600720c */ /* 0x040fe20003f04070 */
[----:B------:R-:W-:Y:S01]  /*19c0*/  IMAD R19, R6, R8, R19 ;  /* 0x0000000806137224 */ /* 0x000fe200078e0213 */
[----:B------:R-:W-:Y:S01]  /*19d0*/  SEL R5, R5, R10, !P1 ;  /* 0x0000000a05057207 */ /* 0x000fe20004800000 */
[----:B------:R-:W-:Y:S01]  /*19e0*/  VIADD R2, R20, 0x68 ;  /* 0x0000006814027836 */ /* 0x000fe20000000000 */
[----:B------:R-:W-:Y:S01]  /*19f0*/  ISETP.GE.AND P1, PT, R16, RZ, PT ;  /* 0x000000ff1000720c */ /* 0x000fe20003f26270 */
[----:B------:R-:W-:Y:S01]  /*1a00*/  VIADD R10, R20, 0x60 ;  /* 0x00000060140a7836 */ /* 0x000fe20000000000 */
[----:B------:R-:W-:Y:S01]  /*1a10*/  CS2R R130, SRZ ;  /* 0x0000000000827805 */ /* 0x000fe2000001ff00 */
[--C-:B------:R-:W-:Y:S01]  /*1a20*/  @!P3 IMAD.IADD R15, R15, 0x1, -R6.reuse ;  /* 0x000000010f0fb824 */ /* 0x100fe200078e0a06 */
[----:B------:R-:W-:Y:S01]  /*1a30*/  IABS R21, R2 ;  /* 0x0000000200157213 */ /* 0x000fe20000000000 */
[--C-:B------:R-:W-:Y:S01]  /*1a40*/  @!P2 IMAD.IADD R9, R9, 0x1, -R6.reuse ;  /* 0x000000010909a824 */ /* 0x100fe200078e0a06 */
[----:B------:R-:W-:Y:S01]  /*1a50*/  ISETP.GE.AND P3, PT, R10, RZ, PT ;  /* 0x000000ff0a00720c */ /* 0x000fe20003f66270 */
[----:B------:R-:W-:Y:S01]  /*1a60*/  @!P6 IMAD.MOV R15, RZ, RZ, -R15 ;  /* 0x000000ffff0fe224 */ /* 0x000fe200078e0a0f */
[----:B------:R-:W-:Y:S01]  /*1a70*/  ISETP.GT.U32.AND P6, PT, R6, R19, PT ;  /* 0x000000130600720c */ /* 0x000fe20003fc4070 */
[----:B------:R-:W-:Y:S01]  /*1a80*/  @!P0 IMAD.IADD R17, R17, 0x1, -R6 ;  /* 0x0000000111118824 */ /* 0x000fe200078e0a06 */
[----:B------:R-:W-:Y:S01]  /*1a90*/  IABS R25, R10 ;  /* 0x0000000a00197213 */ /* 0x000fe20000000000 */
[----:B------:R-:W-:Y:S01]  /*1aa0*/  @!P4 IMAD.MOV R9, RZ, RZ, -R9 ;  /* 0x000000ffff09c224 */ /* 0x000fe200078e0a09 */
[----:B------:R-:W-:Y:S01]  /*1ab0*/  ISETP.GE.AND P4, PT, R2, RZ, PT ;  /* 0x000000ff0200720c */ /* 0x000fe20003f86270 */
[----:B------:R-:W-:Y:S01]  /*1ac0*/  VIADD R8, R20, 0x64 ;  /* 0x0000006414087836 */ /* 0x000fe20000000000 */
[----:B------:R-:W-:Y:S01]  /*1ad0*/  ISETP.GT.U32.AND P0, PT, R6, R17, PT ;  /* 0x000000110600720c */ /* 0x000fe20003f04070 */
[----:B------:R-:W-:Y:S01]  /*1ae0*/  IMAD.HI.U32 R2, R7, R21, RZ ;  /* 0x0000001507027227 */ /* 0x000fe200078e00ff */
[----:B------:R-:W-:-:S02]  /*1af0*/  ISETP.GE.AND P2, PT, R18, RZ, PT ;  /* 0x000000ff1200720c */ /* 0x000fc40003f46270 */
[----:B------:R-:W-:Y:S02]  /*1b00*/  CS2R R132, SRZ ;  /* 0x0000000000847805 */ /* 0x000fe4000001ff00 */
[----:B------:R-:W-:Y:S01]  /*1b10*/  IABS R23, R8 ;  /* 0x0000000800177213 */ /* 0x000fe20000000000 */
[----:B------:R-:W-:Y:S01]  /*1b20*/  IMAD.MOV R10, RZ, RZ, -R2 ;  /* 0x000000ffff0a7224 */ /* 0x000fe200078e0a02 */
[----:B------:R-:W-:Y:S01]  /*1b30*/  CS2R R134, SRZ ;  /* 0x0000000000867805 */ /* 0x000fe2000001ff00 */
[----:B------:R-:W-:Y:S01]  /*1b40*/  @!P6 IMAD.IADD R19, R19, 0x1, -R6 ;  /* 0x000000011313e824 */ /* 0x000fe200078e0a06 */
[----:B------:R-:W-:Y:S01]  /*1b50*/  CS2R R136, SRZ ;  /* 0x0000000000887805 */ /* 0x000fe2000001ff00 */
[----:B------:R-:W-:Y:S01]  /*1b60*/  @!P5 IMAD.MOV R11, RZ, RZ, -R11 ;  /* 0x000000ffff0bd224 */ /* 0x000fe200078e0a0b */
[----:B------:R-:W-:Y:S01]  /*1b70*/  ISETP.GE.AND P5, PT, R8, RZ, PT ;  /* 0x000000ff0800720c */ /* 0x000fe20003fa6270 */
[C---:B------:R-:W-:Y:S01]  /*1b80*/  IMAD R21, R6.reuse, R10, R21 ;  /* 0x0000000a06157224 */ /* 0x040fe200078e0215 */
[----:B------:R-:W-:Y:S01]  /*1b90*/  ISETP.GT.U32.AND P6, PT, R6, R19, PT ;  /* 0x000000130600720c */ /* 0x000fe20003fc4070 */
[----:B------:R-:W-:Y:S01]  /*1ba0*/  IMAD.HI.U32 R8, R7, R23, RZ ;  /* 0x0000001707087227 */ /* 0x000fe200078e00ff */
[----:B------:R-:W-:-:S02]  /*1bb0*/  CS2R R138, SRZ ;  /* 0x00000000008a7805 */ /* 0x000fc4000001ff00 */
[----:B------:R-:W-:Y:S02]  /*1bc0*/  CS2R R140, SRZ ;  /* 0x00000000008c7805 */ /* 0x000fe4000001ff00 */
[----:B------:R-:W-:Y:S01]  /*1bd0*/  CS2R R142, SRZ ;  /* 0x00000000008e7805 */ /* 0x000fe2000001ff00 */
[----:B------:R-:W-:Y:S01]  /*1be0*/  @!P0 IMAD.IADD R17, R17, 0x1, -R6 ;  /* 0x0000000111118824 */ /* 0x000fe200078e0a06 */
[----:B------:R-:W-:Y:S01]  /*1bf0*/  ISETP.GT.U32.AND P0, PT, R6, R21, PT ;  /* 0x000000150600720c */ /* 0x000fe20003f04070 */
[----:B------:R-:W-:Y:S01]  /*1c00*/  VIADD R18, R20, 0x58 ;  /* 0x0000005814127836 */ /* 0x000fe20000000000 */
[----:B------:R-:W-:Y:S01]  /*1c10*/  CS2R R144, SRZ ;  /* 0x0000000000907805 */ /* 0x000fe2000001ff00 */
[----:B------:R-:W-:Y:S01]  /*1c20*/  IMAD.MOV R8, RZ, RZ, -R8 ;  /* 0x000000ffff087224 */ /* 0x000fe200078e0a08 */
[----:B------:R-:W-:Y:S01]  /*1c30*/  CS2R R146, SRZ ;  /* 0x0000000000927805 */ /* 0x000fe2000001ff00 */
[----:B------:R-:W-:Y:S01]  /*1c40*/  IMAD.HI.U32 R2, R7, R25, RZ ;  /* 0x0000001907027227 */ /* 0x000fe200078e00ff */
[----:B------:R-:W-:-:S02]  /*1c50*/  IABS R29, R18 ;  /* 0x00000012001d7213 */ /* 0x000fc40000000000 */
[----:B------:R-:W-:Y:S02]  /*1c60*/  CS2R R148, SRZ ;  /* 0x0000000000947805 */ /* 0x000fe4000001ff00 */
[----:B------:R-:W-:Y:S01]  /*1c70*/  CS2R R150, SRZ ;  /* 0x0000000000967805 */ /* 0x000fe2000001ff00 */
[C---:B------:R-:W-:Y:S01]  /*1c80*/  IMAD R23, R6.reuse, R8, R23 ;  /* 0x0000000806177224 */ /* 0x040fe200078e0217 */
[----:B------:R-:W-:Y:S01]  /*1c90*/  USGXT.U32 UR6, UR5, 0xe ;  /* 0x0000000e0506789a */ /* 0x000fe20008000000 */
[----:B------:R-:W-:Y:S01]  /*1ca0*/  @!P6 IMAD.IADD R19, R19, 0x1, -R6 ;  /* 0x000000011313e824 */ /* 0x000fe200078e0a06 */
[----:B------:R-:W-:Y:S01]  /*1cb0*/  USHF.R.S32.HI UR25, URZ, 0x1f, UR24 ;  /* 0x0000001f3f197899 */ /* 0x000fe20008011418 */
[----:B------:R-:W-:Y:S01]  /*1cc0*/  IMAD.HI.U32 R8, R7, R29, RZ ;  /* 0x0000001d07087227 */ /* 0x000fe200078e00ff */
[----:B------:R-:W-:-:S03]  /*1cd0*/  ISETP.GT.U32.AND P6, PT, R6, R23, PT ;  /* 0x000000170600720c */ /* 0x000fc60003fc4070 */
[----:B------:R-:W-:Y:S02]  /*1ce0*/  @!P0 IMAD.IADD R21, R21, 0x1, -R6 ;  /* 0x0000000115158824 */ /* 0x000fe400078e0a06 */
[----:B------:R-:W-:Y:S02]  /*1cf0*/  VIADD R16, R20, 0x5c ;  /* 0x0000005c14107836 */ /* 0x000fe40000000000 */
[----:B------:R-:W-:Y:S01]  /*1d00*/  IMAD.MOV R2, RZ, RZ, -R2 ;  /* 0x000000ffff027224 */ /* 0x000fe200078e0a02 */
[C---:B------:R-:W-:Y:S01]  /*1d10*/  ISETP.GT.U32.AND P0, PT, R6.reuse, R21, PT ;  /* 0x000000150600720c */ /* 0x040fe20003f04070 */
[----:B------:R-:W-:Y:S01]  /*1d20*/  IMAD.MOV R8, RZ, RZ, -R8 ;  /* 0x000000ffff087224 */ /* 0x000fe200078e0a08 */
[----:B------:R-:W-:Y:S01]  /*1d30*/  IABS R27, R16 ;  /* 0x00000010001b7213 */ /* 0x000fe20000000000 */
[C---:B------:R-:W-:Y:S02]  /*1d40*/  IMAD R25, R6.reuse, R2, R25 ;  /* 0x0000000206197224 */ /* 0x040fe400078e0219 */
[----:B------:R-:W-:-:S02]  /*1d50*/  IMAD R29, R6, R8, R29 ;  /* 0x00000008061d7224 */ /* 0x000fc400078e021d */
[----:B------:R-:W-:Y:S01]  /*1d60*/  @!P1 IMAD.MOV R17, RZ, RZ, -R17 ;  /* 0x000000ffff119224 */ /* 0x000fe200078e0a11 */
[C---:B------:R-:W-:Y:S01]  /*1d70*/  ISETP.GT.U32.AND P1, PT, R6.reuse, R25, PT ;  /* 0x000000190600720c */ /* 0x040fe20003f24070 */
[----:B------:R-:W-:Y:S01]  /*1d80*/  @!P6 IMAD.IADD R23, R23, 0x1, -R6 ;  /* 0x000000011717e824 */ /* 0x000fe200078e0a06 */
[----:B------:R-:W-:Y:S01]  /*1d90*/  ISETP.GT.U32.AND P6, PT, R6, R29, PT ;  /* 0x0000001d0600720c */ /* 0x000fe20003fc4070 */
[----:B------:R-:W-:Y:S02]  /*1da0*/  VIADD R10, R20, 0x54 ;  /* 0x00000054140a7836 */ /* 0x000fe40000000000 */
[----:B------:R-:W-:-:S03]  /*1db0*/  IMAD.HI.U32 R2, R7, R27, RZ ;  /* 0x0000001b07027227 */ /* 0x000fc600078e00ff */
[----:B------:R-:W-:Y:S01]  /*1dc0*/  IABS R31, R10 ;  /* 0x0000000a001f7213 */ /* 0x000fe20000000000 */
[----:B------:R-:W-:Y:S02]  /*1dd0*/  IMAD.MOV R2, RZ, RZ, -R2 ;  /* 0x000000ffff027224 */ /* 0x000fe400078e0a02 */
[----:B------:R-:W-:Y:S01]  /*1de0*/  @!P0 IMAD.IADD R21, R21, 0x1, -R6 ;  /* 0x0000000115158824 */ /* 0x000fe200078e0a06 */
[----:B------:R-:W-:Y:S01]  /*1df0*/  ISETP.GE.AND P0, PT, R16, RZ, PT ;  /* 0x000000ff1000720c */ /* 0x000fe20003f06270 */
[----:B------:R-:W-:Y:S02]  /*1e00*/  IMAD R27, R6, R2, R27 ;  /* 0x00000002061b7224 */ /* 0x000fe400078e021b */
[----:B------:R-:W-:Y:S02]  /*1e10*/  VIADD R16, R20, 0x4c ;  /* 0x0000004c14107836 */ /* 0x000fe40000000000 */
[----:B------:R-:W-:-:S03]  /*1e20*/  IMAD.HI.U32 R2, R7, R31, RZ ;  /* 0x0000001f07027227 */ /* 0x000fc600078e00ff */
[----:B------:R-:W-:Y:S01]  /*1e30*/  IABS R35, R16 ;  /* 0x0000001000237213 */ /* 0x000fe20000000000 */
[--C-:B------:R-:W-:Y:S01]  /*1e40*/  @!P1 IMAD.IADD R25, R25, 0x1, -R6.reuse ;  /* 0x0000000119199824 */ /* 0x100fe200078e0a06 */
[----:B------:R-:W-:Y:S01]  /*1e50*/  ISETP.GT.U32.AND P1, PT, R6, R23, PT ;  /* 0x000000170600720c */ /* 0x000fe20003f24070 */
[----:B------:R-:W-:Y:S02]  /*1e60*/  @!P6 IMAD.IADD R29, R29, 0x1, -R6 ;  /* 0x000000011d1de824 */ /* 0x000fe400078e0a06 */
[----:B------:R-:W-:-:S03]  /*1e70*/  IMAD.HI.U32 R8, R7, R33, RZ ;  /* 0x0000002107087227 */ /* 0x000fc600078e00ff */
[C---:B------:R-:W-:Y:S01]  /*1e80*/  ISETP.GT.U32.AND P6, PT, R6.reuse, R29, PT ;  /* 0x0000001d0600720c */ /* 0x040fe20003fc4070 */
[----:B------:R-:W-:Y:S02]  /*1e90*/  IMAD.MOV R2, RZ, RZ, -R2 ;  /* 0x000000ffff027224 */ /* 0x000fe400078e0a02 */
[----:B------:R-:W-:Y:S02]  /*1ea0*/  IMAD.MOV R8, RZ, RZ, -R8 ;  /* 0x000000ffff087224 */ /* 0x000fe400078e0a08 */
[----:B------:R-:W-:Y:S02]  /*1eb0*/  IMAD R31, R6, R2, R31 ;  /* 0x00000002061f7224 */ /* 0x000fe400078e021f */
[----:B------:R-:W-:-:S04]  /*1ec0*/  IMAD.HI.U32 R2, R7, R35, RZ ;  /* 0x0000002307027227 */ /* 0x000fc800078e00ff */
[C---:B------:R-:W-:Y:S02]  /*1ed0*/  IMAD R33, R6.reuse, R8, R33 ;  /* 0x0000000806217224 */ /* 0x040fe400078e0221 */
[----:B------:R-:W-:Y:S02]  /*1ee0*/  IMAD.MOV R8, RZ, RZ, -R2 ;  /* 0x000000ffff087224 */ /* 0x000fe400078e0a02 */
[--C-:B------:R-:W-:Y:S01]  /*1ef0*/  @!P1 IMAD.IADD R23, R23, 0x1, -R6.reuse ;  /* 0x0000000117179824 */ /* 0x100fe200078e0a06 */
[C---:B------:R-:W-:Y:S01]  /*1f00*/  ISETP.GT.U32.AND P1, PT, R6.reuse, R31, PT ;  /* 0x0000001f0600720c */ /* 0x040fe20003f24070 */
[C---:B------:R-:W-:Y:S02]  /*1f10*/  IMAD R35, R6.reuse, R8, R35 ;  /* 0x0000000806237224 */ /* 0x040fe400078e0223 */
[----:B------:R-:W-:Y:S02]  /*1f20*/  @!P6 IMAD.IADD R29, R29, 0x1, -R6 ;  /* 0x000000011d1de824 */ /* 0x000fe400078e0a06 */
[----:B------:R-:W-:Y:S01]  /*1f30*/  IMAD.HI.U32 R8, R7, R39, RZ ;  /* 0x0000002707087227 */ /* 0x000fe200078e00ff */
[----:B------:R-:W-:-:S03]  /*1f40*/  ISETP.GT.U32.AND P6, PT, R6, R35, PT ;  /* 0x000000230600720c */ /* 0x000fc60003fc4070 */
[----:B------:R-:W-:Y:S02]  /*1f50*/  IMAD.MOV R8, RZ, RZ, -R8 ;  /* 0x000000ffff087224 */ /* 0x000fe400078e0a08 */
[----:B------:R-:W-:Y:S01]  /*1f60*/  @!P2 IMAD.MOV R19, RZ, RZ, -R19 ;  /* 0x000000ffff13a224 */ /* 0x000fe200078e0a13 */
[----:B------:R-:W-:Y:S01]  /*1f70*/  ISETP.GT.U32.AND P2, PT, R6, R27, PT ;  /* 0x0000001b0600720c */ /* 0x000fe20003f44070 */
[--C-:B------:R-:W-:Y:S01]  /*1f80*/  @!P1 IMAD.IADD R31, R31, 0x1, -R6.reuse ;  /* 0x000000011f1f9824 */ /* 0x100fe200078e0a06 */
[----:B------:R-:W-:Y:S01]  /*1f90*/  ISETP.GE.AND P1, PT, R10, RZ, PT ;  /* 0x000000ff0a00720c */ /* 0x000fe20003f26270 */
[----:B------:R-:W-:Y:S02]  /*1fa0*/  IMAD R39, R6, R8, R39 ;  /* 0x0000000806277224 */ /* 0x000fe400078e0227 */
[----:B------:R-:W-:Y:S02]  /*1fb0*/  VIADD R10, R20, 0x40 ;  /* 0x00000040140a7836 */ /* 0x000fe40000000000 */
[----:B------:R-:W-:Y:S01]  /*1fc0*/  @!P6 IMAD.IADD R35, R35, 0x1, -R6 ;  /* 0x000000012323e824 */ /* 0x000fe200078e0a06 */
[----:B------:R-:W-:Y:S01]  /*1fd0*/  ISETP.GT.U32.AND P6, PT, R6, R31, PT ;  /* 0x0000001f0600720c */ /* 0x000fe20003fc4070 */
[----:B------:R-:W-:Y:S01]  /*1fe0*/  IMAD.HI.U32 R2, R7, R37, RZ ;  /* 0x0000002507027227 */ /* 0x000fe200078e00ff */
[----:B------:R-:W-:-:S03]  /*1ff0*/  IABS R41, R10 ;  /* 0x0000000a00297213 */ /* 0x000fc60000000000 */
[----:B------:R-:W-:Y:S02]  /*2000*/  IMAD.MOV R2, RZ, RZ, -R2 ;  /* 0x000000ffff027224 */ /* 0x000fe400078e0a02 */
[----:B------:R-:W-:Y:S01]  /*2010*/  @!P2 IMAD.IADD R27, R27, 0x1, -R6 ;  /* 0x000000011b1ba824 */ /* 0x000fe200078e0a06 */
[C---:B------:R-:W-:Y:S01]  /*2020*/  ISETP.GT.U32.AND P2, PT, R6.reuse, R25, PT ;  /* 0x000000190600720c */ /* 0x040fe20003f44070 */
[----:B------:R-:W-:Y:S02]  /*2030*/  IMAD R37, R6, R2, R37 ;  /* 0x0000000206257224 */ /* 0x000fe400078e0225 */
[----:B------:R-:W-:-:S04]  /*2040*/  IMAD.HI.U32 R2, R7, R41, RZ ;  /* 0x0000002907027227 */ /* 0x000fc800078e00ff */
[----:B------:R-:W-:Y:S01]  /*2050*/  @!P6 IMAD.IADD R31, R31, 0x1, -R6 ;  /* 0x000000011f1fe824 */ /* 0x000fe200078e0a06 */
[C---:B------:R-:W-:Y:S01]  /*2060*/  ISETP.GT.U32.AND P6, PT, R6.reuse, R39, PT ;  /* 0x000000270600720c */ /* 0x040fe20003fc4070 */
[----:B------:R-:W-:Y:S02]  /*2070*/  IMAD.MOV R2, RZ, RZ, -R2 ;  /* 0x000000ffff027224 */ /* 0x000fe400078e0a02 */
[----:B------:R-:W-:Y:S01]  /*2080*/  @!P4 IMAD.MOV R21, RZ, RZ, -R21 ;  /* 0x000000ffff15c224 */ /* 0x000fe200078e0a15 */
[C---:B------:R-:W-:Y:S01]  /*2090*/  ISETP.GT.U32.AND P4, PT, R6.reuse, R27, PT ;  /* 0x0000001b0600720c */ /* 0x040fe20003f84070 */
[C---:B------:R-:W-:Y:S02]  /*20a0*/  IMAD R41, R6.reuse, R2, R41 ;  /* 0x0000000206297224 */ /* 0x040fe400078e0229 */
[----:B------:R-:W-:Y:S01]  /*20b0*/  @!P2 IMAD.IADD R25, R25, 0x1, -R6 ;  /* 0x000000011919a824 */ /* 0x000fe200078e0a06 */
[----:B------:R-:W-:Y:S01]  /*20c0*/  ISETP.GT.U32.AND P2, PT, R6, R33, PT ;  /* 0x000000210600720c */ /* 0x000fe20003f44070 */
[----:B------:R-:W-:-:S02]  /*20d0*/  @!P5 IMAD.MOV R23, RZ, RZ, -R23 ;  /* 0x000000ffff17d224 */ /* 0x000fc400078e0a17 */
[----:B------:R-:W-:Y:S01]  /*20e0*/  @!P3 IMAD.MOV R25, RZ, RZ, -R25 ;  /* 0x000000ffff19b224 */ /* 0x000fe200078e0a19 */
[C---:B------:R-:W-:Y:S01]  /*20f0*/  ISETP.GT.U32.AND P3, PT, R6.reuse, R35, PT ;  /* 0x000000230600720c */ /* 0x040fe20003f64070 */
[--C-:B------:R-:W-:Y:S02]  /*2100*/  @!P6 IMAD.IADD R39, R39, 0x1, -R6.reuse ;  /* 0x000000012727e824 */ /* 0x100fe400078e0a06 */
[----:B------:R-:W-:Y:S02]  /*2110*/  @!P1 IMAD.MOV R31, RZ, RZ, -R31 ;  /* 0x000000ffff1f9224 */ /* 0x000fe400078e0a1f */
[----:B------:R-:W-:Y:S01]  /*2120*/  @!P4 IMAD.IADD R27, R27, 0x1, -R6 ;  /* 0x000000011b1bc824 */ /* 0x000fe200078e0a06 */
[----:B------:R-:W-:Y:S01]  /*2130*/  ISETP.GT.U32.AND P6, PT, R6, R39, PT ;  /* 0x000000270600720c */ /* 0x000fe20003fc4070 */
[----:B------:R-:W-:Y:S01]  /*2140*/  VIADD R2, R20, 0x38 ;  /* 0x0000003814027836 */ /* 0x000fe20000000000 */
[----:B------:R-:W-:Y:S01]  /*2150*/  ISETP.GE.AND P4, PT, R18, RZ, PT ;  /* 0x000000ff1200720c */ /* 0x000fe20003f86270 */
[----:B------:R-:W-:-:S02]  /*2160*/  VIADD R18, R20, 0x3c ;  /* 0x0000003c14127836 */ /* 0x000fc40000000000 */
[----:B------:R-:W-:Y:S01]  /*2170*/  @!P0 IMAD.MOV R27, RZ, RZ, -R27 ;  /* 0x000000ffff1b8224 */ /* 0x000fe200078e0a1b */
[----:B------:R-:W-:Y:S01]  /*2180*/  ISETP.GT.U32.AND P0, PT, R6, R37, PT ;  /* 0x000000250600720c */ /* 0x000fe20003f04070 */
[--C-:B------:R-:W-:Y:S01]  /*2190*/  @!P2 IMAD.IADD R33, R33, 0x1, -R6.reuse ;  /* 0x000000012121a824 */ /* 0x100fe200078e0a06 */
[----:B------:R-:W-:Y:S01]  /*21a0*/  IABS R43, R18 ;  /* 0x00000012002b7213 */ /* 0x000fe20000000000 */
[--C-:B------:R-:W-:Y:S01]  /*21b0*/  @!P3 IMAD.IADD R35, R35, 0x1, -R6.reuse ;  /* 0x000000012323b824 */ /* 0x100fe200078e0a06 */
[----:B------:R-:W-:Y:S01]  /*21c0*/  ISETP.GE.AND P2, PT, R22, RZ, PT ;  /* 0x000000ff1600720c */ /* 0x000fe20003f46270 */
[----:B------:R-:W-:Y:S01]  /*21d0*/  VIADD R22, R20, 0x28 ;  /* 0x0000002814167836 */ /* 0x000fe20000000000 */
[C---:B------:R-:W-:Y:S01]  /*21e0*/  ISETP.GT.U32.AND P5, PT, R6.reuse, R33, PT ;  /* 0x000000210600720c */ /* 0x040fe20003fa4070 */
[----:B------:R-:W-:Y:S01]  /*21f0*/  @!P6 IMAD.IADD R39, R39, 0x1, -R6 ;  /* 0x000000012727e824 */ /* 0x000fe200078e0a06 */
[----:B------:R-:W-:Y:S01]  /*2200*/  ISETP.GT.U32.AND P6, PT, R6, R41, PT ;  /* 0x000000290600720c */ /* 0x000fe20003fc4070 */
[----:B------:R-:W-:Y:S01]  /*2210*/  IMAD.HI.U32 R8, R7, R43, RZ ;  /* 0x0000002b07087227 */ /* 0x000fe200078e00ff */
[----:B------:R-:W-:-:S02]  /*2220*/  IABS R45, R2 ;  /* 0x00000002002d7213 */ /* 0x000fc40000000000 */
[----:B------:R-:W-:Y:S01]  /*2230*/  ISETP.GE.AND P3, PT, R26, RZ, PT ;  /* 0x000000ff1a00720c */ /* 0x000fe20003f66270 */
[----:B------:R-:W-:Y:S01]  /*2240*/  IMAD.MOV R8, RZ, RZ, -R8 ;  /* 0x000000ffff087224 */ /* 0x000fe200078e0a08 */
[----:B------:R-:W-:Y:S01]  /*2250*/  IABS R53, R22 ;  /* 0x0000001600357213 */ /* 0x000fe20000000000 */
[----:B------:R-:W-:Y:S01]  /*2260*/  @!P4 IMAD.MOV R29, RZ, RZ, -R29 ;  /* 0x000000ffff1dc224 */ /* 0x000fe200078e0a1d */
[----:B------:R-:W-:Y:S01]  /*2270*/  ISETP.GE.AND P4, PT, R16, RZ, PT ;  /* 0x000000ff1000720c */ /* 0x000fe20003f86270 */
[----:B------:R-:W-:Y:S02]  /*2280*/  IMAD R43, R6, R8, R43 ;  /* 0x00000008062b7224 */ /* 0x000fe400078e022b */
[--C-:B------:R-:W-:Y:S01]  /*2290*/  @!P0 IMAD.IADD R37, R37, 0x1, -R6.reuse ;  /* 0x0000000125258824 */ /* 0x100fe200078e0a06 */
[----:B------:R-:W-:Y:S01]  /*22a0*/  ISETP.GE.AND P0, PT, R10, RZ, PT ;  /* 0x000000ff0a00720c */ /* 0x000fe20003f06270 */
[--C-:B------:R-:W-:Y:S02]  /*22b0*/  @!P6 IMAD.IADD R41, R41, 0x1, -R6.reuse ;  /* 0x000000012929e824 */ /* 0x100fe400078e0a06 */
[----:B------:R-:W-:Y:S01]  /*22c0*/  VIADD R8, R20, 0x34 ;  /* 0x0000003414087836 */ /* 0x000fe20000000000 */
[C---:B------:R-:W-:Y:S01]  /*22d0*/  ISETP.GT.U32.AND P1, PT, R6.reuse, R37, PT ;  /* 0x000000250600720c */ /* 0x040fe20003f24070 */
[----:B------:R-:W-:Y:S01]  /*22e0*/  @!P5 IMAD.IADD R33, R33, 0x1, -R6 ;  /* 0x000000012121d824 */ /* 0x000fe200078e0a06 */
[----:B------:R-:W-:Y:S01]  /*22f0*/  ISETP.GT.U32.AND P6, PT, R6, R41, PT ;  /* 0x000000290600720c */ /* 0x000fe20003fc4070 */
[----:B------:R-:W-:Y:S01]  /*2300*/  VIADD R10, R20, 0x30 ;  /* 0x00000030140a7836 */ /* 0x000fe20000000000 */
[----:B------:R-:W-:Y:S01]  /*2310*/  ISETP.GE.AND P5, PT, R24, RZ, PT ;  /* 0x000000ff1800720c */ /* 0x000fe20003fa6270 */
[----:B------:R-:W-:Y:S01]  /*2320*/  @!P4 IMAD.MOV R35, RZ, RZ, -R35 ;  /* 0x000000ffff23c224 */ /* 0x000fe200078e0a23 */
[----:B------:R-:W-:Y:S01]  /*2330*/  ISETP.GE.AND P4, PT, R2, RZ, PT ;  /* 0x000000ff0200720c */ /* 0x000fe20003f86270 */
[----:B------:R-:W-:Y:S01]  /*2340*/  IMAD.HI.U32 R2, R7, R45, RZ ;  /* 0x0000002d07027227 */ /* 0x000fe200078e00ff */
[----:B------:R-:W-:-:S02]  /*2350*/  IABS R47, R8 ;  /* 0x00000008002f7213 */ /* 0x000fc40000000000 */
[----:B------:R-:W-:Y:S01]  /*2360*/  IABS R49, R10 ;  /* 0x0000000a00317213 */ /* 0x000fe20000000000 */
[----:B------:R-:W-:Y:S01]  /*2370*/  @!P2 IMAD.MOV R33, RZ, RZ, -R33 ;  /* 0x000000ffff21a224 */ /* 0x000fe200078e0a21 */
[----:B------:R-:W-:Y:S01]  /*2380*/  ISETP.GE.AND P2, PT, R18, RZ, PT ;  /* 0x000000ff1200720c */ /* 0x000fe20003f46270 */
[--C-:B------:R-:W-:Y:S01]  /*2390*/  @!P1 IMAD.IADD R37, R37, 0x1, -R6.reuse ;  /* 0x0000000125259824 */ /* 0x100fe200078e0a06 */
[----:B------:R-:W-:Y:S01]  /*23a0*/  ISETP.GE.AND P1, PT, R8, RZ, PT ;  /* 0x000000ff0800720c */ /* 0x000fe20003f26270 */
[----:B------:R-:W-:Y:S01]  /*23b0*/  @!P6 IMAD.IADD R41, R41, 0x1, -R6 ;  /* 0x000000012929e824 */ /* 0x000fe200078e0a06 */
[----:B------:R-:W-:Y:S01]  /*23c0*/  ISETP.GT.U32.AND P6, PT, R6, R43, PT ;  /* 0x0000002b0600720c */ /* 0x000fe20003fc4070 */
[----:B------:R-:W-:-:S04]  /*23d0*/  IMAD.HI.U32 R8, R7, R47, RZ ;  /* 0x0000002f07087227 */ /* 0x000fc800078e00ff */
[----:B------:R-:W-:Y:S02]  /*23e0*/  IMAD.MOV R18, RZ, RZ, -R2 ;  /* 0x000000ffff127224 */ /* 0x000fe400078e0a02 */
[----:B------:R-:W-:Y:S02]  /*23f0*/  VIADD R16, R20, 0x2c ;  /* 0x0000002c14107836 */ /* 0x000fe40000000000 */
[----:B------:R-:W-:Y:S02]  /*2400*/  IMAD.MOV R8, RZ, RZ, -R8 ;  /* 0x000000ffff087224 */ /* 0x000fe400078e0a08 */
[----:B------:R-:W-:Y:S01]  /*2410*/  IMAD R45, R6, R18, R45 ;  /* 0x00000012062d7224 */ /* 0x000fe200078e022d */
[----:B------:R-:W-:Y:S01]  /*2420*/  IABS R51, R16 ;  /* 0x0000001000337213 */ /* 0x000fe20000000000 */
[----:B------:R-:W-:Y:S02]  /*2430*/  @!P6 IMAD.IADD R43, R43, 0x1, -R6 ;  /* 0x000000012b2be824 */ /* 0x000fe400078e0a06 */
[----:B------:R-:W-:Y:S01]  /*2440*/  @!P5 IMAD.MOV R37, RZ, RZ, -R37 ;  /* 0x000000ffff25d224 */ /* 0x000fe200078e0a25 */
[----:B------:R-:W-:Y:S01]  /*2450*/  ISETP.GE.AND P5, PT, R10, RZ, PT ;  /* 0x000000ff0a00720c */ /* 0x000fe20003fa6270 */
[----:B------:R-:W-:Y:S01]  /*2460*/  IMAD.HI.U32 R10, R7, R49, RZ ;  /* 0x00000031070a7227 */ /* 0x000fe200078e00ff */
[----:B------:R-:W-:-:S03]  /*2470*/  ISETP.GT.U32.AND P6, PT, R6, R43, PT ;  /* 0x0000002b0600720c */ /* 0x000fc60003fc4070 */
[C---:B------:R-:W-:Y:S02]  /*2480*/  IMAD R47, R6.reuse, R8, R47 ;  /* 0x00000008062f7224 */ /* 0x040fe400078e022f */
[----:B------:R-:W-:Y:S01]  /*2490*/  @!P0 IMAD.MOV R41, RZ, RZ, -R41 ;  /* 0x000000ffff298224 */ /* 0x000fe200078e0a29 */
[----:B------:R-:W-:Y:S01]  /*24a0*/  ISETP.GT.U32.AND P0, PT, R6, R45, PT ;  /* 0x0000002d0600720c */ /* 0x000fe20003f04070 */
[----:B------:R-:W-:Y:S01]  /*24b0*/  @!P3 IMAD.MOV R39, RZ, RZ, -R39 ;  /* 0x000000ffff27b224 */ /* 0x000fe200078e0a27 */
[----:B------:R-:W-:Y:S01]  /*24c0*/  ISETP.GE.AND P3, PT, R16, RZ, PT ;  /* 0x000000ff1000720c */ /* 0x000fe20003f66270 */
[----:B------:R-:W-:Y:S02]  /*24d0*/  IMAD.MOV R10, RZ, RZ, -R10 ;  /* 0x000000ffff0a7224 */ /* 0x000fe400078e0a0a */
[----:B------:R-:W-:-:S04]  /*24e0*/  IMAD.HI.U32 R16, R7, R51, RZ ;  /* 0x0000003307107227 */ /* 0x000fc800078e00ff */
[----:B------:R-:W-:Y:S01]  /*24f0*/  @!P6 IMAD.IADD R43, R43, 0x1, -R6 ;  /* 0x000000012b2be824 */ /* 0x000fe200078e0a06 */
[C---:B------:R-:W-:Y:S01]  /*2500*/  ISETP.GT.U32.AND P6, PT, R6.reuse, R47, PT ;  /* 0x0000002f0600720c */ /* 0x040fe20003fc4070 */
[C---:B------:R-:W-:Y:S02]  /*2510*/  IMAD R49, R6.reuse, R10, R49 ;  /* 0x0000000a06317224 */ /* 0x040fe400078e0231 */
[----:B------:R-:W-:Y:S02]  /*2520*/  IMAD.MOV R16, RZ, RZ, -R16 ;  /* 0x000000ffff107224 */ /* 0x000fe400078e0a10 */
[----:B------:R-:W-:Y:S01]  /*2530*/  @!P2 IMAD.MOV R43, RZ, RZ, -R43 ;  /* 0x000000ffff2ba224 */ /* 0x000fe200078e0a2b */
[C---:B------:R-:W-:Y:S01]  /*2540*/  ISETP.GT.U32.AND P2, PT, R6.reuse, R49, PT ;  /* 0x000000310600720c */ /* 0x040fe20003f44070 */
[----:B------:R-:W-:Y:S02]  /*2550*/  IMAD R51, R6, R16, R51 ;  /* 0x0000001006337224 */ /* 0x000fe400078e0233 */
[----:B------:R-:W-:-:S02]  /*2560*/  @!P0 IMAD.IADD R45, R45, 0x1, -R6 ;  /* 0x000000012d2d8824 */ /* 0x000fc400078e0a06 */
[----:B------:R-:W-:Y:S02]  /*2570*/  VIADD R18, R20, 0x24 ;  /* 0x0000002414127836 */ /* 0x000fe40000000000 */
[----:B------:R-:W-:Y:S01]  /*2580*/  @!P6 IMAD.IADD R47, R47, 0x1, -R6 ;  /* 0x000000012f2fe824 */ /* 0x000fe200078e0a06 */
[C---:B------:R-:W-:Y:S01]  /*2590*/  ISETP.GT.U32.AND P0, PT, R6.reuse, R45, PT ;  /* 0x0000002d0600720c */ /* 0x040fe20003f04070 */
[----:B------:R-:W-:Y:S01]  /*25a0*/  IMAD.HI.U32 R2, R7, R53, RZ ;  /* 0x0000003507027227 */ /* 0x000fe200078e00ff */
[C---:B------:R-:W-:Y:S02]  /*25b0*/  ISETP.GT.U32.AND P6, PT, R6.reuse, R51, PT ;  /* 0x000000330600720c */ /* 0x040fe40003fc4070 */
[----:B------:R-:W-:Y:S01]  /*25c0*/  IABS R55, R18 ;  /* 0x0000001200377213 */ /* 0x000fe20000000000 */
[----:B------:R-:W-:Y:S02]  /*25d0*/  IMAD.MOV R2, RZ, RZ, -R2 ;  /* 0x000000ffff027224 */ /* 0x000fe400078e0a02 */
[----:B------:R-:W-:Y:S01]  /*25e0*/  @!P2 IMAD.IADD R49, R49, 0x1, -R6 ;  /* 0x000000013131a824 */ /* 0x000fe200078e0a06 */
[C---:B------:R-:W-:Y:S01]  /*25f0*/  ISETP.GT.U32.AND P2, PT, R6.reuse, R47, PT ;  /* 0x0000002f0600720c */ /* 0x040fe20003f44070 */
[----:B------:R-:W-:-:S02]  /*2600*/  IMAD R53, R6, R2, R53 ;  /* 0x0000000206357224 */ /* 0x000fc400078e0235 */
[----:B------:R-:W-:Y:S02]  /*2610*/  VIADD R24, R20, 0x20 ;  /* 0x0000002014187836 */ /* 0x000fe40000000000 */
[----:B------:R-:W-:-:S03]  /*2620*/  IMAD.HI.U32 R2, R7, R55, RZ ;  /* 0x0000003707027227 */ /* 0x000fc600078e00ff */
[----:B------:R-:W-:Y:S01]  /*2630*/  IABS R57, R24 ;  /* 0x0000001800397213 */ /* 0x000fe20000000000 */
[C---:B------:R-:W-:Y:S02]  /*2640*/  VIADD R26, R20.reuse, 0x1c ;  /* 0x0000001c141a7836 */ /* 0x040fe40000000000 */
[--C-:B------:R-:W-:Y:S01]  /*2650*/  @!P0 IMAD.IADD R45, R45, 0x1, -R6.reuse ;  /* 0x000000012d2d8824 */ /* 0x100fe200078e0a06 */
[----:B------:R-:W-:Y:S01]  /*2660*/  ISETP.GE.AND P0, PT, R20, RZ, PT ;  /* 0x000000ff1400720c */ /* 0x000fe20003f06270 */
[----:B------:R-:W-:Y:S01]  /*2670*/  @!P6 IMAD.IADD R51, R51, 0x1, -R6 ;  /* 0x000000013333e824 */ /* 0x000fe200078e0a06 */
[C---:B------:R-:W-:Y:S01]  /*2680*/  ISETP.GT.U32.AND P6, PT, R6.reuse, R49, PT ;  /* 0x000000310600720c */ /* 0x040fe20003fc4070 */
[----:B------:R-:W-:Y:S01]  /*2690*/  IMAD.MOV R2, RZ, RZ, -R2 ;  /* 0x000000ffff027224 */ /* 0x000fe200078e0a02 */
[----:B------:R-:W-:Y:S01]  /*26a0*/  IABS R59, R26 ;  /* 0x0000001a003b7213 */ /* 0x000fe20000000000 */
[----:B------:R-:W-:Y:S01]  /*26b0*/  @!P4 IMAD.MOV R45, RZ, RZ, -R45 ;  /* 0x000000ffff2dc224 */ /* 0x000fe200078e0a2d */
[C---:B------:R-:W-:Y:S01]  /*26c0*/  ISETP.GT.U32.AND P4, PT, R6.reuse, R51, PT ;  /* 0x000000330600720c */ /* 0x040fe20003f84070 */
[----:B------:R-:W-:-:S02]  /*26d0*/  IMAD R55, R6, R2, R55 ;  /* 0x0000000206377224 */ /* 0x000fc400078e0237 */
[----:B------:R-:W-:-:S04]  /*26e0*/  IMAD.HI.U32 R2, R7, R57, RZ ;  /* 0x0000003907027227 */ /* 0x000fc800078e00ff */
[----:B------:R-:W-:Y:S01]  /*26f0*/  @!P2 IMAD.IADD R47, R47, 0x1, -R6 ;  /* 0x000000012f2fa824 */ /* 0x000fe200078e0a06 */
[----:B------:R-:W-:Y:S01]  /*2700*/  ISETP.GT.U32.AND P2, PT, R6, R53, PT ;  /* 0x000000350600720c */ /* 0x000fe20003f44070 */
[----:B------:R-:W-:-:S04]  /*2710*/  IMAD.HI.U32 R8, R7, R59, RZ ;  /* 0x0000003b07087227 */ /* 0x000fc800078e00ff */
[----:B------:R-:W-:Y:S02]  /*2720*/  IMAD.MOV R2, RZ, RZ, -R2 ;  /* 0x000000ffff027224 */ /* 0x000fe400078e0a02 */
[----:B------:R-:W-:Y:S02]  /*2730*/  IMAD.MOV R8, RZ, RZ, -R8 ;  /* 0x000000ffff087224 */ /* 0x000fe400078e0a08 */
[C---:B------:R-:W-:Y:S02]  /*2740*/  IMAD R57, R6.reuse, R2, R57 ;  /* 0x0000000206397224 */ /* 0x040fe400078e0239 */
[----:B------:R-:W-:Y:S01]  /*2750*/  @!P6 IMAD.IADD R49, R49, 0x1, -R6 ;  /* 0x000000013131e824 */ /* 0x000fe200078e0a06 */
[----:B------:R-:W-:Y:S01]  /*2760*/  ISETP.GT.U32.AND P6, PT, R6, R55, PT ;  /* 0x000000370600720c */ /* 0x000fe20003fc4070 */
[----:B------:R-:W-:-:S04]  /*2770*/  IMAD.HI.U32 R10, R7, R61, RZ ;  /* 0x0000003d070a7227 */ /* 0x000fc800078e00ff */
[C---:B------:R-:W-:Y:S02]  /*2780*/  IMAD R59, R6.reuse, R8, R59 ;  /* 0x00000008063b7224 */ /* 0x040fe400078e023b */
[----:B------:R-:W-:Y:S01]  /*2790*/  @!P4 IMAD.IADD R51, R51, 0x1, -R6 ;  /* 0x000000013333c824 */ /* 0x000fe200078e0a06 */
[----:B------:R-:W-:Y:S01]  /*27a0*/  ISETP.GT.U32.AND P4, PT, R6, R57, PT ;  /* 0x000000390600720c */ /* 0x000fe20003f84070 */
[----:B------:R-:W-:-:S04]  /*27b0*/  IMAD.HI.U32 R16, R7, R63, RZ ;  /* 0x0000003f07107227 */ /* 0x000fc800078e00ff */
[----:B------:R-:W-:Y:S02]  /*27c0*/  IMAD.MOV R10, RZ, RZ, -R10 ;  /* 0x000000ffff0a7224 */ /* 0x000fe400078e0a0a */
[----:B------:R-:W-:Y:S01]  /*27d0*/  @!P2 IMAD.IADD R53, R53, 0x1, -R6 ;  /* 0x000000013535a824 */ /* 0x000fe200078e0a06 */
[C---:B------:R-:W-:Y:S01]  /*27e0*/  ISETP.GT.U32.AND P2, PT, R6.reuse, R59, PT ;  /* 0x0000003b0600720c */ /* 0x040fe20003f44070 */
[----:B------:R-:W-:Y:S02]  /*27f0*/  IMAD.MOV R16, RZ, RZ, -R16 ;  /* 0x000000ffff107224 */ /* 0x000fe400078e0a10 */
[C---:B------:R-:W-:Y:S02]  /*2800*/  IMAD R61, R6.reuse, R10, R61 ;  /* 0x0000000a063d7224 */ /* 0x040fe400078e023d */
[C---:B------:R-:W-:Y:S02]  /*2810*/  IMAD R63, R6.reuse, R16, R63 ;  /* 0x00000010063f7224 */ /* 0x040fe400078e023f */
[--C-:B------:R-:W-:Y:S01]  /*2820*/  @!P6 IMAD.IADD R55, R55, 0x1, -R6.reuse ;  /* 0x000000013737e824 */ /* 0x100fe200078e0a06 */
[C---:B------:R-:W-:Y:S01]  /*2830*/  ISETP.GT.U32.AND P6, PT, R6.reuse, R61, PT ;  /* 0x0000003d0600720c */ /* 0x040fe20003fc4070 */
[--C-:B------:R-:W-:Y:S01]  /*2840*/  @!P4 IMAD.IADD R57, R57, 0x1, -R6.reuse ;  /* 0x000000013939c824 */ /* 0x100fe200078e0a06 */
[C---:B------:R-:W-:Y:S01]  /*2850*/  ISETP.GT.U32.AND P4, PT, R6.reuse, R63, PT ;  /* 0x0000003f0600720c */ /* 0x040fe20003f84070 */
[----:B------:R-:W-:Y:S01]  /*2860*/  @!P1 IMAD.MOV R47, RZ, RZ, -R47 ;  /* 0x000000ffff2f9224 */ /* 0x000fe200078e0a2f */
[C---:B------:R-:W-:Y:S01]  /*2870*/  ISETP.GT.U32.AND P1, PT, R6.reuse, R53, PT ;  /* 0x000000350600720c */ /* 0x040fe20003f24070 */
[----:B------:R-:W-:Y:S01]  /*2880*/  @!P2 IMAD.IADD R59, R59, 0x1, -R6 ;  /* 0x000000013b3ba824 */ /* 0x000fe200078e0a06 */
[----:B------:R-:W-:Y:S01]  /*2890*/  ISETP.GT.U32.AND P2, PT, R6, R57, PT ;  /* 0x000000390600720c */ /* 0x000fe20003f44070 */
[----:B------:R-:W-:-:S04]  /*28a0*/  IMAD.HI.U32 R2, R7, R65, RZ ;  /* 0x0000004107027227 */ /* 0x000fc800078e00ff */
[----:B------:R-:W-:-:S04]  /*28b0*/  IMAD.HI.U32 R10, R7, R69, RZ ;  /* 0x00000045070a7227 */ /* 0x000fc800078e00ff */
[----:B------:R-:W-:Y:S02]  /*28c0*/  IMAD.MOV R2, RZ, RZ, -R2 ;  /* 0x000000ffff027224 */ /* 0x000fe400078e0a02 */
[----:B------:R-:W-:Y:S02]  /*28d0*/  IMAD.MOV R10, RZ, RZ, -R10 ;  /* 0x000000ffff0a7224 */ /* 0x000fe400078e0a0a */
[----:B------:R-:W-:Y:S01]  /*28e0*/  @!P6 IMAD.IADD R61, R61, 0x1, -R6 ;  /* 0x000000013d3de824 */ /* 0x000fe200078e0a06 */
[----:B------:R-:W-:Y:S01]  /*28f0*/  ISETP.GT.U32.AND P6, PT, R6, R59, PT ;  /* 0x0000003b0600720c */ /* 0x000fe20003fc4070 */
[----:B------:R-:W-:-:S04]  /*2900*/  IMAD.HI.U32 R8, R7, R67, RZ ;  /* 0x0000004307087227 */ /* 0x000fc800078e00ff */
[----:B------:R-:W-:-:S04]  /*2910*/  IMAD.HI.U32 R16, R7, R71, RZ ;  /* 0x0000004707107227 */ /* 0x000fc800078e00ff */
[C---:B------:R-:W-:Y:S02]  /*2920*/  IMAD R65, R6.reuse, R2, R65 ;  /* 0x0000000206417224 */ /* 0x040fe400078e0241 */
[----:B------:R-:W-:Y:S02]  /*2930*/  IMAD R69, R6, R10, R69 ;  /* 0x0000000a06457224 */ /* 0x000fe400078e0245 */
[----:B------:R-:W-:-:S04]  /*2940*/  IMAD.HI.U32 R7, R7, R73, RZ ;  /* 0x0000004907077227 */ /* 0x000fc800078e00ff */
[----:B------:R-:W-:Y:S01]  /*2950*/  @!P5 IMAD.MOV R49, RZ, RZ, -R49 ;  /* 0x000000ffff31d224 */ /* 0x000fe200078e0a31 */
[C---:B------:R-:W-:Y:S01]  /*2960*/  ISETP.GT.U32.AND P5, PT, R6.reuse, R55, PT ;  /* 0x000000370600720c */ /* 0x040fe20003fa4070 */
[--C-:B------:R-:W-:Y:S01]  /*2970*/  @!P4 IMAD.IADD R63, R63, 0x1, -R6.reuse ;  /* 0x000000013f3fc824 */ /* 0x100fe200078e0a06 */
[C---:B------:R-:W-:Y:S01]  /*2980*/  ISETP.GT.U32.AND P4, PT, R6.reuse, R61, PT ;  /* 0x0000003d0600720c */ /* 0x040fe20003f84070 */
[----:B------:R-:W-:Y:S02]  /*2990*/  IMAD.MOV R7, RZ, RZ, -R7 ;  /* 0x000000ffff077224 */ /* 0x000fe400078e0a07 */
[----:B------:R-:W-:Y:S01]  /*29a0*/  @!P3 IMAD.MOV R51, RZ, RZ, -R51 ;  /* 0x000000ffff33b224 */ /* 0x000fe200078e0a33 */
[C---:B------:R-:W-:Y:S01]  /*29b0*/  ISETP.GT.U32.AND P3, PT, R6.reuse, R63, PT ;  /* 0x0000003f0600720c */ /* 0x040fe20003f64070 */
[--C-:B------:R-:W-:Y:S01]  /*29c0*/  @!P1 IMAD.IADD R53, R53, 0x1, -R6.reuse ;  /* 0x0000000135359824 */ /* 0x100fe200078e0a06 */
[C---:B------:R-:W-:Y:S01]  /*29d0*/  ISETP.GT.U32.AND P1, PT, R6.reuse, R65, PT ;  /* 0x000000410600720c */ /* 0x040fe20003f24070 */
[----:B------:R-:W-:Y:S01]  /*29e0*/  @!P2 IMAD.IADD R57, R57, 0x1, -R6 ;  /* 0x000000013939a824 */ /* 0x000fe200078e0a06 */
[----:B------:R-:W-:Y:S01]  /*29f0*/  ISETP.GT.U32.AND P2, PT, R6, R69, PT ;  /* 0x000000450600720c */ /* 0x000fe20003f44070 */
[----:B------:R-:W-:-:S02]  /*2a00*/  IMAD.MOV R8, RZ, RZ, -R8 ;  /* 0x000000ffff087224 */ /* 0x000fc400078e0a08 */
[C---:B------:R-:W-:Y:S01]  /*2a10*/  IMAD R73, R6.reuse, R7, R73 ;  /* 0x0000000706497224 */ /* 0x040fe200078e0249 */
[----:B------:R-:W-:Y:S01]  /*2a20*/  SHF.R.S32.HI R7, RZ, 0x1f, R0 ;  /* 0x0000001fff077819 */ /* 0x000fe20000011400 */
[C---:B------:R-:W-:Y:S02]  /*2a30*/  IMAD R67, R6.reuse, R8, R67 ;  /* 0x0000000806437224 */ /* 0x040fe400078e0243 */
[----:B------:R-:W-:Y:S01]  /*2a40*/  IMAD.MOV R16, RZ, RZ, -R16 ;  /* 0x000000ffff107224 */ /* 0x000fe200078e0a10 */
[----:B------:R-:W-:Y:S01]  /*2a50*/  LEA.HI R2, R7, R0, RZ, 0x5 ;  /* 0x0000000007027211 */ /* 0x000fe200078f28ff */
[----:B------:R-:W-:Y:S01]  /*2a60*/  @!P6 IMAD.IADD R59, R59, 0x1, -R6 ;  /* 0x000000013b3be824 */ /* 0x000fe200078e0a06 */
[C---:B------:R-:W-:Y:S01]  /*2a70*/  ISETP.GT.U32.AND P6, PT, R6.reuse, R73, PT ;  /* 0x000000490600720c */ /* 0x040fe20003fc4070 */
[C---:B------:R-:W-:Y:S01]  /*2a80*/  IMAD R71, R6.reuse, R16, R71 ;  /* 0x0000001006477224 */ /* 0x040fe200078e0247 */
[----:B------:R-:W-:Y:S01]  /*2a90*/  SHF.R.S32.HI R7, RZ, 0x2, R230 ;  /* 0x00000002ff077819 */ /* 0x000fe200000114e6 */
[--C-:B------:R-:W-:Y:S01]  /*2aa0*/  @!P5 IMAD.IADD R55, R55, 0x1, -R6.reuse ;  /* 0x000000013737d824 */ /* 0x100fe200078e0a06 */
[C---:B------:R-:W-:Y:S01]  /*2ab0*/  ISETP.GT.U32.AND P5, PT, R6.reuse, R67, PT ;  /* 0x000000430600720c */ /* 0x040fe20003fa4070 */
[--C-:B------:R-:W-:Y:S01]  /*2ac0*/  @!P4 IMAD.IADD R61, R61, 0x1, -R6.reuse ;  /* 0x000000013d3dc824 */ /* 0x100fe200078e0a06 */
[----:B------:R-:W-:Y:S01]  /*2ad0*/  ISETP.GT.U32.AND P4, PT, R6, R71, PT ;  /* 0x000000470600720c */ /* 0x000fe20003f84070 */
[--C-:B------:R-:W-:Y:S01]  /*2ae0*/  @!P3 IMAD.IADD R63, R63, 0x1, -R6.reuse ;  /* 0x000000013f3fb824 */ /* 0x100fe200078e0a06 */
[----:B------:R-:W-:Y:S01]  /*2af0*/  ISETP.GE.AND P3, PT, R22, RZ, PT ;  /* 0x000000ff1600720c */ /* 0x000fe20003f66270 */
[--C-:B------:R-:W-:Y:S01]  /*2b00*/  @!P1 IMAD.IADD R65, R65, 0x1, -R6.reuse ;  /* 0x0000000141419824 */ /* 0x100fe200078e0a06 */
[----:B------:R-:W-:Y:S01]  /*2b10*/  ISETP.GE.AND P1, PT, R18, RZ, PT ;  /* 0x000000ff1200720c */ /* 0x000fe20003f26270 */
[--C-:B------:R-:W-:Y:S01]  /*2b20*/  @!P2 IMAD.IADD R69, R69, 0x1, -R6.reuse ;  /* 0x000000014545a824 */ /* 0x100fe200078e0a06 */
[----:B------:R-:W-:Y:S01]  /*2b30*/  ISETP.GE.AND P2, PT, R26, RZ, PT ;  /* 0x000000ff1a00720c */ /* 0x000fe20003f46270 */
[--C-:B------:R-:W-:Y:S01]  /*2b40*/  @!P6 IMAD.IADD R73, R73, 0x1, -R6.reuse ;  /* 0x000000014949e824 */ /* 0x100fe200078e0a06 */
[----:B------:R-:W-:Y:S01]  /*2b50*/  ISETP.GE.AND P6, PT, R28, RZ, PT ;  /* 0x000000ff1c00720c */ /* 0x000fe20003fc6270 */
[----:B------:R-:W-:Y:S01]  /*2b60*/  IMAD.SHL.U32 R0, R230, 0x20, RZ ;  /* 0x00000020e6007824 */ /* 0x000fe200078e00ff */
[----:B------:R-:W-:Y:S01]  /*2b70*/  SGXT R7, R7, 0x1 ;  /* 0x000000010707781a */ /* 0x000fe20000000200 */
[--C-:B------:R-:W-:Y:S01]  /*2b80*/  @!P5 IMAD.IADD R67, R67, 0x1, -R6.reuse ;  /* 0x000000014343d824 */ /* 0x100fe200078e0a06 */
[----:B------:R-:W-:Y:S01]  /*2b90*/  ISETP.GE.AND P5, PT, R24, RZ, PT ;  /* 0x000000ff1800720c */ /* 0x000fe20003fa6270 */
[--C-:B------:R-:W-:Y:S01]  /*2ba0*/  @!P4 IMAD.IADD R71, R71, 0x1, -R6.reuse ;  /* 0x000000014747c824 */ /* 0x100fe200078e0a06 */
[C---:B------:R-:W-:Y:S01]  /*2bb0*/  ISETP.GT.U32.AND P4, PT, R6.reuse, R69, PT ;  /* 0x000000450600720c */ /* 0x040fe20003f84070 */
[----:B------:R-:W-:Y:S01]  /*2bc0*/  @!P3 IMAD.MOV R53, RZ, RZ, -R53 ;  /* 0x000000ffff35b224 */ /* 0x000fe200078e0a35 */
[C---:B------:R-:W-:Y:S01]  /*2bd0*/  ISETP.GT.U32.AND P3, PT, R6.reuse, R65, PT ;  /* 0x000000410600720c */ /* 0x040fe20003f64070 */
[----:B------:R-:W-:Y:S01]  /*2be0*/  @!P1 IMAD.MOV R55, RZ, RZ, -R55 ;  /* 0x000000ffff379224 */ /* 0x000fe200078e0a37 */
[C---:B------:R-:W-:Y:S01]  /*2bf0*/  ISETP.GT.U32.AND P1, PT, R6.reuse, R67, PT ;  /* 0x000000430600720c */ /* 0x040fe20003f24070 */
[----:B------:R-:W-:Y:S01]  /*2c00*/  @!P2 IMAD.MOV R59, RZ, RZ, -R59 ;  /* 0x000000ffff3ba224 */ /* 0x000fe200078e0a3b */
[C---:B------:R-:W-:Y:S01]  /*2c10*/  ISETP.GT.U32.AND P2, PT, R6.reuse, R73, PT ;  /* 0x000000490600720c */ /* 0x040fe20003f44070 */
[----:B------:R-:W-:Y:S01]  /*2c20*/  @!P6 IMAD.MOV R61, RZ, RZ, -R61 ;  /* 0x000000ffff3de224 */ /* 0x000fe200078e0a3d */
[----:B------:R-:W-:Y:S01]  /*2c30*/  ISETP.GT.U32.AND P6, PT, R6, R71, PT ;  /* 0x000000470600720c */ /* 0x000fe20003fc4070 */
[----:B------:R-:W-:Y:S01]  /*2c40*/  IMAD R239, R4, UR10, RZ ;  /* 0x0000000a04ef7c24 */ /* 0x000fe2000f8e02ff */
[----:B------:R-:W-:Y:S01]  /*2c50*/  LOP3.LUT R7, R7, 0x90, RZ, 0xc0, !PT ;  /* 0x0000009007077812 */ /* 0x000fe200078ec0ff */
[----:B------:R-:W-:Y:S01]  /*2c60*/  @!P5 IMAD.MOV R57, RZ, RZ, -R57 ;  /* 0x000000ffff39d224 */ /* 0x000fe200078e0a39 */
[----:B------:R-:W-:Y:S01]  /*2c70*/  ISETP.GE.AND P5, PT, R30, RZ, PT ;  /* 0x000000ff1e00720c */ /* 0x000fe20003fa6270 */
        /* <DEDUP_REMOVED lines=8> */
[----:B------:R-:W-:Y:S01]  /*2d00*/  @!P6 IMAD.IADD R71, R71, 0x1, -R6 ;  /* 0x000000014747e824 */ /* 0x000fe200078e0a06 */
[----:B------:R-:W-:Y:S01]  /*2d10*/  LOP3.LUT R236, R7, 0xf60, R0, 0xf8, !PT ;  /* 0x00000f6007ec7812 */ /* 0x000fe200078ef800 */
[----:B------:R-:W-:Y:S01]  /*2d20*/  @!P0 IMAD.MOV R73, RZ, RZ, -R73 ;  /* 0x000000ffff498224 */ /* 0x000fe200078e0a49 */
[----:B------:R-:W-:Y:S01]  /*2d30*/  ISETP.NE.AND P6, PT, R3, RZ, PT ;  /* 0x000000ff0300720c */ /* 0x000fe20003fc5270 */
[----:B------:R-:W-:Y:S01]  /*2d40*/  @!P5 IMAD.MOV R63, RZ, RZ, -R63 ;  /* 0x000000ffff3fd224 */ /* 0x000fe200078e0a3f */
[----:B------:R-:W-:Y:S01]  /*2d50*/  LOP3.LUT R0, RZ, R3, RZ, 0x33, !PT ;  /* 0x00000003ff007212 */ /* 0x000fe200078e33ff */
[----:B------:R-:W-:Y:S01]  /*2d60*/  @!P4 IMAD.MOV R69, RZ, RZ, -R69 ;  /* 0x000000ffff45c224 */ /* 0x000fe200078e0a45 */
[----:B------:R-:W-:Y:S01]  /*2d70*/  STL [R1+0x214], R236 ;  /* 0x000214ec01007387 */ /* 0x000fe20000100800 */
[----:B------:R-:W-:Y:S01]  /*2d80*/  @!P3 IMAD.MOV R65, RZ, RZ, -R65 ;  /* 0x000000ffff41b224 */ /* 0x000fe200078e0a41 */
[C---:B------:R-:W-:Y:S01]  /*2d90*/  SEL R9, R0.reuse, R9, !P6 ;  /* 0x0000000900097207 */ /* 0x040fe20007000000 */
[----:B------:R-:W-:Y:S01]  /*2da0*/  @!P1 IMAD.MOV R67, RZ, RZ, -R67 ;  /* 0x000000ffff439224 */ /* 0x000fe200078e0a43 */
[C---:B------:R-:W-:Y:S01]  /*2db0*/  SEL R11, R0.reuse, R11, !P6 ;  /* 0x0000000b000b7207 */ /* 0x040fe20007000000 */
[----:B------:R-:W-:Y:S01]  /*2dc0*/  @!P2 IMAD.MOV R71, RZ, RZ, -R71 ;  /* 0x000000ffff47a224 */ /* 0x000fe200078e0a47 */
[C---:B------:R-:W-:Y:S01]  /*2dd0*/  SEL R15, R0.reuse, R15, !P6 ;  /* 0x0000000f000f7207 */ /* 0x040fe20007000000 */
[----:B------:R-:W-:Y:S01]  /*2de0*/  IMAD R9, R9, UR4, RZ ;  /* 0x0000000409097c24 */ /* 0x000fe2000f8e02ff */
        /* <DEDUP_REMOVED lines=56> */
[----:B------:R-:W-:Y:S01]  /*3170*/  SEL R0, R0, R73, !P6 ;  /* 0x0000004900007207 */ /* 0x000fe20007000000 */
[----:B------:R-:W-:Y:S01]  /*3180*/  IMAD R69, R69, UR4, RZ ;  /* 0x0000000445457c24 */ /* 0x000fe2000f8e02ff */
[----:B------:R-:W-:Y:S01]  /*3190*/  IADD3 R6, P4, R9, UR8, RZ ;  /* 0x0000000809067c10 */ /* 0x000fe2000ff9e0ff */
[----:B------:R-:W-:Y:S01]  /*31a0*/  IMAD R71, R71, UR4, RZ ;  /* 0x0000000447477c24 */ /* 0x000fe2000f8e02ff */
[----:B------:R-:W-:Y:S01]  /*31b0*/  IADD3 R7, P3, R11, UR8, RZ ;  /* 0x000000080b077c10 */ /* 0x000fe2000ff7e0ff */
[----:B------:R-:W-:Y:S01]  /*31c0*/  IMAD R16, R0, UR4, RZ ;  /* 0x0000000400107c24 */ /* 0x000fe2000f8e02ff */
[----:B------:R-:W-:Y:S01]  /*31d0*/  SHF.R.S32.HI R0, RZ, 0x1f, R9 ;  /* 0x0000001fff007819 */ /* 0x000fe20000011409 */
[----:B------:R0:W-:Y:S01]  /*31e0*/  STL [R1+0x110], R6 ;  /* 0x0001100601007387 */ /* 0x0001e20000100800 */
[----:B------:R-:W-:Y:S01]  /*31f0*/  IADD3 R8, P2, R15, UR8, RZ ;  /* 0x000000080f087c10 */ /* 0x000fe2000ff5e0ff */
[----:B------:R-:W-:Y:S01]  /*3200*/  IMAD R5, R5, UR10, RZ ;  /* 0x0000000a05057c24 */ /* 0x000fe2000f8e02ff */
[----:B------:R-:W-:Y:S01]  /*3210*/  IADD3 R9, P1, R17, UR8, RZ ;  /* 0x0000000811097c10 */ /* 0x000fe2000ff3e0ff */
[----:B------:R1:W-:Y:S01]  /*3220*/  STL [R1+0x118], R7 ;  /* 0x0001180701007387 */ /* 0x0003e20000100800 */
[----:B------:R-:W-:Y:S01]  /*3230*/  SHF.R.S32.HI R3, RZ, 0x1f, R11 ;  /* 0x0000001fff037819 */ /* 0x000fe2000001140b */
[----:B------:R-:W-:Y:S01]  /*3240*/  UMOV UR4, URZ ;  /* 0x0000003f00047c82 */ /* 0x000fe20008000000 */
[----:B------:R-:W-:Y:S01]  /*3250*/  IADD3 R10, P0, R19, UR8, RZ ;  /* 0x00000008130a7c10 */ /* 0x000fe2000ff1e0ff */
[----:B------:R2:W-:Y:S01]  /*3260*/  STL [R1+0x120], R8 ;  /* 0x0001200801007387 */ /* 0x0005e20000100800 */
[----:B------:R-:W-:-:S02]  /*3270*/  IADD3 R11, P6, R21, UR8, RZ ;  /* 0x00000008150b7c10 */ /* 0x000fc4000ffde0ff */
[----:B0-----:R-:W-:Y:S01]  /*3280*/  SHF.R.S32.HI R6, RZ, 0x1f, R15 ;  /* 0x0000001fff067819 */ /* 0x001fe2000001140f */
[----:B------:R0:W-:Y:S01]  /*3290*/  STL [R1+0x128], R9 ;  /* 0x0001280901007387 */ /* 0x0001e20000100800 */
[----:B------:R-:W-:Y:S02]  /*32a0*/  IADD3 R15, P5, R23, UR8, RZ ;  /* 0x00000008170f7c10 */ /* 0x000fe4000ffbe0ff */
[----:B-1----:R-:W-:Y:S01]  /*32b0*/  SHF.R.S32.HI R7, RZ, 0x1f, R17 ;  /* 0x0000001fff077819 */ /* 0x002fe20000011411 */
[----:B------:R1:W-:Y:S01]  /*32c0*/  STL [R1+0x130], R10 ;  /* 0x0001300a01007387 */ /* 0x0003e20000100800 */
[----:B------:R-:W-:Y:S02]  /*32d0*/  IADD3.X R17, R0, UR9, RZ, P4, !PT ;  /* 0x0000000900117c10 */ /* 0x000fe4000a7fe4ff */
[----:B--2---:R-:W-:Y:S01]  /*32e0*/  SHF.R.S32.HI R8, RZ, 0x1f, R19 ;  /* 0x0000001fff087819 */ /* 0x004fe20000011413 */
[----:B------:R2:W-:Y:S01]  /*32f0*/  STL [R1+0x138], R11 ;  /* 0x0001380b01007387 */ /* 0x0005e20000100800 */
[----:B------:R-:W-:-:S02]  /*3300*/  SHF.R.S32.HI R0, RZ, 0x1f, R27 ;  /* 0x0000001fff007819 */ /* 0x000fc4000001141b */
[----:B0-----:R-:W-:Y:S01]  /*3310*/  SHF.R.S32.HI R9, RZ, 0x1f, R21 ;  /* 0x0000001fff097819 */ /* 0x001fe20000011415 */
[----:B------:R0:W-:Y:S01]  /*3320*/  STL [R1+0x140], R15 ;  /* 0x0001400f01007387 */ /* 0x0001e20000100800 */
[----:B------:R-:W-:Y:S02]  /*3330*/  SHF.R.S32.HI R238, RZ, 0x1f, R239 ;  /* 0x0000001fffee7819 */ /* 0x000fe400000114ef */
[----:B-1----:R-:W-:Y:S01]  /*3340*/  SHF.R.S32.HI R10, RZ, 0x1f, R23 ;  /* 0x0000001fff0a7819 */ /* 0x002fe20000011417 */
[----:B------:R1:W-:Y:S01]  /*3350*/  STL [R1+0x10c], R17 ;  /* 0x00010c1101007387 */ /* 0x0003e20000100800 */
[----:B------:R-:W-:Y:S02]  /*3360*/  SHF.R.S32.HI R237, RZ, 0x1f, R5 ;  /* 0x0000001fffed7819 */ /* 0x000fe40000011405 */
[----:B--2---:R-:W-:Y:S02]  /*3370*/  SHF.R.S32.HI R11, RZ, 0x1f, R25 ;  /* 0x0000001fff0b7819 */ /* 0x004fe40000011419 */
[----:B------:R-:W-:-:S02]  /*3380*/  LOP3.LUT R230, R230, 0x1f, RZ, 0xc0, !PT ;  /* 0x0000001fe6e67812 */ /* 0x000fc400078ec0ff */
[----:B0-----:R-:W-:Y:S02]  /*3390*/  IADD3 R15, P4, R25, UR8, RZ ;  /* 0x00000008190f7c10 */ /* 0x001fe4000ff9e0ff */
[----:B------:R-:W-:Y:S02]  /*33a0*/  CS2R R24, SRZ ;  /* 0x0000000000187805 */ /* 0x000fe4000001ff00 */
[----:B-1----:R-:W-:Y:S01]  /*33b0*/  IADD3.X R17, R3, UR9, RZ, P3, !PT ;  /* 0x0000000903117c10 */ /* 0x002fe20009ffe4ff */
[----:B------:R0:W-:Y:S01]  /*33c0*/  STL [R1+0x148], R15 ;  /* 0x0001480f01007387 */ /* 0x0001e20000100800 */
[----:B------:R-:W-:-:S03]  /*33d0*/  SHF.R.S32.HI R3, RZ, 0x1f, R29 ;  /* 0x0000001fff037819 */ /* 0x000fc6000001141d */
[----:B------:R1:W-:Y:S01]  /*33e0*/  STL [R1+0x114], R17 ;  /* 0x0001141101007387 */ /* 0x0003e20000100800 */
        /* <DEDUP_REMOVED lines=109> */
[----:B-1----:R-:W-:-:S03]  /*3ac0*/  IADD3.X R17, R8, UR9, RZ, P5, !PT ;  /* 0x0000000908117c10 */ /* 0x002fc6000affe4ff */
[----:B------:R0:W-:Y:S01]  /*3ad0*/  STL [R1+0x1e0], R15 ;  /* 0x0001e00f01007387 */ /* 0x0001e20000100800 */
[----:B------:R-:W-:Y:S02]  /*3ae0*/  SHF.R.S32.HI R8, RZ, 0x1f, R67 ;  /* 0x0000001fff087819 */ /* 0x000fe40000011443 */
[----:B------:R-:W-:Y:S01]  /*3af0*/  IADD3.X R6, R6, UR9, RZ, P6, !PT ;  /* 0x0000000906067c10 */ /* 0x000fe2000b7fe4ff */
[----:B------:R1:W-:Y:S01]  /*3b00*/  STL [R1+0x1ac], R17 ;  /* 0x0001ac1101007387 */ /* 0x0003e20000100800 */
[----:B0-----:R-:W-:Y:S02]  /*3b10*/  IADD3 R15, P5, R65, UR8, RZ ;  /* 0x00000008410f7c10 */ /* 0x001fe4000ffbe0ff */
[----:B-1----:R-:W-:-:S03]  /*3b20*/  IADD3.X R17, R9, UR9, RZ, P4, !PT ;  /* 0x0000000909117c10 */ /* 0x002fc6000a7fe4ff */
[----:B------:R0:W-:Y:S01]  /*3b30*/  STL [R1+0x1e8], R15 ;  /* 0x0001e80f01007387 */ /* 0x0001e20000100800 */
[----:B------:R-:W-:-:S03]  /*3b40*/  SHF.R.S32.HI R9, RZ, 0x1f, R69 ;  /* 0x0000001fff097819 */ /* 0x000fc60000011445 */
        /* <DEDUP_REMOVED lines=14> */
[----:B------:R-:W-:Y:S02]  /*3c30*/  IADD3.X R0, R3, UR9, RZ, P0, !PT ;  /* 0x0000000903007c10 */ /* 0x000fe400087fe4ff */
[----:B------:R-:W-:Y:S01]  /*3c40*/  IADD3.X R3, R7, UR9, RZ, P5, !PT ;  /* 0x0000000907037c10 */ /* 0x000fe2000affe4ff */
[----:B------:R-:W-:Y:S01]  /*3c50*/  STL [R1+0x1cc], R17 ;  /* 0x0001cc1101007387 */ /* 0x000fe20000100800 */
[----:B0-----:R-:W-:Y:S01]  /*3c60*/  IADD3 R15, P1, R16, UR8, RZ ;  /* 0x00000008100f7c10 */ /* 0x001fe2000ff3e0ff */
[----:B------:R-:W-:-:S04]  /*3c70*/  UIADD3 UR8, UP0, UR13, 0x80, URZ ;  /* 0x000000800d087890 */ /* 0x000fc8000ff1e03f */
[----:B------:R0:W-:Y:S04]  /*3c80*/  STL [R1+0x208], R15 ;  /* 0x0002080f01007387 */ /* 0x0001e80000100800 */
[----:B------:R1:W-:Y:S04]  /*3c90*/  STL [R1+0x1d4], R0 ;  /* 0x0001d40001007387 */ /* 0x0003e80000100800 */
[----:B------:R2:W-:Y:S01]  /*3ca0*/  STL [R1+0x1dc], R6 ;  /* 0x0001dc0601007387 */ /* 0x0005e20000100800 */
[----:B0-----:R-:W-:-:S03]  /*3cb0*/  SHF.R.S32.HI R15, RZ, 0x5, R2 ;  /* 0x00000005ff0f7819 */ /* 0x001fc60000011402 */
[----:B------:R0:W-:Y:S01]  /*3cc0*/  STL [R1+0x1e4], R3 ;  /* 0x0001e40301007387 */ /* 0x0001e20000100800 */
[----:B-1----:R-:W-:Y:S02]  /*3cd0*/  IADD3.X R0, R8, UR9, RZ, P4, !PT ;  /* 0x0000000908007c10 */ /* 0x002fe4000a7fe4ff */
[----:B--2---:R-:W-:-:S03]  /*3ce0*/  IADD3.X R6, R9, UR9, RZ, P3, !PT ;  /* 0x0000000909067c10 */ /* 0x004fc60009ffe4ff */
[----:B------:R1:W-:Y:S01]  /*3cf0*/  STL [R1+0x1ec], R0 ;  /* 0x0001ec0001007387 */ /* 0x0003e20000100800 */
[----:B0-----:R-:W-:-:S03]  /*3d00*/  IADD3.X R3, R10, UR9, RZ, P2, !PT ;  /* 0x000000090a037c10 */ /* 0x001fc600097fe4ff */
[----:B------:R-:W-:Y:S04]  /*3d10*/  STL [R1+0x1f4], R6 ;  /* 0x0001f40601007387 */ /* 0x000fe80000100800 */
[----:B------:R0:W-:Y:S01]  /*3d20*/  STL [R1+0x1fc], R3 ;  /* 0x0001fc0301007387 */ /* 0x0001e20000100800 */
[----:B-1----:R-:W-:Y:S01]  /*3d30*/  IADD3.X R0, R11, UR9, RZ, P1, !PT ;  /* 0x000000090b007c10 */ /* 0x002fe20008ffe4ff */
[----:B------:R-:W-:-:S04]  /*3d40*/  UIADD3.X UR9, UR4, -0x3ffffff0, URZ, UP0, !UPT ;  /* 0xc000001004097890 */ /* 0x000fc800087fe43f */
[----:B------:R1:W-:Y:S01]  /*3d50*/  STL [R1+0x204], R0 ;  /* 0x0002040001007387 */ /* 0x0003e20000100800 */
[----:B------:R-:W-:Y:S01]  /*3d60*/  UIADD3.64 UR16, UR8, 0x80, URZ ;  /* 0x0000008008107897 */ /* 0x000fe2000fffe03f */
[----:B0-----:R-:W0:Y:S02]  /*3d70*/  LDC R3, c[0x0][0x238] ;  /* 0x00008e00ff037b82 */ /* 0x001e240000000800 */
[----:B------:R-:W-:Y:S01]  /*3d80*/  STL [R1], RZ ;  /* 0x000000ff01007387 */ /* 0x000fe20000100800 */
[----:B------:R-:W-:-:S03]  /*3d90*/  UIADD3.64 UR20, UR8, 0x100, URZ ;  /* 0x0000010008147897 */ /* 0x000fc6000fffe03f */
[----:B------:R-:W-:Y:S02]  /*3da0*/  STL [R1+0x4], RZ ;  /* 0x000004ff01007387 */ /* 0x000fe40000100800 */
[----:B-1----:R-:W1:Y:S02]  /*3db0*/  LDC R0, c[0x0][0x214] ;  /* 0x00008500ff007b82 */ /* 0x002e640000000800 */
[----:B------:R-:W-:Y:S04]  /*3dc0*/  STL [R1+0x8], RZ ;  /* 0x000008ff01007387 */ /* 0x000fe80000100800 */
[----:B------:R-:W-:Y:S04]  /*3dd0*/  STL [R1+0xc], RZ ;  /* 0x00000cff01007387 */ /* 0x000fe80000100800 */
[----:B------:R-:W-:Y:S04]  /*3de0*/  STL [R1+0x10], RZ ;  /* 0x000010ff01007387 */ /* 0x000fe80000100800 */
[----:B------:R-:W-:Y:S01]  /*3df0*/  STL [R1+0x14], RZ ;  /* 0x000014ff01007387 */ /* 0x000fe20000100800 */
[----:B0-----:R-:W-:-:S03]  /*3e00*/  IMAD R6, R3, 0x1f, RZ ;  /* 0x0000001f03067824 */ /* 0x001fc600078e02ff */
[----:B------:R-:W-:Y:S01]  /*3e10*/  STL [R1+0x18], RZ ;  /* 0x000018ff01007387 */ /* 0x000fe20000100800 */
[C---:B------:R-:W-:Y:S01]  /*3e20*/  IMAD R7, R3.reuse, 0x1e, RZ ;  /* 0x0000001e03077824 */ /* 0x040fe200078e02ff */
[----:B------:R-:W-:Y:S01]  /*3e30*/  SHF.R.S32.HI R235, RZ, 0x1f, R3 ;  /* 0x0000001fffeb7819 */ /* 0x000fe20000011403 */
[----:B------:R-:W-:Y:S01]  /*3e40*/  IMAD R8, R3, 0x1d, RZ ;  /* 0x0000001d03087824 */ /* 0x000fe200078e02ff */
[----:B------:R-:W-:Y:S01]  /*3e50*/  STL [R1+0x1c], RZ ;  /* 0x00001cff01007387 */ /* 0x000fe20000100800 */
[----:B------:R-:W-:Y:S01]  /*3e60*/  IADD3 R241, P5, R239, R6, RZ ;  /* 0x00000006eff17210 */ /* 0x000fe20007fbe0ff */
[C---:B------:R-:W-:Y:S01]  /*3e70*/  IMAD R9, R3.reuse, 0x1c, RZ ;  /* 0x0000001c03097824 */ /* 0x040fe200078e02ff */
[----:B------:R-:W-:Y:S01]  /*3e80*/  IADD3 R240, P2, R6, R5, RZ ;  /* 0x0000000506f07210 */ /* 0x000fe20007f5e0ff */
[----:B------:R-:W-:Y:S01]  /*3e90*/  STL [R1+0x20], RZ ;  /* 0x000020ff01007387 */ /* 0x000fe20000100800 */
[----:B------:R-:W-:Y:S01]  /*3ea0*/  SHF.R.S32.HI R2, RZ, 0x1f, R6 ;  /* 0x0000001fff027819 */ /* 0x000fe20000011406 */
[----:B------:R-:W-:Y:S01]  /*3eb0*/  IMAD R11, R3, 0x1b, RZ ;  /* 0x0000001b030b7824 */ /* 0x000fe200078e02ff */
[----:B------:R-:W-:Y:S01]  /*3ec0*/  IADD3 R6, P1, R239, R7, RZ ;  /* 0x00000007ef067210 */ /* 0x000fe20007f3e0ff */
[----:B------:R-:W-:Y:S01]  /*3ed0*/  STL [R1+0x24], RZ ;  /* 0x000024ff01007387 */ /* 0x000fe20000100800 */
[----:B------:R-:W-:Y:S01]  /*3ee0*/  SHF.R.S32.HI R10, RZ, 0x1f, R7 ;  /* 0x0000001fff0a7819 */ /* 0x000fe20000011407 */
[C---:B------:R-:W-:Y:S01]  /*3ef0*/  IMAD R16, R3.reuse, 0x1a, RZ ;  /* 0x0000001a03107824 */ /* 0x040fe200078e02ff */
[----:B------:R-:W-:Y:S01]  /*3f00*/  SHF.R.S32.HI R17, RZ, 0x1f, R9 ;  /* 0x0000001fff117819 */ /* 0x000fe20000011409 */
[----:B------:R-:W-:Y:S01]  /*3f10*/  STL [R1+0x28], RZ ;  /* 0x000028ff01007387 */ /* 0x000fe20000100800 */
[C---:B------:R-:W-:Y:S01]  /*3f20*/  IMAD R18, R3.reuse, 0x19, RZ ;  /* 0x0000001903127824 */ /* 0x040fe200078e02ff */
[----:B------:R-:W-:Y:S01]  /*3f30*/  SHF.R.S32.HI R19, RZ, 0x1f, R11 ;  /* 0x0000001fff137819 */ /* 0x000fe2000001140b */
[C---:B------:R-:W-:Y:S01]  /*3f40*/  IMAD R20, R3.reuse, 0x18, RZ ;  /* 0x0000001803147824 */ /* 0x040fe200078e02ff */
[----:B------:R-:W-:Y:S01]  /*3f50*/  STL [R1+0x2c], RZ ;  /* 0x00002cff01007387 */ /* 0x000fe20000100800 */
[C---:B------:R-:W-:Y:S01]  /*3f60*/  IMAD R22, R3.reuse, 0x17, RZ ;  /* 0x0000001703167824 */ /* 0x040fe200078e02ff */
[----:B------:R-:W-:Y:S01]  /*3f70*/  SHF.R.S32.HI R21, RZ, 0x1f, R16 ;  /* 0x0000001fff157819 */ /* 0x000fe20000011410 */
[C---:B------:R-:W-:Y:S01]  /*3f80*/  IMAD R63, R3.reuse, 0x16, RZ ;  /* 0x00000016033f7824 */ /* 0x040fe200078e02ff */
        /* <DEDUP_REMOVED lines=15> */
[C---:B------:R-:W-:Y:S01]  /*4080*/  IMAD.SHL.U32 R75, R3.reuse, 0x10, RZ ;  /* 0x00000010034b7824 */ /* 0x040fe200078e00ff */
        /* <DEDUP_REMOVED lines=21> */
[C---:B------:R-:W-:Y:S01]  /*41e0*/  IMAD.SHL.U32 R219, R3.reuse, 0x8, RZ ;  /* 0x0000000803db7824 */ /* 0x040fe200078e00ff */
        /* <DEDUP_REMOVED lines=15> */
[----:B------:R-:W-:Y:S01]  /*42e0*/  IMAD.SHL.U32 R232, R3, 0x2, RZ ;  /* 0x0000000203e87824 */ /* 0x000fe200078e00ff */
[----:B------:R-:W-:-:S02]  /*42f0*/  SHF.R.S32.HI R231, RZ, 0x1f, R225 ;  /* 0x0000001fffe77819 */ /* 0x000fc400000114e1 */
[----:B------:R-:W-:Y:S01]  /*4300*/  STL [R1+0x68], RZ ;  /* 0x000068ff01007387 */ /* 0x000fe20000100800 */
[----:B------:R-:W-:Y:S02]  /*4310*/  SHF.R.S32.HI R233, RZ, 0x1f, R227 ;  /* 0x0000001fffe97819 */ /* 0x000fe400000114e3 */
[----:B------:R-:W-:Y:S01]  /*4320*/  SHF.R.S32.HI R234, RZ, 0x1f, R229 ;  /* 0x0000001fffea7819 */ /* 0x000fe200000114e5 */
[----:B------:R-:W-:Y:S01]  /*4330*/  STL [R1+0x6c], RZ ;  /* 0x00006cff01007387 */ /* 0x000fe20000100800 */
[----:B------:R-:W-:-:S03]  /*4340*/  SHF.R.S32.HI R4, RZ, 0x1f, R232 ;  /* 0x0000001fff047819 */ /* 0x000fc600000114e8 */
[----:B------:R-:W-:Y:S04]  /*4350*/  STL [R1+0x70], RZ ;  /* 0x000070ff01007387 */ /* 0x000fe80000100800 */
        /* <DEDUP_REMOVED lines=35> */
[----:B------:R0:W-:Y:S04]  /*4590*/  STL [R1+0x100], R15 ;  /* 0x0001000f01007387 */ /* 0x0001e80000100800 */
[----:B------:R-:W-:Y:S04]  /*45a0*/  STL [R1+0x108], R239 ;  /* 0x000108ef01007387 */ /* 0x000fe80000100800 */
[----:B------:R-:W-:Y:S01]  /*45b0*/  STL [R1+0x104], R5 ;  /* 0x0001040501007387 */ /* 0x000fe20000100800 */
[----:B0-----:R-:W-:-:S03]  /*45c0*/  SHF.R.S32.HI R15, RZ, 0x1f, R8 ;  /* 0x0000001fff0f7819 */ /* 0x001fc60000011408 */
[----:B------:R-:W-:Y:S04]  /*45d0*/  STL [R1+0x210], R238 ;  /* 0x000210ee01007387 */ /* 0x000fe80000100800 */
[----:B------:R-:W-:Y:S04]  /*45e0*/  STL [R1+0x40c], R241 ;  /* 0x00040cf101007387 */ /* 0x000fe80000100800 */
[----:B------:R0:W-:Y:S04]  /*45f0*/  STL [R1+0x404], R240 ;  /* 0x000404f001007387 */ /* 0x0001e80000100800 */
[----:B------:R-:W-:Y:S04]  /*4600*/  STL [R1+0x20c], R237 ;  /* 0x00020ced01007387 */ /* 0x000fe80000100800 */
[----:B------:R2:W-:Y:S01]  /*4610*/  STL [R1+0x3fc], R6 ;  /* 0x0003fc0601007387 */ /* 0x0005e20000100800 */
[----:B0-----:R-:W-:-:S02]  /*4620*/  IADD3 R240, P0, R5, R7, RZ ;  /* 0x0000000705f07210 */ /* 0x001fc40007f1e0ff */
[----:B------:R-:W-:-:S03]  /*4630*/  IADD3 R7, P3, R5, R8, RZ ;  /* 0x0000000805077210 */ /* 0x000fc60007f7e0ff */
[----:B------:R-:W-:Y:S01]  /*4640*/  STL [R1+0x3f4], R240 ;  /* 0x0003f4f001007387 */ /* 0x000fe20000100800 */
[C---:B--2---:R-:W-:Y:S02]  /*4650*/  IADD3 R6, P4, R239.reuse, R8, RZ ;  /* 0x00000008ef067210 */ /* 0x044fe40007f9e0ff */
[----:B------:R-:W-:-:S03]  /*4660*/  IADD3 R8, P6, R239, R9, RZ ;  /* 0x00000009ef087210 */ /* 0x000fc60007fde0ff */
[----:B------:R0:W-:Y:S04]  /*4670*/  STL [R1+0x3ec], R6 ;  /* 0x0003ec0601007387 */ /* 0x0001e80000100800 */
[----:B------:R2:W-:Y:S04]  /*4680*/  STL [R1+0x3e4], R7 ;  /* 0x0003e40701007387 */ /* 0x0005e80000100800 */
[----:B------:R-:W-:Y:S01]  /*4690*/  STL [R1+0x3dc], R8 ;  /* 0x0003dc0801007387 */ /* 0x000fe20000100800 */
[----:B0-----:R-:W-:Y:S02]  /*46a0*/  IMAD.X R6, R238, 0x1, R2, P5 ;  /* 0x00000001ee067824 */ /* 0x001fe400028e0602 */
[----:B------:R-:W-:Y:S01]  /*46b0*/  IMAD.X R2, R2, 0x1, R237, P2 ;  /* 0x0000000102027824 */ /* 0x000fe200010e06ed */
[----:B--2---:R-:W-:-:S02]  /*46c0*/  IADD3 R7, P5, R5, R9, RZ ;  /* 0x0000000905077210 */ /* 0x004fc40007fbe0ff */
[----:B------:R0:W-:Y:S04]  /*46d0*/  STL [R1+0x408], R6 ;  /* 0x0004080601007387 */ /* 0x0001e80000100800 */
[----:B------:R2:W-:Y:S04]  /*46e0*/  STL [R1+0x3d4], R7 ;  /* 0x0003d40701007387 */ /* 0x0005e80000100800 */
[----:B------:R3:W-:Y:S01]  /*46f0*/  STL [R1+0x400], R2 ;  /* 0x0004000201007387 */ /* 0x0007e20000100800 */
[----:B0-----:R-:W-:Y:S01]  /*4700*/  IADD3 R6, P2, R239, R11, RZ ;  /* 0x0000000bef067210 */ /* 0x001fe20007f5e0ff */
[----:B--2---:R-:W-:-:S04]  /*4710*/  IMAD.X R7, R238, 0x1, R10, P1 ;  /* 0x00000001ee077824 */ /* 0x004fc800008e060a */
[----:B------:R0:W-:Y:S01]  /*4720*/  STL [R1+0x3cc], R6 ;  /* 0x0003cc0601007387 */ /* 0x0001e20000100800 */
[----:B---3--:R-:W-:-:S03]  /*4730*/  IADD3 R2, P1, R5, R11, RZ ;  /* 0x0000000b05027210 */ /* 0x008fc60007f3e0ff */
[----:B------:R2:W-:Y:S04]  /*4740*/  STL [R1+0x3f8], R7 ;  /* 0x0003f80701007387 */ /* 0x0005e80000100800 */
[----:B------:R3:W-:Y:S01]  /*4750*/  STL [R1+0x3c4], R2 ;  /* 0x0003c40201007387 */ /* 0x0007e20000100800 */
[----:B0-----:R-:W-:Y:S01]  /*4760*/  IMAD.X R6, R237, 0x1, R10, P0 ;  /* 0x00000001ed067824 */ /* 0x001fe200000e060a */
[----:B--2---:R-:W-:-:S04]  /*4770*/  IADD3 R7, P0, R239, R16, RZ ;  /* 0x00000010ef077210 */ /* 0x004fc80007f1e0ff */
[----:B------:R0:W-:Y:S01]  /*4780*/  STL [R1+0x3f0], R6 ;  /* 0x0003f00601007387 */ /* 0x0001e20000100800 */
[----:B---3--:R-:W-:-:S03]  /*4790*/  IMAD.X R2, R238, 0x1, R15, P4 ;  /* 0x00000001ee027824 */ /* 0x008fc600020e060f */
[----:B------:R2:W-:Y:S04]  /*47a0*/  STL [R1+0x3bc], R7 ;  /* 0x0003bc0701007387 */ /* 0x0005e80000100800 */
[----:B------:R3:W-:Y:S01]  /*47b0*/  STL [R1+0x3e8], R2 ;  /* 0x0003e80201007387 */ /* 0x0007e20000100800 */
[----:B0-----:R-:W-:Y:S01]  /*47c0*/  IADD3 R6, P4, R5, R16, RZ ;  /* 0x0000001005067210 */ /* 0x001fe20007f9e0ff */
[----:B--2---:R-:W-:-:S04]  /*47d0*/  IMAD.X R7, R237, 0x1, R15, P3 ;  /* 0x00000001ed077824 */ /* 0x004fc800018e060f */
[----:B------:R0:W-:Y:S01]  /*47e0*/  STL [R1+0x3b4], R6 ;  /* 0x0003b40601007387 */ /* 0x0001e20000100800 */
[----:B------:R-:W-:Y:S01]  /*47f0*/  IMAD R15, R230, UR7, RZ ;  /* 0x00000007e60f7c24 */ /* 0x000fe2000f8e02ff */
[----:B------:R-:W-:Y:S01]  /*4800*/  UMOV UR7, 0xc0000010 ;  /* 0xc000001000077882 */ /* 0x000fe20000000000 */
[-C--:B---3--:R-:W-:Y:S01]  /*4810*/  IADD3 R2, P3, R239, R18.reuse, RZ ;  /* 0x00000012ef027210 */ /* 0x088fe20007f7e0ff */
        /* <DEDUP_REMOVED lines=29> */
[----:B------:R-:W-:Y:S01]  /*49f0*/  CS2R R62, SRZ ;  /* 0x00000000003e7805 */ /* 0x000fe2000001ff00 */
[----:B---3--:R-:W-:Y:S02]  /*4a00*/  IMAD.X R2, R237, 0x1, R23, P6 ;  /* 0x00000001ed027824 */ /* 0x008fe400030e0617 */
        /* <DEDUP_REMOVED lines=9> */
[----:B------:R-:W-:Y:S02]  /*4aa0*/  CS2R R64, SRZ ;  /* 0x0000000000407805 */ /* 0x000fe4000001ff00 */
[----:B--2---:R-:W-:Y:S02]  /*4ab0*/  IADD3 R7, P2, R239, R67, RZ ;  /* 0x00000043ef077210 */ /* 0x004fe40007f5e0ff */
[----:B------:R0:W-:Y:S01]  /*4ac0*/  STL [R1+0x390], R6 ;  /* 0x0003900601007387 */ /* 0x0001e20000100800 */
[----:B---3--:R-:W-:-:S03]  /*4ad0*/  IMAD.X R2, R238, 0x1, R66, P1 ;  /* 0x00000001ee027824 */ /* 0x008fc600008e0642 */
[----:B------:R2:W-:Y:S04]  /*4ae0*/  STL [R1+0x354], R7 ;  /* 0x0003540701007387 */ /* 0x0005e80000100800 */
[----:B------:R3:W-:Y:S01]  /*4af0*/  STL [R1+0x388], R2 ;  /* 0x0003880201007387 */ /* 0x0007e20000100800 */
[----:B0-----:R-:W-:Y:S01]  /*4b00*/  IADD3 R6, P1, R5, R67, RZ ;  /* 0x0000004305067210 */ /* 0x001fe20007f3e0ff */
[----:B--2---:R-:W-:-:S04]  /*4b10*/  IMAD.X R7, R237, 0x1, R66, P0 ;  /* 0x00000001ed077824 */ /* 0x004fc800000e0642 */
[----:B------:R0:W-:Y:S01]  /*4b20*/  STL [R1+0x34c], R6 ;  /* 0x00034c0601007387 */ /* 0x0001e20000100800 */
[----:B------:R-:W-:Y:S02]  /*4b30*/  CS2R R66, SRZ ;  /* 0x0000000000427805 */ /* 0x000fe4000001ff00 */
[-C--:B---3--:R-:W-:Y:S01]  /*4b40*/  IADD3 R2, P0, R239, R69.reuse, RZ ;  /* 0x00000045ef027210 */ /* 0x088fe20007f1e0ff */
[----:B------:R2:W-:Y:S04]  /*4b50*/  STL [R1+0x380], R7 ;  /* 0x0003800701007387 */ /* 0x0005e80000100800 */
[----:B------:R3:W-:Y:S01]  /*4b60*/  STL [R1+0x344], R2 ;  /* 0x0003440201007387 */ /* 0x0007e20000100800 */
[----:B0-----:R-:W-:Y:S01]  /*4b70*/  IMAD.X R6, R238, 0x1, R68, P4 ;  /* 0x00000001ee067824 */ /* 0x001fe200020e0644 */
[----:B--2---:R-:W-:-:S04]  /*4b80*/  IADD3 R7, P4, R5, R69, RZ ;  /* 0x0000004505077210 */ /* 0x004fc80007f9e0ff */
[----:B------:R0:W-:Y:S01]  /*4b90*/  STL [R1+0x378], R6 ;  /* 0x0003780601007387 */ /* 0x0001e20000100800 */
[----:B---3--:R-:W-:-:S03]  /*4ba0*/  IMAD.X R2, R237, 0x1, R68, P3 ;  /* 0x00000001ed027824 */ /* 0x008fc600018e0644 */
[----:B------:R2:W-:Y:S01]  /*4bb0*/  STL [R1+0x33c], R7 ;  /* 0x00033c0701007387 */ /* 0x0005e20000100800 */
[----:B------:R-:W-:-:S03]  /*4bc0*/  CS2R R68, SRZ ;  /* 0x0000000000447805 */ /* 0x000fc6000001ff00 */
        /* <DEDUP_REMOVED lines=146> */
[----:B------:R-:W-:Y:S04]  /*54f0*/  STL [R1+0x258], R7 ;  /* 0x0002580701007387 */ /* 0x000fe80000100800 */
[----:B------:R2:W-:Y:S01]  /*5500*/  STL [R1+0x224], R2 ;  /* 0x0002240201007387 */ /* 0x0005e20000100800 */
[C---:B0-----:R-:W-:Y:S01]  /*5510*/  IMAD.X R6, R238.reuse, 0x1, R233, P3 ;  /* 0x00000001ee067824 */ /* 0x041fe200018e06e9 */
[----:B------:R-:W-:Y:S01]  /*5520*/  IADD3 R3, P3, R5, R3, RZ ;  /* 0x0000000305037210 */ /* 0x000fe20007f7e0ff */
[----:B------:R-:W-:-:S03]  /*5530*/  IMAD.X R5, R238, 0x1, R234, P5 ;  /* 0x00000001ee057824 */ /* 0x000fc600028e06ea */
[----:B------:R-:W-:Y:S01]  /*5540*/  STL [R1+0x250], R6 ;  /* 0x0002500601007387 */ /* 0x000fe20000100800 */
[----:B--2---:R-:W-:-:S03]  /*5550*/  IMAD.X R2, R237, 0x1, R233, P6 ;  /* 0x00000001ed027824 */ /* 0x004fc600030e06e9 */
[----:B------:R0:W-:Y:S04]  /*5560*/  STL [R1+0x21c], R3 ;  /* 0x00021c0301007387 */ /* 0x0001e80000100800 */
[----:B------:R2:W-:Y:S04]  /*5570*/  STL [R1+0x248], R2 ;  /* 0x0002480201007387 */ /* 0x0005e80000100800 */
[----:B------:R3:W-:Y:S01]  /*5580*/  STL [R1+0x240], R5 ;  /* 0x0002400501007387 */ /* 0x0007e20000100800 */
[----:B0-----:R-:W-:Y:S02]  /*5590*/  IMAD.X R3, R237, 0x1, R234, P2 ;  /* 0x00000001ed037824 */ /* 0x001fe400010e06ea */
[----:B--2---:R-:W-:-:S03]  /*55a0*/  IMAD.X R2, R238, 0x1, R4, P1 ;  /* 0x00000001ee027824 */ /* 0x004fc600008e0604 */
[----:B------:R0:W-:Y:S01]  /*55b0*/  STL [R1+0x238], R3 ;  /* 0x0002380301007387 */ /* 0x0001e20000100800 */
[C---:B------:R-:W-:Y:S01]  /*55c0*/  IMAD.X R4, R237.reuse, 0x1, R4, P0 ;  /* 0x00000001ed047824 */ /* 0x040fe200000e0604 */
[----:B---3--:R-:W-:Y:S02]  /*55d0*/  SHF.R.S32.HI R5, RZ, 0x1f, R15 ;  /* 0x0000001fff057819 */ /* 0x008fe4000001140f */
[----:B------:R2:W-:Y:S04]  /*55e0*/  STL [R1+0x230], R2 ;  /* 0x0002300201007387 */ /* 0x0005e80000100800 */
[----:B------:R3:W-:Y:S01]  /*55f0*/  STL [R1+0x228], R4 ;  /* 0x0002280401007387 */ /* 0x0007e20000100800 */
[--C-:B0-----:R-:W-:Y:S02]  /*5600*/  IMAD.X R3, R238, 0x1, R235.reuse, P4 ;  /* 0x00000001ee037824 */ /* 0x101fe400020e06eb */
[----:B--2---:R-:W-:-:S03]  /*5610*/  IMAD.X R2, R237, 0x1, R235, P3 ;  /* 0x00000001ed027824 */ /* 0x004fc600018e06eb */
[----:B------:R0:W-:Y:S01]  /*5620*/  STL [R1+0x220], R3 ;  /* 0x0002200301007387 */ /* 0x0001e20000100800 */
[----:B---3--:R-:W-:-:S03]  /*5630*/  LOP3.LUT R4, R236, 0x10, RZ, 0x3c, !PT ;  /* 0x00000010ec047812 */ /* 0x008fc600078e3cff */
[----:B------:R2:W-:Y:S04]  /*5640*/  STL [R1+0x218], R2 ;  /* 0x0002180201007387 */ /* 0x0005e80000100800 */
[----:B------:R3:W-:Y:S01]  /*5650*/  STL [R1+0x414], R4 ;  /* 0x0004140401007387 */ /* 0x0007e20000100800 */
[----:B0-----:R-:W-:Y:S02]  /*5660*/  IMAD.U32 R3, RZ, RZ, UR11 ;  /* 0x0000000bff037e24 */ /* 0x001fe4000f8e00ff */
[----:B-12---:R-:W-:-:S07]  /*5670*/  IMAD.U32 R2, RZ, RZ, UR18 ;  /* 0x00000012ff027e24 */ /* 0x006fce000f8e00ff */
.L_x_1:
[----:B---3--:R-:W2:Y:S04]  /*5680*/  LDL R4, [R1+0x104] ;  /* 0x0001040001047983 */ /* 0x008ea80000100800 */
[----:B------:R-:W3:Y:S04]  /*5690*/  LDL R6, [R1+0x108] ;  /* 0x0001080001067983 */ /* 0x000ee80000100800 */
[----:B------:R-:W4:Y:S04]  /*56a0*/  LDL R9, [R1+0x21c] ;  /* 0x00021c0001097983 */ /* 0x000f280000100800 */
[----:B------:R-:W4:Y:S04]  /*56b0*/  LDL R8, [R1+0x220] ;  /* 0x0002200001087983 */ /* 0x000f280000100800 */
[----:B------:R0:W-:Y:S04]  /*56c0*/  STL.64 [R1+0x538], R86 ;  /* 0x0005385601007387 */ /* 0x0001e80000100a00 */
[----:B0-----:R-:W4:Y:S04]  /*56d0*/  LDL R86, [R1+0x234] ;  /* 0x0002340001567983 */ /* 0x001f280000100800 */
        /* <DEDUP_REMOVED lines=8> */
[----:B0-----:R-:W4:Y:S01]  /*5760*/  LDL R81, [R1+0x20c] ;  /* 0x00020c0001517983 */ /* 0x001f220000100800 */
[----:B------:R-:W-:-:S03]  /*5770*/  ISETP.GT.AND P2, PT, R3, RZ, PT ;  /* 0x000000ff0300720c */ /* 0x000fc60003f44270 */
[----:B------:R-:W-:Y:S04]  /*5780*/  STL.64 [R1+0x518], R78 ;  /* 0x0005184e01007387 */ /* 0x000fe80000100a00 */
        /* <DEDUP_REMOVED lines=15> */
[----:B------:R0:W-:Y:S04]  /*5880*/  STL.64 [R1+0x498], R46 ;  /* 0x0004982e01007387 */ /* 0x0001e80000100a00 */
[----:B------:R-:W-:Y:S04]  /*5890*/  STL.64 [R1+0x490], R44 ;  /* 0x0004902c01007387 */ /* 0x000fe80000100a00 */
[----:B------:R1:W-:Y:S04]  /*58a0*/  STL.64 [R1+0x488], R42 ;  /* 0x0004882a01007387 */ /* 0x0003e80000100a00 */
        /* <DEDUP_REMOVED lines=9> */
[----:B-----5:R3:W-:Y:S04]  /*5940*/  STL [R1+0x420], R14 ;  /* 0x0004200e01007387 */ /* 0x0207e80000100800 */
[----:B------:R4:W-:Y:S04]  /*5950*/  STL [R1+0x41c], R13 ;  /* 0x00041c0d01007387 */ /* 0x0009e80000100800 */
[----:B------:R4:W-:Y:S04]  /*5960*/  STL [R1+0x418], R12 ;  /* 0x0004180c01007387 */ /* 0x0009e80000100800 */
[----:B0-----:R-:W4:Y:S01]  /*5970*/  LDL R47, [R1+0x230] ;  /* 0x00023000012f7983 */ /* 0x001f220000100800 */
[----:B------:R-:W-:-:S03]  /*5980*/  PRMT R221, RZ, 0x7610, R221 ;  /* 0x00007610ffdd7816 */ /* 0x000fc600000000dd */
[----:B-1----:R-:W4:Y:S04]  /*5990*/  LDL R43, [R1+0x23c] ;  /* 0x00023c00012b7983 */ /* 0x002f280000100800 */
[----:B------:R-:W4:Y:S01]  /*59a0*/  LDL R64, [R1+0x244] ;  /* 0x0002440001407983 */ /* 0x000f220000100800 */
[----:B--2---:R-:W-:-:S03]  /*59b0*/  IADD3 R4, P1, R4, R2, RZ ;  /* 0x0000000204047210 */ /* 0x004fc60007f3e0ff */
[----:B------:R-:W2:Y:S01]  /*59c0*/  LDL R62, [R1+0x238] ;  /* 0x00023800013e7983 */ /* 0x000ea20000100800 */
[----:B---3--:R-:W-:-:S03]  /*59d0*/  IADD3 R6, P0, R6, R2, RZ ;  /* 0x0000000206067210 */ /* 0x008fc60007f1e0ff */
[----:B------:R-:W3:Y:S01]  /*59e0*/  LDL R60, [R1+0x248] ;  /* 0x00024800013c7983 */ /* 0x000ee20000100800 */
[----:B------:R-:W-:Y:S02]  /*59f0*/  PRMT R59, RZ, 0x7610, R59 ;  /* 0x00007610ff3b7816 */ /* 0x000fe4000000003b */
[----:B------:R-:W-:Y:S01]  /*5a00*/  ISETP.GT.AND P3, PT, R3, 0x1, PT ;  /* 0x000000010300780c */ /* 0x000fe20003f64270 */
[----:B------:R-:W3:Y:S01]  /*5a10*/  LDL R63, [R1+0x254] ;  /* 0x00025400013f7983 */ /* 0x000ee20000100800 */
[----:B------:R-:W-:Y:S02]  /*5a20*/  PRMT R58, RZ, 0x7610, R58 ;  /* 0x00007610ff3a7816 */ /* 0x000fe4000000003a */
[----:B------:R-:W-:Y:S01]  /*5a30*/  PRMT R220, RZ, 0x7610, R220 ;  /* 0x00007610ffdc7816 */ /* 0x000fe200000000dc */
[----:B------:R-:W3:Y:S04]  /*5a40*/  LDL R55, [R1+0x250] ;  /* 0x0002500001377983 */ /* 0x000ee80000100800 */
[----:B------:R-:W3:Y:S01]  /*5a50*/  LDL R54, [R1+0x25c] ;  /* 0x00025c0001367983 */ /* 0x000ee20000100800 */
[----:B------:R-:W-:-:S02]  /*5a60*/  PRMT R219, RZ, 0x7610, R219 ;  /* 0x00007610ffdb7816 */ /* 0x000fc400000000db */
[----:B------:R-:W-:Y:S01]  /*5a70*/  PRMT R57, RZ, 0x7610, R57 ;  /* 0x00007610ff397816 */ /* 0x000fe20000000039 */
[----:B------:R-:W3:Y:S01]  /*5a80*/  LDL R61, [R1+0x264] ;  /* 0x00026400013d7983 */ /* 0x000ee20000100800 */
[----:B------:R-:W-:Y:S02]  /*5a90*/  PRMT R218, RZ, 0x7610, R218 ;  /* 0x00007610ffda7816 */ /* 0x000fe400000000da */
[----:B------:R-:W-:Y:S01]  /*5aa0*/  PRMT R56, RZ, 0x7610, R56 ;  /* 0x00007610ff387816 */ /* 0x000fe20000000038 */
[----:B------:R-:W3:Y:S01]  /*5ab0*/  LDL R65, [R1+0x2f0] ;  /* 0x0002f00001417983 */ /* 0x000ee20000100800 */
[----:B------:R-:W-:Y:S02]  /*5ac0*/  PRMT R217, RZ, 0x7610, R217 ;  /* 0x00007610ffd97816 */ /* 0x000fe400000000d9 */
[----:B------:R-:W-:Y:S01]  /*5ad0*/  PRMT R45, RZ, 0x7610, R45 ;  /* 0x00007610ff2d7816 */ /* 0x000fe2000000002d */
[----:B------:R-:W3:Y:S01]  /*5ae0*/  LDL R66, [R1+0x314] ;  /* 0x0003140001427983 */ /* 0x000ee20000100800 */
[----:B------:R-:W-:-:S02]  /*5af0*/  PRMT R216, RZ, 0x7610, R216 ;  /* 0x00007610ffd87816 */ /* 0x000fc400000000d8 */
[----:B------:R-:W-:Y:S01]  /*5b00*/  PRMT R14, RZ, 0x7610, R14 ;  /* 0x00007610ff0e7816 */ /* 0x000fe2000000000e */
[----:B------:R-:W3:Y:S01]  /*5b10*/  LDL R67, [R1+0x118] ;  /* 0x0001180001437983 */ /* 0x000ee20000100800 */
[----:B----4-:R-:W-:-:S05]  /*5b20*/  IMAD.X R5, R81, 0x1, R0, P1 ;  /* 0x0000000151057824 */ /* 0x010fca00008e0600 */
[----:B------:R0:W4:Y:S02]  /*5b30*/  @P2 LDG.E.U8 R221, desc[UR14][R4.64] ;  /* 0x0000000e04dd2981 */ /* 0x000124000c1e1100 */
[----:B0-----:R-:W-:Y:S02]  /*5b40*/  IADD3 R4, P1, R2, R9, RZ ;  /* 0x0000000902047210 */ /* 0x001fe40007f3e0ff */
[----:B------:R-:W2:Y:S01]  /*5b50*/  LDL R9, [R1+0x240] ;  /* 0x0002400001097983 */ /* 0x000ea20000100800 */
[----:B------:R-:W-:-:S05]  /*5b60*/  IMAD.X R7, R82, 0x1, R0, P0 ;  /* 0x0000000152077824 */ /* 0x000fca00000e0600 */
[----:B------:R0:W4:Y:S02]  /*5b70*/  @P2 LDG.E.U8 R59, desc[UR14][R6.64] ;  /* 0x0000000e063b2981 */ /* 0x000124000c1e1100 */
[----:B0-----:R-:W-:-:S05]  /*5b80*/  IADD3 R6, P0, R2, R83, RZ ;  /* 0x0000005302067210 */ /* 0x001fca0007f1e0ff */
[C---:B------:R-:W-:Y:S02]  /*5b90*/  IMAD.X R7, R0.reuse, 0x1, R8, P0 ;  /* 0x0000000100077824 */ /* 0x040fe400000e0608 */
[----:B------:R-:W3:Y:S01]  /*5ba0*/  LDL R8, [R1+0x24c] ;  /* 0x00024c0001087983 */ /* 0x000ee20000100800 */
[----:B------:R-:W-:Y:S01]  /*5bb0*/  IMAD.X R5, R0, 0x1, R84, P1 ;  /* 0x0000000100057824 */ /* 0x000fe200008e0654 */
[----:B------:R-:W-:Y:S02]  /*5bc0*/  ISETP.GT.AND P2, PT, R3, 0x2, PT ;  /* 0x000000020300780c */ /* 0x000fe40003f44270 */
[----:B------:R0:W4:Y:S04]  /*5bd0*/  @P3 LDG.E.U8 R58, desc[UR14][R6.64] ;  /* 0x0000000e063a3981 */ /* 0x000128000c1e1100 */
[----:B------:R1:W4:Y:S01]  /*5be0*/  @P3 LDG.E.U8 R220, desc[UR14][R4.64] ;  /* 0x0000000e04dc3981 */ /* 0x000322000c1e1100 */
[----:B0-----:R-:W-:-:S02]  /*5bf0*/  IADD3 R6, P0, R2, R86, RZ ;  /* 0x0000005602067210 */ /* 0x001fc40007f1e0ff */
[----:B-1----:R-:W-:-:S05]  /*5c00*/  IADD3 R4, P1, R2, R85, RZ ;  /* 0x0000005502047210 */ /* 0x002fca0007f3e0ff */
[----:B------:R-:W-:-:S05]  /*5c10*/  IMAD.X R5, R0, 0x1, R87, P1 ;  /* 0x0000000100057824 */ /* 0x000fca00008e0657 */
[----:B------:R0:W4:Y:S01]  /*5c20*/  @P2 LDG.E.U8 R219, desc[UR14][R4.64] ;  /* 0x0000000e04db2981 */ /* 0x000122000c1e1100 */
[----:B------:R-:W-:-:S03]  /*5c30*/  IMAD.X R7, R0, 0x1, R47, P0 ;  /* 0x0000000100077824 */ /* 0x000fc600000e062f */
[----:B------:R-:W4:Y:S01]  /*5c40*/  LDL R47, [R1+0x258] ;  /* 0x00025800012f7983 */ /* 0x000f220000100800 */
[----:B0-----:R-:W-:-:S03]  /*5c50*/  IADD3 R4, P1, R2, R43, RZ ;  /* 0x0000002b02047210 */ /* 0x001fc60007f3e0ff */
[----:B------:R0:W4:Y:S04]  /*5c60*/  @P2 LDG.E.U8 R57, desc[UR14][R6.64] ;  /* 0x0000000e06392981 */ /* 0x000128000c1e1100 */
[----:B------:R-:W4:Y:S01]  /*5c70*/  LDL R43, [R1+0x260] ;  /* 0x00026000012b7983 */ /* 0x000f220000100800 */
[----:B0-----:R-:W-:Y:S02]  /*5c80*/  IADD3 R6, P0, R2, R64, RZ ;  /* 0x0000004002067210 */ /* 0x001fe40007f1e0ff */
[----:B------:R-:W-:Y:S01]  /*5c90*/  ISETP.GT.AND P3, PT, R3, 0x3, PT ;  /* 0x000000030300780c */ /* 0x000fe20003f64270 */
[----:B------:R-:W4:Y:S02]  /*5ca0*/  LDL R64, [R1+0x274] ;  /* 0x0002740001407983 */ /* 0x000f240000100800 */
[----:B--2---:R-:W-:-:S02]  /*5cb0*/  IMAD.X R7, R0, 0x1, R9, P0 ;  /* 0x0000000100077824 */ /* 0x004fc400000e0609 */
[----:B------:R-:W2:Y:S01]  /*5cc0*/  LDL R9, [R1+0x26c] ;  /* 0x00026c0001097983 */ /* 0x000ea20000100800 */
[----:B------:R-:W-:-:S03]  /*5cd0*/  IMAD.X R5, R0, 0x1, R62, P1 ;  /* 0x0000000100057824 */ /* 0x000fc600008e063e */
[----:B------:R-:W2:Y:S04]  /*5ce0*/  LDL R62, [R1+0x268] ;  /* 0x00026800013e7983 */ /* 0x000ea80000100800 */
[----:B------:R3:W2:Y:S01]  /*5cf0*/  @P3 LDG.E.U8 R218, desc[UR14][R4.64] ;  /* 0x0000000e04da3981 */ /* 0x0006a2000c1e1100 */
[----:B------:R-:W-:-:S03]  /*5d00*/  ISETP.GT.AND P2, PT, R3, 0x4, PT ;  /* 0x000000040300780c */ /* 0x000fc60003f44270 */
[----:B------:R0:W2:Y:S01]  /*5d10*/  @P3 LDG.E.U8 R56, desc[UR14][R6.64] ;  /* 0x0000000e06383981 */ /* 0x0000a2000c1e1100 */
[----:B---3--:R-:W-:-:S03]  /*5d20*/  IADD3 R4, P1, R2, R8, RZ ;  /* 0x0000000802047210 */ /* 0x008fc60007f3e0ff */
[----:B------:R-:W3:Y:S01]  /*5d30*/  LDL R8, [R1+0x270] ;  /* 0x0002700001087983 */ /* 0x000ee20000100800 */
[----:B0-----:R-:W-:Y:S01]  /*5d40*/  IADD3 R6, P0, R2, R63, RZ ;  /* 0x0000003f02067210 */ /* 0x001fe20007f1e0ff */
[C---:B------:R-:W-:Y:S02]  /*5d50*/  IMAD.X R5, R0.reuse, 0x1, R60, P1 ;  /* 0x0000000100057824 */ /* 0x040fe400008e063c */
[----:B------:R-:W3:Y:S04]  /*5d60*/  LDL R63, [R1+0x284] ;  /* 0x00028400013f7983 */ /* 0x000ee80000100800 */
[----:B------:R-:W3:Y:S01]  /*5d70*/  LDL R60, [R1+0x27c] ;  /* 0x00027c00013c7983 */ /* 0x000ee20000100800 */
[----:B------:R-:W-:-:S03]  /*5d80*/  IMAD.X R7, R0, 0x1, R55, P0 ;  /* 0x0000000100077824 */ /* 0x000fc600000e0637 */
[----:B------:R-:W3:Y:S04]  /*5d90*/  LDL R55, [R1+0x278] ;  /* 0x0002780001377983 */ /* 0x000ee80000100800 */
[----:B------:R0:W3:Y:S01]  /*5da0*/  @P2 LDG.E.U8 R217, desc[UR14][R4.64] ;  /* 0x0000000e04d92981 */ /* 0x0000e2000c1e1100 */
[----:B------:R-:W-:-:S03]  /*5db0*/  ISETP.GT.AND P3, PT, R3, 0x5, PT ;  /* 0x000000050300780c */ /* 0x000fc60003f64270 */
[----:B------:R1:W3:Y:S01]  /*5dc0*/  @P2 LDG.E.U8 R45, desc[UR14][R6.64] ;  /* 0x0000000e062d2981 */ /* 0x0002e2000c1e1100 */
[----:B0-----:R-:W-:-:S03]  /*5dd0*/  IADD3 R4, P1, R2, R54, RZ ;  /* 0x0000003602047210 */ /* 0x001fc60007f3e0ff */
[----:B------:R-:W3:Y:S01]  /*5de0*/  LDL R54, [R1+0x280] ;  /* 0x0002800001367983 */ /* 0x000ee20000100800 */
[----:B-1----:R-:W-:-:S03]  /*5df0*/  IADD3 R6, P0, R2, R61, RZ ;  /* 0x0000003d02067210 */ /* 0x002fc60007f1e0ff */
[----:B------:R-:W3:Y:S01]  /*5e00*/  LDL R61, [R1+0x294] ;  /* 0x00029400013d7983 */ /* 0x000ee20000100800 */
[----:B----4-:R-:W-:-:S03]  /*5e10*/  IMAD.X R5, R0, 0x1, R47, P1 ;  /* 0x0000000100057824 */ /* 0x010fc600008e062f */
[----:B------:R-:W4:Y:S04]  /*5e20*/  LDL R47, [R1+0x28c] ;  /* 0x00028c00012f7983 */ /* 0x000f280000100800 */
[----:B------:R2:W4:Y:S01]  /*5e30*/  @P3 LDG.E.U8 R216, desc[UR14][R4.64] ;  /* 0x0000000e04d83981 */ /* 0x000522000c1e1100 */
[----:B------:R-:W-:-:S03]  /*5e40*/  IMAD.X R7, R0, 0x1, R43, P0 ;  /* 0x0000000100077824 */ /* 0x000fc600000e062b */
[----:B------:R-:W4:Y:S01]  /*5e50*/  LDL R43, [R1+0x288] ;  /* 0x00028800012b7983 */ /* 0x000f220000100800 */
[----:B------:R-:W-:-:S03]  /*5e60*/  ISETP.GT.AND P2, PT, R3, 0x6, PT ;  /* 0x000000060300780c */ /* 0x000fc60003f44270 */
[----:B------:R0:W4:Y:S01]  /*5e70*/  @P3 LDG.E.U8 R14, desc[UR14][R6.64] ;  /* 0x0000000e060e3981 */ /* 0x000122000c1e1100 */
[----:B--2---:R-:W-:-:S03]  /*5e80*/  IADD3 R4, P1, R2, R9, RZ ;  /* 0x0000000902047210 */ /* 0x004fc60007f3e0ff */
[----:B------:R-:W2:Y:S01]  /*5e90*/  LDL R9, [R1+0x290] ;  /* 0x0002900001097983 */ /* 0x000ea20000100800 */
[----:B0-----:R-:W-:-:S03]  /*5ea0*/  IADD3 R6, P0, R2, R64, RZ ;  /* 0x0000004002067210 */ /* 0x001fc60007f1e0ff */
[----:B------:R-:W2:Y:S01]  /*5eb0*/  LDL R64, [R1+0x29c] ;  /* 0x00029c0001407983 */ /* 0x000ea20000100800 */
[----:B------:R-:W-:Y:S01]  /*5ec0*/  PRMT R23, RZ, 0x7610, R23 ;  /* 0x00007610ff177816 */ /* 0x000fe20000000017 */
[----:B------:R-:W-:Y:S02]  /*5ed0*/  IMAD.X R5, R0, 0x1, R62, P1 ;  /* 0x0000000100057824 */ /* 0x000fe400008e063e */
[----:B------:R-:W2:Y:S01]  /*5ee0*/  LDL R62, [R1+0x298] ;  /* 0x00029800013e7983 */ /* 0x000ea20000100800 */
[----:B------:R-:W-:-:S03]  /*5ef0*/  PRMT R46, RZ, 0x7610, R46 ;  /* 0x00007610ff2e7816 */ /* 0x000fc6000000002e */
[----:B------:R0:W2:Y:S01]  /*5f00*/  @P2 LDG.E.U8 R23, desc[UR14][R4.64] ;  /* 0x0000000e04172981 */ /* 0x0000a2000c1e1100 */
[----:B---3--:R-:W-:-:S03]  /*5f10*/  IMAD.X R7, R0, 0x1, R8, P0 ;  /* 0x0000000100077824 */ /* 0x008fc600000e0608 */
[----:B------:R-:W3:Y:S01]  /*5f20*/  LDL R8, [R1+0x2a4] ;  /* 0x0002a40001087983 */ /* 0x000ee20000100800 */
[----:B------:R-:W-:-:S03]  /*5f30*/  ISETP.GT.AND P3, PT, R3, 0x7, PT ;  /* 0x000000070300780c */ /* 0x000fc60003f64270 */
[----:B------:R1:W3:Y:S01]  /*5f40*/  @P2 LDG.E.U8 R46, desc[UR14][R6.64] ;  /* 0x0000000e062e2981 */ /* 0x0002e2000c1e1100 */
[----:B0-----:R-:W-:-:S03]  /*5f50*/  IADD3 R4, P1, R2, R60, RZ ;  /* 0x0000003c02047210 */ /* 0x001fc60007f3e0ff */
[----:B------:R-:W3:Y:S02]  /*5f60*/  LDL R60, [R1+0x2a0] ;  /* 0x0002a000013c7983 */ /* 0x000ee40000100800 */
[----:B------:R-:W-:Y:S02]  /*5f70*/  IMAD.X R5, R0, 0x1, R55, P1 ;  /* 0x0000000100057824 */ /* 0x000fe400008e0637 */
[----:B------:R-:W3:Y:S01]  /*5f80*/  LDL R55, [R1+0x2b4] ;  /* 0x0002b40001377983 */ /* 0x000ee20000100800 */
[----:B-1----:R-:W-:-:S03]  /*5f90*/  IADD3 R6, P0, R2, R63, RZ ;  /* 0x0000003f02067210 */ /* 0x002fc60007f1e0ff */
[----:B------:R-:W3:Y:S01]  /*5fa0*/  LDL R63, [R1+0x2ac] ;  /* 0x0002ac00013f7983 */ /* 0x000ee20000100800 */
[----:B------:R-:W-:Y:S02]  /*5fb0*/  PRMT R22, RZ, 0x7610, R22 ;  /* 0x00007610ff167816 */ /* 0x000fe40000000016 */
[----:B------:R-:W-:-:S04]  /*5fc0*/  PRMT R13, RZ, 0x7610, R13 ;  /* 0x00007610ff0d7816 */ /* 0x000fc8000000000d */
[----:B------:R-:W3:Y:S01]  /*5fd0*/  @P3 LDG.E.U8 R22, desc[UR14][R4.64] ;  /* 0x0000000e04163981 */ /* 0x000ee2000c1e1100 */
[----:B------:R-:W-:-:S03]  /*5fe0*/  IMAD.X R7, R0, 0x1, R54, P0 ;  /* 0x0000000100077824 */ /* 0x000fc600000e0636 */
[----:B------:R-:W3:Y:S04]  /*5ff0*/  LDL R54, [R1+0x2a8] ;  /* 0x0002a80001367983 */ /* 0x000ee80000100800 */
[----:B------:R0:W3:Y:S02]  /*6000*/  @P3 LDG.E.U8 R13, desc[UR14][R6.64] ;  /* 0x0000000e060d3981 */ /* 0x0000e4000c1e1100 */
[C---:B0-----:R-:W-:Y:S02]  /*6010*/  IADD3 R6, P0, R2.reuse, R61, RZ ;  /* 0x0000003d02067210 */ /* 0x041fe40007f1e0ff */
[----:B------:R-:W3:Y:S01]  /*6020*/  LDL R61, [R1+0x2bc] ;  /* 0x0002bc00013d7983 */ /* 0x000ee20000100800 */
[----:B----4-:R-:W-:-:S03]  /*6030*/  IADD3 R4, P1, R2, R47, RZ ;  /* 0x0000002f02047210 */ /* 0x010fc60007f3e0ff */
[----:B------:R-:W4:Y:S02]  /*6040*/  LDL R47, [R1+0x2b0] ;  /* 0x0002b000012f7983 */ /* 0x000f240000100800 */
[C---:B------:R-:W-:Y:S02]  /*6050*/  IMAD.X R5, R0.reuse, 0x1, R43, P1 ;  /* 0x0000000100057824 */ /* 0x040fe400008e062b */
[----:B------:R-:W4:Y:S01]  /*6060*/  LDL R43, [R1+0x2c4] ;  /* 0x0002c400012b7983 */ /* 0x000f220000100800 */
[----:B--2---:R-:W-:-:S03]  /*6070*/  IMAD.X R7, R0, 0x1, R9, P0 ;  /* 0x0000000100077824 */ /* 0x004fc600000e0609 */
[----:B------:R-:W2:Y:S01]  /*6080*/  LDL R9, [R1+0x2b8] ;  /* 0x0002b80001097983 */ /* 0x000ea20000100800 */
[C---:B------:R-:W-:Y:S02]  /*6090*/  ISETP.GT.AND P2, PT, R3.reuse, 0x8, PT ;  /* 0x000000080300780c */ /* 0x040fe40003f44270 */
[----:B------:R-:W-:Y:S02]  /*60a0*/  PRMT R44, RZ, 0x7610, R44 ;  /* 0x00007610ff2c7816 */ /* 0x000fe4000000002c */
[----:B------:R-:W-:Y:S02]  /*60b0*/  PRMT R21, RZ, 0x7610, R21 ;  /* 0x00007610ff157816 */ /* 0x000fe40000000015 */
[----:B------:R-:W-:-:S07]  /*60c0*/  ISETP.GT.AND P3, PT, R3, 0x9, PT ;  /* 0x000000090300780c */ /* 0x000fce0003f64270 */
[----:B------:R3:W2:Y:S04]  /*60d0*/  @P2 LDG.E.U8 R44, desc[UR14][R6.64] ;  /* 0x0000000e062c2981 */ /* 0x0006a8000c1e1100 */
[----:B------:R0:W2:Y:S01]  /*60e0*/  @P2 LDG.E.U8 R21, desc[UR14][R4.64] ;  /* 0x0000000e04152981 */ /* 0x0000a2000c1e1100 */
[----:B---3--:R-:W-:-:S03]  /*60f0*/  IADD3 R6, P0, R2, R8, RZ ;  /* 0x0000000802067210 */ /* 0x008fc60007f1e0ff */
[----:B------:R-:W3:Y:S01]  /*6100*/  LDL R8, [R1+0x2c0] ;  /* 0x0002c00001087983 */ /* 0x000ee20000100800 */
[----:B0-----:R-:W-:-:S03]  /*6110*/  IADD3 R4, P1, R2, R64, RZ ;  /* 0x0000004002047210 */ /* 0x001fc60007f3e0ff */
[----:B------:R-:W3:Y:S02]  /*6120*/  LDL R64, [R1+0x2cc] ;  /* 0x0002cc0001407983 */ /* 0x000ee40000100800 */
[C---:B------:R-:W-:Y:S02]  /*6130*/  IMAD.X R5, R0.reuse, 0x1, R62, P1 ;  /* 0x0000000100057824 */ /* 0x040fe400008e063e */
[----:B------:R-:W3:Y:S01]  /*6140*/  LDL R62, [R1+0x2d4] ;  /* 0x0002d400013e7983 */ /* 0x000ee20000100800 */
[----:B------:R-:W-:Y:S01]  /*6150*/  PRMT R12, RZ, 0x7610, R12 ;  /* 0x00007610ff0c7816 */ /* 0x000fe2000000000c */
[----:B------:R-:W-:Y:S01]  /*6160*/  IMAD.X R7, R0, 0x1, R60, P0 ;  /* 0x0000000100077824 */ /* 0x000fe200000e063c */
[----:B------:R-:W-:Y:S01]  /*6170*/  PRMT R20, RZ, 0x7610, R20 ;  /* 0x00007610ff147816 */ /* 0x000fe20000000014 */
[----:B------:R-:W3:Y:S04]  /*6180*/  LDL R60, [R1+0x2c8] ;  /* 0x0002c800013c7983 */ /* 0x000ee80000100800 */
[----:B------:R0:W3:Y:S04]  /*6190*/  @P3 LDG.E.U8 R12, desc[UR14][R6.64] ;  /* 0x0000000e060c3981 */ /* 0x0000e8000c1e1100 */
[----:B------:R1:W3:Y:S01]  /*61a0*/  @P3 LDG.E.U8 R20, desc[UR14][R4.64] ;  /* 0x0000000e04143981 */ /* 0x0002e2000c1e1100 */
[----:B0-----:R-:W-:-:S03]  /*61b0*/  IADD3 R6, P0, R2, R55, RZ ;  /* 0x0000003702067210 */ /* 0x001fc60007f1e0ff */
[----:B------:R-:W3:Y:S01]  /*61c0*/  LDL R55, [R1+0x2d0] ;  /* 0x0002d00001377983 */ /* 0x000ee20000100800 */
[----:B-1----:R-:W-:Y:S02]  /*61d0*/  IADD3 R4, P1, R2, R63, RZ ;  /* 0x0000003f02047210 */ /* 0x002fe40007f3e0ff */
[----:B------:R-:W-:Y:S01]  /*61e0*/  ISETP.GT.AND P2, PT, R3, 0xa, PT ;  /* 0x0000000a0300780c */ /* 0x000fe20003f44270 */
[----:B------:R-:W3:Y:S02]  /*61f0*/  LDL R63, [R1+0x2dc] ;  /* 0x0002dc00013f7983 */ /* 0x000ee40000100800 */
[----:B------:R-:W-:Y:S02]  /*6200*/  IMAD.X R5, R0, 0x1, R54, P1 ;  /* 0x0000000100057824 */ /* 0x000fe400008e0636 */
[----:B------:R-:W3:Y:S01]  /*6210*/  LDL R54, [R1+0x2e4] ;  /* 0x0002e40001367983 */ /* 0x000ee20000100800 */
[----:B------:R-:W-:Y:S02]  /*6220*/  PRMT R53, RZ, 0x7610, R53 ;  /* 0x00007610ff357816 */ /* 0x000fe40000000035 */
[----:B------:R-:W-:-:S06]  /*6230*/  PRMT R19, RZ, 0x7610, R19 ;  /* 0x00007610ff137816 */ /* 0x000fcc0000000013 */
[----:B------:R0:W3:Y:S02]  /*6240*/  @P2 LDG.E.U8 R19, desc[UR14][R4.64] ;  /* 0x0000000e04132981 */ /* 0x0000e4000c1e1100 */
[----:B0-----:R-:W-:Y:S02]  /*6250*/  IADD3 R4, P1, R2, R61, RZ ;  /* 0x0000003d02047210 */ /* 0x001fe40007f3e0ff */
[----:B------:R-:W3:Y:S01]  /*6260*/  LDL R61, [R1+0x2e8] ;  /* 0x0002e800013d7983 */ /* 0x000ee20000100800 */
[----:B----4-:R-:W-:-:S03]  /*6270*/  IMAD.X R7, R0, 0x1, R47, P0 ;  /* 0x0000000100077824 */ /* 0x010fc600000e062f */
[----:B------:R-:W4:Y:S04]  /*6280*/  LDL R47, [R1+0x2d8] ;  /* 0x0002d800012f7983 */ /* 0x000f280000100800 */
[----:B------:R0:W4:Y:S02]  /*6290*/  @P2 LDG.E.U8 R53, desc[UR14][R6.64] ;  /* 0x0000000e06352981 */ /* 0x000124000c1e1100 */
[----:B0-----:R-:W-:Y:S02]  /*62a0*/  IADD3 R6, P0, R2, R43, RZ ;  /* 0x0000002b02067210 */ /* 0x001fe40007f1e0ff */
[----:B------:R-:W4:Y:S01]  /*62b0*/  LDL R43, [R1+0x2e0] ;  /* 0x0002e000012b7983 */ /* 0x000f220000100800 */
[----:B--2---:R-:W-:-:S03]  /*62c0*/  IMAD.X R5, R0, 0x1, R9, P1 ;  /* 0x0000000100057824 */ /* 0x004fc600008e0609 */
[----:B------:R-:W2:Y:S01]  /*62d0*/  LDL R9, [R1+0x2ec] ;  /* 0x0002ec0001097983 */ /* 0x000ea20000100800 */
[C---:B------:R-:W-:Y:S02]  /*62e0*/  ISETP.GT.AND P3, PT, R3.reuse, 0xb, PT ;  /* 0x0000000b0300780c */ /* 0x040fe40003f64270 */
[----:B------:R-:W-:Y:S02]  /*62f0*/  PRMT R52, RZ, 0x7610, R52 ;  /* 0x00007610ff347816 */ /* 0x000fe40000000034 */
[----:B------:R-:W-:Y:S02]  /*6300*/  PRMT R18, RZ, 0x7610, R18 ;  /* 0x00007610ff127816 */ /* 0x000fe40000000012 */
[----:B------:R-:W-:-:S07]  /*6310*/  ISETP.GT.AND P2, PT, R3, 0xc, PT ;  /* 0x0000000c0300780c */ /* 0x000fce0003f44270 */
[----:B------:R0:W2:Y:S01]  /*6320*/  @P3 LDG.E.U8 R18, desc[UR14][R4.64] ;  /* 0x0000000e04123981 */ /* 0x0000a2000c1e1100 */
[----:B---3--:R-:W-:-:S03]  /*6330*/  IMAD.X R7, R0, 0x1, R8, P0 ;  /* 0x0000000100077824 */ /* 0x008fc600000e0608 */
[----:B------:R-:W3:Y:S01]  /*6340*/  LDL R8, [R1+0x2f4] ;  /* 0x0002f40001087983 */ /* 0x000ee20000100800 */
[----:B0-----:R-:W-:-:S03]  /*6350*/  IADD3 R4, P1, R2, R64, RZ ;  /* 0x0000004002047210 */ /* 0x001fc60007f3e0ff */
[----:B------:R0:W3:Y:S01]  /*6360*/  @P3 LDG.E.U8 R52, desc[UR14][R6.64] ;  /* 0x0000000e06343981 */ /* 0x0000e2000c1e1100 */
[----:B------:R-:W-:Y:S02]  /*6370*/  PRMT R17, RZ, 0x7610, R17 ;  /* 0x00007610ff117816 */ /* 0x000fe40000000011 */
[----:B------:R-:W-:Y:S01]  /*6380*/  PRMT R51, RZ, 0x7610, R51 ;  /* 0x00007610ff337816 */ /* 0x000fe20000000033 */
[----:B------:R-:W3:Y:S01]  /*6390*/  LDL R64, [R1+0x31c] ;  /* 0x00031c0001407983 */ /* 0x000ee20000100800 */
[----:B0-----:R-:W-:-:S03]  /*63a0*/  IADD3 R6, P0, R2, R62, RZ ;  /* 0x0000003e02067210 */ /* 0x001fc60007f1e0ff */
[----:B------:R-:W3:Y:S01]  /*63b0*/  LDL R62, [R1+0x2fc] ;  /* 0x0002fc00013e7983 */ /* 0x000ee20000100800 */
[----:B------:R-:W-:-:S03]  /*63c0*/  IMAD.X R5, R0, 0x1, R60, P1 ;  /* 0x0000000100057824 */ /* 0x000fc600008e063c */
[----:B------:R-:W3:Y:S04]  /*63d0*/  LDL R60, [R1+0x304] ;  /* 0x00030400013c7983 */ /* 0x000ee80000100800 */
[----:B------:R0:W3:Y:S01]  /*63e0*/  @P2 LDG.E.U8 R17, desc[UR14][R4.64] ;  /* 0x0000000e04112981 */ /* 0x0000e2000c1e1100 */
[----:B------:R-:W-:-:S03]  /*63f0*/  IMAD.X R7, R0, 0x1, R55, P0 ;  /* 0x0000000100077824 */ /* 0x000fc600000e0637 */
[----:B------:R-:W3:Y:S04]  /*6400*/  LDL R55, [R1+0x2f8] ;  /* 0x0002f80001377983 */ /* 0x000ee80000100800 */
[----:B------:R1:W3:Y:S01]  /*6410*/  @P2 LDG.E.U8 R51, desc[UR14][R6.64] ;  /* 0x0000000e06332981 */ /* 0x0002e2000c1e1100 */
[C---:B0-----:R-:W-:Y:S02]  /*6420*/  IADD3 R4, P1, R2.reuse, R63, RZ ;  /* 0x0000003f02047210 */ /* 0x041fe40007f3e0ff */
[----:B------:R-:W-:Y:S01]  /*6430*/  ISETP.GT.AND P3, PT, R3, 0xd, PT ;  /* 0x0000000d0300780c */ /* 0x000fe20003f64270 */
[----:B------:R-:W3:Y:S01]  /*6440*/  LDL R63, [R1+0x310] ;  /* 0x00031000013f7983 */ /* 0x000ee20000100800 */
[----:B-1----:R-:W-:-:S03]  /*6450*/  IADD3 R6, P0, R2, R54, RZ ;  /* 0x0000003602067210 */ /* 0x002fc60007f1e0ff */
[----:B------:R-:W3:Y:S01]  /*6460*/  LDL R54, [R1+0x300] ;  /* 0x0003000001367983 */ /* 0x000ee20000100800 */
[----:B------:R-:W-:Y:S01]  /*6470*/  PRMT R16, RZ, 0x7610, R16 ;  /* 0x00007610ff107816 */ /* 0x000fe20000000010 */
[C---:B----4-:R-:W-:Y:S02]  /*6480*/  IMAD.X R5, R0.reuse, 0x1, R47, P1 ;  /* 0x0000000100057824 */ /* 0x050fe400008e062f */
[----:B------:R-:W4:Y:S04]  /*6490*/  LDL R47, [R1+0x30c] ;  /* 0x00030c00012f7983 */ /* 0x000f280000100800 */
[----:B------:R2:W4:Y:S01]  /*64a0*/  @P3 LDG.E.U8 R16, desc[UR14][R4.64] ;  /* 0x0000000e04103981 */ /* 0x000522000c1e1100 */
[----:B------:R-:W-:-:S03]  /*64b0*/  IMAD.X R7, R0, 0x1, R43, P0 ;  /* 0x0000000100077824 */ /* 0x000fc600000e062b */
[----:B------:R-:W4:Y:S01]  /*64c0*/  LDL R43, [R1+0x308] ;  /* 0x00030800012b7983 */ /* 0x000f220000100800 */
[----:B--2---:R-:W-:-:S05]  /*64d0*/  IADD3 R4, P1, R2, R9, RZ ;  /* 0x0000000902047210 */ /* 0x004fca0007f3e0ff */
[----:B------:R-:W-:Y:S02]  /*64e0*/  IMAD.X R5, R0, 0x1, R61, P1 ;  /* 0x0000000100057824 */ /* 0x000fe400008e063d */
[----:B------:R-:W2:Y:S01]  /*64f0*/  LDL R61, [R1+0x318] ;  /* 0x00031800013d7983 */ /* 0x000ea20000100800 */
[----:B------:R-:W-:Y:S02]  /*6500*/  ISETP.GT.AND P2, PT, R3, 0xe, PT ;  /* 0x0000000e0300780c */ /* 0x000fe40003f44270 */
[----:B------:R-:W-:Y:S02]  /*6510*/  PRMT R50, RZ, 0x7610, R50 ;  /* 0x00007610ff327816 */ /* 0x000fe40000000032 */
[----:B------:R-:W-:-:S04]  /*6520*/  PRMT R11, RZ, 0x7610, R11 ;  /* 0x00007610ff0b7816 */ /* 0x000fc8000000000b */
[----:B------:R0:W2:Y:S05]  /*6530*/  @P3 LDG.E.U8 R50, desc[UR14][R6.64] ;  /* 0x0000000e06323981 */ /* 0x0000aa000c1e1100 */
[----:B------:R1:W2:Y:S01]  /*6540*/  @P2 LDG.E.U8 R11, desc[UR14][R4.64] ;  /* 0x0000000e040b2981 */ /* 0x0002a2000c1e1100 */
[----:B---3--:R-:W-:-:S05]  /*6550*/  IADD3 R8, P0, R2, R8, RZ ;  /* 0x0000000802087210 */ /* 0x008fca0007f1e0ff */
[----:B------:R-:W-:Y:S01]  /*6560*/  IMAD.X R9, R0, 0x1, R65, P0 ;  /* 0x0000000100097824 */ /* 0x000fe200000e0641 */
[C---:B0-----:R-:W-:Y:S01]  /*6570*/  IADD3 R6, P1, R2.reuse, R62, RZ ;  /* 0x0000003e02067210 */ /* 0x041fe20007f3e0ff */
[----:B------:R-:W3:Y:S04]  /*6580*/  LDL R65, [R1+0x328] ;  /* 0x0003280001417983 */ /* 0x000ee80000100800 */
[----:B------:R-:W3:Y:S01]  /*6590*/  LDL R62, [R1+0x324] ;  /* 0x00032400013e7983 */ /* 0x000ee20000100800 */
[----:B-1----:R-:W-:-:S03]  /*65a0*/  IADD3 R4, P0, R2, R60, RZ ;  /* 0x0000003c02047210 */ /* 0x002fc60007f1e0ff */
[----:B------:R-:W3:Y:S01]  /*65b0*/  LDL R60, [R1+0x320] ;  /* 0x00032000013c7983 */ /* 0x000ee20000100800 */
[----:B------:R-:W-:-:S03]  /*65c0*/  IMAD.X R7, R0, 0x1, R55, P1 ;  /* 0x0000000100077824 */ /* 0x000fc600008e0637 */
[----:B------:R-:W3:Y:S01]  /*65d0*/  LDL R55, [R1+0x32c] ;  /* 0x00032c0001377983 */ /* 0x000ee20000100800 */
[----:B------:R-:W-:Y:S02]  /*65e0*/  PRMT R49, RZ, 0x7610, R49 ;  /* 0x00007610ff317816 */ /* 0x000fe40000000031 */
[----:B------:R-:W-:-:S04]  /*65f0*/  ISETP.GT.AND P3, PT, R3, 0xf, PT ;  /* 0x0000000f0300780c */ /* 0x000fc80003f64270 */
[----:B------:R4:W3:Y:S01]  /*6600*/  @P2 LDG.E.U8 R49, desc[UR14][R8.64] ;  /* 0x0000000e08312981 */ /* 0x0008e2000c1e1100 */
[----:B------:R-:W-:-:S03]  /*6610*/  IMAD.X R5, R0, 0x1, R54, P0 ;  /* 0x0000000100057824 */ /* 0x000fc600000e0636 */
[----:B------:R-:W3:Y:S01]  /*6620*/  LDL R54, [R1+0x334] ;  /* 0x0003340001367983 */ /* 0x000ee20000100800 */
[----:B------:R-:W-:Y:S02]  /*6630*/  PRMT R10, RZ, 0x7610, R10 ;  /* 0x00007610ff0a7816 */ /* 0x000fe4000000000a */
[----:B------:R-:W-:-:S04]  /*6640*/  ISETP.GT.AND P4, PT, R3, 0x10, PT ;  /* 0x000000100300780c */ /* 0x000fc80003f84270 */
[----:B------:R0:W3:Y:S01]  /*6650*/  @P3 LDG.E.U8 R10, desc[UR14][R6.64] ;  /* 0x0000000e060a3981 */ /* 0x0000e2000c1e1100 */
[----:B------:R-:W-:Y:S02]  /*6660*/  PRMT R42, RZ, 0x7610, R42 ;  /* 0x00007610ff2a7816 */ /* 0x000fe4000000002a */
[----:B----4-:R-:W-:Y:S02]  /*6670*/  IADD3 R8, P1, R2, R47, RZ ;  /* 0x0000002f02087210 */ /* 0x010fe40007f3e0ff */
[----:B------:R-:W4:Y:S03]  /*6680*/  LDL R47, [R1+0x330] ;  /* 0x00033000012f7983 */ /* 0x000f260000100800 */
[----:B------:R-:W-:Y:S02]  /*6690*/  IMAD.X R9, R0, 0x1, R43, P1 ;  /* 0x0000000100097824 */ /* 0x000fe400008e062b */
[----:B------:R-:W4:Y:S01]  /*66a0*/  LDL R43, [R1+0x33c] ;  /* 0x00033c00012b7983 */ /* 0x000f220000100800 */
[----:B0-----:R-:W-:-:S03]  /*66b0*/  IADD3 R6, P1, R2, R64, RZ ;  /* 0x0000004002067210 */ /* 0x001fc60007f3e0ff */
[----:B------:R-:W4:Y:S04]  /*66c0*/  LDL R64, [R1+0x338] ;  /* 0x0003380001407983 */ /* 0x000f280000100800 */
[----:B------:R-:W4:Y:S04]  /*66d0*/  @P4 LDG.E.U8 R42, desc[UR14][R8.64] ;  /* 0x0000000e082a4981 */ /* 0x000f28000c1e1100 */
[----:B------:R-:W4:Y:S01]  /*66e0*/  LDL R8, [R1+0x340] ;  /* 0x0003400001087983 */ /* 0x000f220000100800 */
[----:B------:R-:W-:Y:S02]  /*66f0*/  PRMT R48, RZ, 0x7610, R48 ;  /* 0x00007610ff307816 */ /* 0x000fe40000000030 */
[----:B------:R-:W-:Y:S01]  /*6700*/  PRMT R41, RZ, 0x7610, R41 ;  /* 0x00007610ff297816 */ /* 0x000fe20000000029 */
[----:B------:R-:W4:Y:S04]  /*6710*/  LDL R9, [R1+0x360] ;  /* 0x0003600001097983 */ /* 0x000f280000100800 */
[----:B------:R0:W4:Y:S01]  /*6720*/  @P3 LDG.E.U8 R48, desc[UR14][R4.64] ;  /* 0x0000000e04303981 */ /* 0x000122000c1e1100 */
[----:B--2---:R-:W-:-:S03]  /*6730*/  IMAD.X R7, R0, 0x1, R61, P1 ;  /* 0x0000000100077824 */ /* 0x004fc600008e063d */
[----:B------:R-:W2:Y:S01]  /*6740*/  LDL R61, [R1+0x344] ;  /* 0x00034400013d7983 */ /* 0x000ea20000100800 */
[----:B0-----:R-:W-:Y:S02]  /*6750*/  IADD3 R4, P2, R2, R66, RZ ;  /* 0x0000004202047210 */ /* 0x001fe40007f5e0ff */
[----:B------:R-:W-:Y:S01]  /*6760*/  ISETP.GT.AND P0, PT, R3, 0x11, PT ;  /* 0x000000110300780c */ /* 0x000fe20003f04270 */
[----:B------:R-:W2:Y:S02]  /*6770*/  LDL R66, [R1+0x124] ;  /* 0x0001240001427983 */ /* 0x000ea40000100800 */
[----:B------:R-:W-:Y:S02]  /*6780*/  IMAD.X R5, R0, 0x1, R63, P2 ;  /* 0x0000000100057824 */ /* 0x000fe400010e063f */
[----:B------:R-:W2:Y:S04]  /*6790*/  LDL R63, [R1+0x34c] ;  /* 0x00034c00013f7983 */ /* 0x000ea80000100800 */
[----:B------:R3:W2:Y:S01]  /*67a0*/  @P4 LDG.E.U8 R41, desc[UR14][R4.64] ;  /* 0x0000000e04294981 */ /* 0x0006a2000c1e1100 */
[----:B------:R-:W-:-:S02]  /*67b0*/  PRMT R31, RZ, 0x7610, R31 ;  /* 0x00007610ff1f7816 */ /* 0x000fc4000000001f */
[----:B------:R-:W-:-:S04]  /*67c0*/  PRMT R29, RZ, 0x7610, R29 ;  /* 0x00007610ff1d7816 */ /* 0x000fc8000000001d */
[----:B------:R0:W2:Y:S01]  /*67d0*/  @P0 LDG.E.U8 R31, desc[UR14][R6.64] ;  /* 0x0000000e061f0981 */ /* 0x0000a2000c1e1100 */
[----:B------:R-:W-:Y:S02]  /*67e0*/  ISETP.GT.AND P2, PT, R3, 0x12, PT ;  /* 0x000000120300780c */ /* 0x000fe40003f44270 */
[----:B---3--:R-:W-:Y:S02]  /*67f0*/  IADD3 R4, P1, R2, R62, RZ ;  /* 0x0000003e02047210 */ /* 0x008fe40007f3e0ff */
[----:B------:R-:W3:Y:S03]  /*6800*/  LDL R62, [R1+0x348] ;  /* 0x00034800013e7983 */ /* 0x000ee60000100800 */
[----:B------:R-:W-:Y:S02]  /*6810*/  IMAD.X R5, R0, 0x1, R60, P1 ;  /* 0x0000000100057824 */ /* 0x000fe400008e063c */
[----:B------:R-:W3:Y:S01]  /*6820*/  LDL R60, [R1+0x354] ;  /* 0x00035400013c7983 */ /* 0x000ee20000100800 */
[----:B0-----:R-:W-:-:S03]  /*6830*/  IADD3 R6, P1, R2, R55, RZ ;  /* 0x0000003702067210 */ /* 0x001fc60007f3e0ff */
[----:B------:R0:W3:Y:S04]  /*6840*/  @P0 LDG.E.U8 R29, desc[UR14][R4.64] ;  /* 0x0000000e041d0981 */ /* 0x0000e8000c1e1100 */
[----:B------:R-:W3:Y:S01]  /*6850*/  LDL R55, [R1+0x350] ;  /* 0x0003500001377983 */ /* 0x000ee20000100800 */
[----:B------:R-:W-:Y:S02]  /*6860*/  PRMT R39, RZ, 0x7610, R39 ;  /* 0x00007610ff277816 */ /* 0x000fe40000000027 */
[----:B0-----:R-:W-:Y:S02]  /*6870*/  IADD3 R4, P0, R2, R54, RZ ;  /* 0x0000003602047210 */ /* 0x001fe40007f1e0ff */
[----:B------:R-:W3:Y:S01]  /*6880*/  LDL R54, [R1+0x35c] ;  /* 0x00035c0001367983 */ /* 0x000ee20000100800 */
[----:B------:R-:W-:Y:S01]  /*6890*/  IMAD.X R7, R0, 0x1, R65, P1 ;  /* 0x0000000100077824 */ /* 0x000fe200008e0641 */
[----:B------:R-:W-:-:S02]  /*68a0*/  ISETP.GT.AND P1, PT, R3, 0x13, PT ;  /* 0x000000130300780c */ /* 0x000fc40003f24270 */
[----:B------:R-:W-:Y:S01]  /*68b0*/  PRMT R38, RZ, 0x7610, R38 ;  /* 0x00007610ff267816 */ /* 0x000fe20000000026 */
[----:B------:R-:W3:Y:S01]  /*68c0*/  LDL R65, [R1+0x3d4] ;  /* 0x0003d40001417983 */ /* 0x000ee20000100800 */
[----:B----4-:R-:W-:-:S03]  /*68d0*/  IMAD.X R5, R0, 0x1, R47, P0 ;  /* 0x0000000100057824 */ /* 0x010fc600000e062f */
[----:B------:R-:W4:Y:S04]  /*68e0*/  LDL R47, [R1+0x358] ;  /* 0x00035800012f7983 */ /* 0x000f280000100800 */
[----:B------:R0:W4:Y:S02]  /*68f0*/  @P2 LDG.E.U8 R39, desc[UR14][R4.64] ;  /* 0x0000000e04272981 */ /* 0x000124000c1e1100 */
[----:B0-----:R-:W-:Y:S02]  /*6900*/  IADD3 R4, P0, R2, R43, RZ ;  /* 0x0000002b02047210 */ /* 0x001fe40007f1e0ff */
[----:B------:R-:W4:Y:S03]  /*6910*/  LDL R43, [R1+0x364] ;  /* 0x00036400012b7983 */ /* 0x000f260000100800 */
[----:B------:R-:W-:Y:S01]  /*6920*/  IMAD.X R5, R0, 0x1, R64, P0 ;  /* 0x0000000100057824 */ /* 0x000fe200000e0640 */
[----:B------:R-:W-:Y:S01]  /*6930*/  PRMT R40, RZ, 0x7610, R40 ;  /* 0x00007610ff287816 */ /* 0x000fe20000000028 */
[----:B------:R-:W4:Y:S04]  /*6940*/  LDL R64, [R1+0x3d0] ;  /* 0x0003d00001407983 */ /* 0x000f280000100800 */
[----:B------:R2:W4:Y:S04]  /*6950*/  @P1 LDG.E.U8 R38, desc[UR14][R4.64] ;  /* 0x0000000e04261981 */ /* 0x000528000c1e1100 */
[----:B------:R-:W4:Y:S04]  /*6960*/  @P2 LDG.E.U8 R40, desc[UR14][R6.64] ;  /* 0x0000000e06282981 */ /* 0x000f28000c1e1100 */
[----:B------:R-:W4:Y:S04]  /*6970*/  LDL R7, [R1+0x37c] ;  /* 0x00037c0001077983 */ /* 0x000f280000100800 */
[----:B------:R-:W4:Y:S01]  /*6980*/  LDL R6, [R1+0x378] ;  /* 0x0003780001067983 */ /* 0x000f220000100800 */
[----:B--2---:R-:W-:-:S03]  /*6990*/  IADD3 R4, P0, R2, R61, RZ ;  /* 0x0000003d02047210 */ /* 0x004fc60007f1e0ff */
[----:B------:R-:W2:Y:S02]  /*69a0*/  LDL R61, [R1+0x370] ;  /* 0x00037000013d7983 */ /* 0x000ea40000100800 */
[----:B------:R-:W-:Y:S02]  /*69b0*/  IMAD.X R5, R0, 0x1, R8, P0 ;  /* 0x0000000100057824 */ /* 0x000fe400000e0608 */
[----:B------:R-:W2:Y:S01]  /*69c0*/  LDL R8, [R1+0x374] ;  /* 0x0003740001087983 */ /* 0x000ea20000100800 */
[----:B------:R-:W-:-:S06]  /*69d0*/  PRMT R30, RZ, 0x7610, R30 ;  /* 0x00007610ff1e7816 */ /* 0x000fcc000000001e */
[----:B------:R0:W2:Y:S01]  /*69e0*/  @P1 LDG.E.U8 R30, desc[UR14][R4.64] ;  /* 0x0000000e041e1981 */ /* 0x0000a2000c1e1100 */
[----:B------:R-:W-:Y:S02]  /*69f0*/  ISETP.GT.AND P1, PT, R3, 0x14, PT ;  /* 0x000000140300780c */ /* 0x000fe40003f24270 */
[----:B------:R-:W-:Y:S02]  /*6a00*/  PRMT R37, RZ, 0x7610, R37 ;  /* 0x00007610ff257816 */ /* 0x000fe40000000025 */
[----:B0-----:R-:W-:Y:S02]  /*6a10*/  IADD3 R4, P0, R2, R63, RZ ;  /* 0x0000003f02047210 */ /* 0x001fe40007f1e0ff */
[----:B------:R-:W-:Y:S01]  /*6a20*/  PRMT R36, RZ, 0x7610, R36 ;  /* 0x00007610ff247816 */ /* 0x000fe20000000024 */
[----:B------:R-:W2:Y:S02]  /*6a30*/  LDL R63, [R1+0x3dc] ;  /* 0x0003dc00013f7983 */ /* 0x000ea40000100800 */
[----:B---3--:R-:W-:Y:S01]  /*6a40*/  IMAD.X R5, R0, 0x1, R62, P0 ;  /* 0x0000000100057824 */ /* 0x008fe200000e063e */
[----:B------:R-:W-:Y:S01]  /*6a50*/  PRMT R28, RZ, 0x7610, R28 ;  /* 0x00007610ff1c7816 */ /* 0x000fe2000000001c */
[----:B------:R-:W3:Y:S04]  /*6a60*/  LDL R62, [R1+0x390] ;  /* 0x00039000013e7983 */ /* 0x000ee80000100800 */
[----:B------:R0:W3:Y:S02]  /*6a70*/  @P1 LDG.E.U8 R37, desc[UR14][R4.64] ;  /* 0x0000000e04251981 */ /* 0x0000e4000c1e1100 */
[----:B0-----:R-:W-:-:S02]  /*6a80*/  IADD3 R4, P0, R2, R60, RZ ;  /* 0x0000003c02047210 */ /* 0x001fc40007f1e0ff */
[----:B------:R-:W3:Y:S03]  /*6a90*/  LDL R60, [R1+0x384] ;  /* 0x00038400013c7983 */ /* 0x000ee60000100800 */
[----:B------:R-:W-:Y:S02]  /*6aa0*/  IMAD.X R5, R0, 0x1, R55, P0 ;  /* 0x0000000100057824 */ /* 0x000fe400000e0637 */
[----:B------:R-:W3:Y:S04]  /*6ab0*/  LDL R55, [R1+0x380] ;  /* 0x0003800001377983 */ /* 0x000ee80000100800 */
[----:B------:R0:W3:Y:S01]  /*6ac0*/  @P1 LDG.E.U8 R36, desc[UR14][R4.64] ;  /* 0x0000000e04241981 */ /* 0x0000e2000c1e1100 */
[----:B------:R-:W-:-:S02]  /*6ad0*/  ISETP.GT.AND P1, PT, R3, 0x15, PT ;  /* 0x000000150300780c */ /* 0x000fc40003f24270 */
[----:B0-----:R-:W-:Y:S02]  /*6ae0*/  IADD3 R4, P0, R2, R54, RZ ;  /* 0x0000003602047210 */ /* 0x001fe40007f1e0ff */
[----:B------:R-:W3:Y:S01]  /*6af0*/  LDL R54, [R1+0x38c] ;  /* 0x00038c0001367983 */ /* 0x000ee20000100800 */
[----:B------:R-:W-:Y:S02]  /*6b00*/  PRMT R26, RZ, 0x7610, R26 ;  /* 0x00007610ff1a7816 */ /* 0x000fe4000000001a */
[----:B----4-:R-:W-:Y:S02]  /*6b10*/  IMAD.X R5, R0, 0x1, R47, P0 ;  /* 0x0000000100057824 */ /* 0x010fe400000e062f */
[----:B------:R-:W4:Y:S04]  /*6b20*/  LDL R47, [R1+0x388] ;  /* 0x00038800012f7983 */ /* 0x000f280000100800 */
[----:B------:R0:W4:Y:S02]  /*6b30*/  @P1 LDG.E.U8 R28, desc[UR14][R4.64] ;  /* 0x0000000e041c1981 */ /* 0x000124000c1e1100 */
[----:B0-----:R-:W-:-:S02]  /*6b40*/  IADD3 R4, P0, R2, R43, RZ ;  /* 0x0000002b02047210 */ /* 0x001fc40007f1e0ff */
[----:B------:R-:W4:Y:S03]  /*6b50*/  LDL R43, [R1+0x394] ;  /* 0x00039400012b7983 */ /* 0x000f260000100800 */
[----:B------:R-:W-:Y:S02]  /*6b60*/  IMAD.X R5, R0, 0x1, R9, P0 ;  /* 0x0000000100057824 */ /* 0x000fe400000e0609 */
[----:B------:R-:W4:Y:S04]  /*6b70*/  LDL R9, [R1+0x39c] ;  /* 0x00039c0001097983 */ /* 0x000f280000100800 */
[----:B------:R2:W4:Y:S02]  /*6b80*/  @P1 LDG.E.U8 R26, desc[UR14][R4.64] ;  /* 0x0000000e041a1981 */ /* 0x000524000c1e1100 */
[----:B--2---:R-:W-:-:S02]  /*6b90*/  IADD3 R4, P0, R2, R8, RZ ;  /* 0x0000000802047210 */ /* 0x004fc40007f1e0ff */
[----:B------:R-:W2:Y:S01]  /*6ba0*/  LDL R8, [R1+0x398] ;  /* 0x0003980001087983 */ /* 0x000ea20000100800 */
[----:B------:R-:W-:Y:S02]  /*6bb0*/  ISETP.GT.AND P1, PT, R3, 0x16, PT ;  /* 0x000000160300780c */ /* 0x000fe40003f24270 */
[----:B------:R-:W-:Y:S01]  /*6bc0*/  PRMT R35, RZ, 0x7610, R35 ;  /* 0x00007610ff237816 */ /* 0x000fe20000000023 */
[----:B------:R-:W-:Y:S02]  /*6bd0*/  IMAD.X R5, R0, 0x1, R61, P0 ;  /* 0x0000000100057824 */ /* 0x000fe400000e063d */
[----:B------:R-:W2:Y:S08]  /*6be0*/  LDL R61, [R1+0x3a4] ;  /* 0x0003a400013d7983 */ /* 0x000eb00000100800 */
[----:B------:R0:W2:Y:S02]  /*6bf0*/  @P1 LDG.E.U8 R35, desc[UR14][R4.64] ;  /* 0x0000000e04231981 */ /* 0x0000a4000c1e1100 */
[----:B0-----:R-:W-:-:S02]  /*6c00*/  IADD3 R4, P0, R2, R7, RZ ;  /* 0x0000000702047210 */ /* 0x001fc40007f1e0ff */
[----:B------:R-:W2:Y:S03]  /*6c10*/  LDL R7, [R1+0x3a0] ;  /* 0x0003a00001077983 */ /* 0x000ea60000100800 */
[----:B------:R-:W-:Y:S02]  /*6c20*/  IMAD.X R5, R0, 0x1, R6, P0 ;  /* 0x0000000100057824 */ /* 0x000fe400000e0606 */
[----:B------:R-:W2:Y:S01]  /*6c30*/  LDL R6, [R1+0x3ac] ;  /* 0x0003ac0001067983 */ /* 0x000ea20000100800 */
[----:B------:R-:W-:-:S06]  /*6c40*/  PRMT R34, RZ, 0x7610, R34 ;  /* 0x00007610ff227816 */ /* 0x000fcc0000000022 */
[----:B------:R3:W2:Y:S01]  /*6c50*/  @P1 LDG.E.U8 R34, desc[UR14][R4.64] ;  /* 0x0000000e04221981 */ /* 0x0006a2000c1e1100 */
[----:B------:R-:W-:Y:S02]  /*6c60*/  ISETP.GT.AND P1, PT, R3, 0x17, PT ;  /* 0x000000170300780c */ /* 0x000fe40003f24270 */
[----:B------:R-:W-:Y:S02]  /*6c70*/  PRMT R33, RZ, 0x7610, R33 ;  /* 0x00007610ff217816 */ /* 0x000fe40000000021 */
[----:B---3--:R-:W-:Y:S02]  /*6c80*/  IADD3 R4, P0, R2, R60, RZ ;  /* 0x0000003c02047210 */ /* 0x008fe40007f1e0ff */
[----:B------:R-:W3:Y:S03]  /*6c90*/  LDL R60, [R1+0x3a8] ;  /* 0x0003a800013c7983 */ /* 0x000ee60000100800 */
[----:B------:R-:W-:-:S02]  /*6ca0*/  IMAD.X R5, R0, 0x1, R55, P0 ;  /* 0x0000000100057824 */ /* 0x000fc400000e0637 */
[----:B------:R-:W3:Y:S04]  /*6cb0*/  LDL R55, [R1+0x3b4] ;  /* 0x0003b40001377983 */ /* 0x000ee80000100800 */
[----:B------:R0:W3:Y:S01]  /*6cc0*/  @P1 LDG.E.U8 R33, desc[UR14][R4.64] ;  /* 0x0000000e04211981 */ /* 0x0000e2000c1e1100 */
[----:B------:R-:W-:Y:S02]  /*6cd0*/  PRMT R27, RZ, 0x7610, R27 ;  /* 0x00007610ff1b7816 */ /* 0x000fe4000000001b */
[----:B0-----:R-:W-:Y:S02]  /*6ce0*/  IADD3 R4, P0, R2, R54, RZ ;  /* 0x0000003602047210 */ /* 0x001fe40007f1e0ff */
[----:B------:R-:W3:Y:S01]  /*6cf0*/  LDL R54, [R1+0x3b0] ;  /* 0x0003b00001367983 */ /* 0x000ee20000100800 */
[----:B------:R-:W-:-:S02]  /*6d00*/  PRMT R32, RZ, 0x7610, R32 ;  /* 0x00007610ff207816 */ /* 0x000fc40000000020 */
[----:B----4-:R-:W-:Y:S02]  /*6d10*/  IMAD.X R5, R0, 0x1, R47, P0 ;  /* 0x0000000100057824 */ /* 0x010fe400000e062f */
[----:B------:R-:W4:Y:S04]  /*6d20*/  LDL R47, [R1+0x3bc] ;  /* 0x0003bc00012f7983 */ /* 0x000f280000100800 */
[----:B------:R0:W4:Y:S01]  /*6d30*/  @P1 LDG.E.U8 R27, desc[UR14][R4.64] ;  /* 0x0000000e041b1981 */ /* 0x000122000c1e1100 */
[----:B------:R-:W-:Y:S02]  /*6d40*/  ISETP.GT.AND P1, PT, R3, 0x18, PT ;  /* 0x000000180300780c */ /* 0x000fe40003f24270 */
[----:B0-----:R-:W-:Y:S02]  /*6d50*/  IADD3 R4, P0, R2, R43, RZ ;  /* 0x0000002b02047210 */ /* 0x001fe40007f1e0ff */
[----:B------:R-:W4:Y:S03]  /*6d60*/  LDL R43, [R1+0x3b8] ;  /* 0x0003b800012b7983 */ /* 0x000f260000100800 */
[----:B------:R-:W-:Y:S01]  /*6d70*/  IMAD.X R5, R0, 0x1, R62, P0 ;  /* 0x0000000100057824 */ /* 0x000fe200000e063e */
[----:B------:R-:W-:Y:S01]  /*6d80*/  PRMT R25, RZ, 0x7610, R25 ;  /* 0x00007610ff197816 */ /* 0x000fe20000000019 */
[----:B------:R-:W4:Y:S04]  /*6d90*/  LDL R62, [R1+0x3d8] ;  /* 0x0003d800013e7983 */ /* 0x000f280000100800 */
[----:B------:R0:W4:Y:S02]  /*6da0*/  @P1 LDG.E.U8 R32, desc[UR14][R4.64] ;  /* 0x0000000e04201981 */ /* 0x000124000c1e1100 */
[----:B0-----:R-:W-:-:S02]  /*6db0*/  IADD3 R4, P0, R2, R9, RZ ;  /* 0x0000000902047210 */ /* 0x001fc40007f1e0ff */
[----:B------:R-:W4:Y:S03]  /*6dc0*/  LDL R9, [R1+0x3c4] ;  /* 0x0003c40001097983 */ /* 0x000f260000100800 */
[----:B--2---:R-:W-:Y:S02]  /*6dd0*/  IMAD.X R5, R0, 0x1, R8, P0 ;  /* 0x0000000100057824 */ /* 0x004fe400000e0608 */
[----:B------:R-:W2:Y:S04]  /*6de0*/  LDL R8, [R1+0x3c0] ;  /* 0x0003c00001087983 */ /* 0x000ea80000100800 */
[----:B------:R0:W2:Y:S01]  /*6df0*/  @P1 LDG.E.U8 R25, desc[UR14][R4.64] ;  /* 0x0000000e04191981 */ /* 0x0000a2000c1e1100 */
[----:B------:R-:W-:-:S02]  /*6e00*/  ISETP.GT.AND P1, PT, R3, 0x19, PT ;  /* 0x000000190300780c */ /* 0x000fc40003f24270 */
[----:B------:R-:W-:Y:S02]  /*6e10*/  PRMT R24, RZ, 0x7610, R24 ;  /* 0x00007610ff187816 */ /* 0x000fe40000000018 */
[----:B0-----:R-:W-:Y:S02]  /*6e20*/  IADD3 R4, P0, R2, R61, RZ ;  /* 0x0000003d02047210 */ /* 0x001fe40007f1e0ff */
[----:B------:R-:W2:Y:S03]  /*6e30*/  LDL R61, [R1+0x3e4] ;  /* 0x0003e400013d7983 */ /* 0x000ea60000100800 */
[----:B------:R-:W-:Y:S02]  /*6e40*/  IMAD.X R5, R0, 0x1, R7, P0 ;  /* 0x0000000100057824 */ /* 0x000fe400000e0607 */
[----:B------:R-:W2:Y:S04]  /*6e50*/  LDL R7, [R1+0x3cc] ;  /* 0x0003cc0001077983 */ /* 0x000ea80000100800 */
[----:B------:R0:W2:Y:S02]  /*6e60*/  @P1 LDG.E.U8 R24, desc[UR14][R4.64] ;  /* 0x0000000e04181981 */ /* 0x0000a4000c1e1100 */
[----:B0-----:R-:W-:-:S02]  /*6e70*/  IADD3 R4, P0, R2, R6, RZ ;  /* 0x0000000602047210 */ /* 0x001fc40007f1e0ff */
[----:B------:R-:W2:Y:S01]  /*6e80*/  LDL R6, [R1+0x3c8] ;  /* 0x0003c80001067983 */ /* 0x000ea20000100800 */
[----:B------:R-:W-:Y:S02]  /*6e90*/  PRMT R252, RZ, 0x7610, R252 ;  /* 0x00007610fffc7816 */ /* 0x000fe400000000fc */
[----:B---3--:R-:W-:Y:S02]  /*6ea0*/  IMAD.X R5, R0, 0x1, R60, P0 ;  /* 0x0000000100057824 */ /* 0x008fe400000e063c */
[----:B------:R-:W3:Y:S04]  /*6eb0*/  LDL R60, [R1+0x3e0] ;  /* 0x0003e000013c7983 */ /* 0x000ee80000100800 */
[----:B------:R0:W3:Y:S01]  /*6ec0*/  @P1 LDG.E.U8 R252, desc[UR14][R4.64] ;  /* 0x0000000e04fc1981 */ /* 0x0000e2000c1e1100 */
[----:B------:R-:W-:-:S02]  /*6ed0*/  ISETP.GT.AND P1, PT, R3, 0x1a, PT ;  /* 0x0000001a0300780c */ /* 0x000fc40003f24270 */
[----:B------:R-:W-:Y:S02]  /*6ee0*/  PRMT R251, RZ, 0x7610, R251 ;  /* 0x00007610fffb7816 */ /* 0x000fe400000000fb */
[----:B0-----:R-:W-:Y:S02]  /*6ef0*/  IADD3 R4, P0, R2, R55, RZ ;  /* 0x0000003702047210 */ /* 0x001fe40007f1e0ff */
[----:B------:R-:W3:Y:S03]  /*6f00*/  LDL R55, [R1+0x3ec] ;  /* 0x0003ec0001377983 */ /* 0x000ee60000100800 */
[----:B------:R-:W-:Y:S02]  /*6f10*/  IMAD.X R5, R0, 0x1, R54, P0 ;  /* 0x0000000100057824 */ /* 0x000fe400000e0636 */
[----:B------:R-:W3:Y:S04]  /*6f20*/  LDL R54, [R1+0x3e8] ;  /* 0x0003e80001367983 */ /* 0x000ee80000100800 */
[----:B------:R4:W3:Y:S01]  /*6f30*/  @P1 LDG.E.U8 R251, desc[UR14][R4.64] ;  /* 0x0000000e04fb1981 */ /* 0x0008e2000c1e1100 */
[----:B------:R-:W-:-:S02]  /*6f40*/  PRMT R250, RZ, 0x7610, R250 ;  /* 0x00007610fffa7816 */ /* 0x000fc400000000fa */
[----:B----4-:R-:W-:Y:S02]  /*6f50*/  IADD3 R4, P0, R2, R47, RZ ;  /* 0x0000002f02047210 */ /* 0x010fe40007f1e0ff */
[----:B------:R-:W4:Y:S03]  /*6f60*/  LDL R47, [R1+0x3f4] ;  /* 0x0003f400012f7983 */ /* 0x000f260000100800 */
[----:B------:R-:W-:Y:S02]  /*6f70*/  IMAD.X R5, R0, 0x1, R43, P0 ;  /* 0x0000000100057824 */ /* 0x000fe400000e062b */
[----:B------:R-:W4:Y:S04]  /*6f80*/  LDL R43, [R1+0x3f0] ;  /* 0x0003f000012b7983 */ /* 0x000f280000100800 */
[----:B------:R0:W4:Y:S02]  /*6f90*/  @P1 LDG.E.U8 R250, desc[UR14][R4.64] ;  /* 0x0000000e04fa1981 */ /* 0x000124000c1e1100 */
[----:B0-----:R-:W-:-:S02]  /*6fa0*/  IADD3 R4, P0, R2, R9, RZ ;  /* 0x0000000902047210 */ /* 0x001fc40007f1e0ff */
[----:B------:R-:W4:Y:S03]  /*6fb0*/  LDL R9, [R1+0x3fc] ;  /* 0x0003fc0001097983 */ /* 0x000f260000100800 */
[----:B--2---:R-:W-:Y:S02]  /*6fc0*/  IMAD.X R5, R0, 0x1, R8, P0 ;  /* 0x0000000100057824 */ /* 0x004fe400000e0608 */
[----:B------:R-:W2:Y:S01]  /*6fd0*/  LDL R8, [R1+0x3f8] ;  /* 0x0003f80001087983 */ /* 0x000ea20000100800 */
[----:B------:R-:W-:Y:S02]  /*6fe0*/  ISETP.GT.AND P1, PT, R3, 0x1b, PT ;  /* 0x0000001b0300780c */ /* 0x000fe40003f24270 */
[----:B------:R-:W-:Y:S02]  /*6ff0*/  PRMT R249, RZ, 0x7610, R249 ;  /* 0x00007610fff97816 */ /* 0x000fe400000000f9 */
[----:B------:R-:W-:-:S09]  /*7000*/  PRMT R248, RZ, 0x7610, R248 ;  /* 0x00007610fff87816 */ /* 0x000fd200000000f8 */
[----:B------:R0:W2:Y:S02]  /*7010*/  @P1 LDG.E.U8 R249, desc[UR14][R4.64] ;  /* 0x0000000e04f91981 */ /* 0x0000a4000c1e1100 */
[----:B0-----:R-:W-:Y:S02]  /*7020*/  IADD3 R4, P0, R2, R7, RZ ;  /* 0x0000000702047210 */ /* 0x001fe40007f1e0ff */
[----:B------:R-:W-:Y:S01]  /*7030*/  PRMT R247, RZ, 0x7610, R247 ;  /* 0x00007610fff77816 */ /* 0x000fe200000000f7 */
[----:B------:R-:W2:Y:S02]  /*7040*/  LDL R7, [R1+0x404] ;  /* 0x0004040001077983 */ /* 0x000ea40000100800 */
[----:B------:R-:W-:Y:S01]  /*7050*/  IMAD.X R5, R0, 0x1, R6, P0 ;  /* 0x0000000100057824 */ /* 0x000fe200000e0606 */
[----:B------:R-:W-:Y:S01]  /*7060*/  PRMT R246, RZ, 0x7610, R246 ;  /* 0x00007610fff67816 */ /* 0x000fe200000000f6 */
[----:B------:R-:W2:Y:S04]  /*7070*/  LDL R6, [R1+0x400] ;  /* 0x0004000001067983 */ /* 0x000ea80000100800 */
[----:B------:R0:W2:Y:S01]  /*7080*/  @P1 LDG.E.U8 R248, desc[UR14][R4.64] ;  /* 0x0000000e04f81981 */ /* 0x0000a2000c1e1100 */
[----:B------:R-:W-:-:S02]  /*7090*/  ISETP.GT.AND P1, PT, R3, 0x1c, PT ;  /* 0x0000001c0300780c */ /* 0x000fc40003f24270 */
[----:B0-----:R-:W-:-:S05]  /*70a0*/  IADD3 R4, P0, R2, R65, RZ ;  /* 0x0000004102047210 */ /* 0x001fca0007f1e0ff */
[----:B------:R-:W-:-:S06]  /*70b0*/  IMAD.X R5, R0, 0x1, R64, P0 ;  /* 0x0000000100057824 */ /* 0x000fcc00000e0640 */
[----:B------:R0:W2:Y:S02]  /*70c0*/  @P1 LDG.E.U8 R247, desc[UR14][R4.64] ;  /* 0x0000000e04f71981 */ /* 0x0000a4000c1e1100 */
[----:B0-----:R-:W-:Y:S02]  /*70d0*/  IADD3 R4, P0, R2, R63, RZ ;  /* 0x0000003f02047210 */ /* 0x001fe40007f1e0ff */
[----:B------:R-:W-:Y:S01]  /*70e0*/  PRMT R245, RZ, 0x7610, R245 ;  /* 0x00007610fff57816 */ /* 0x000fe200000000f5 */
[----:B------:R-:W2:Y:S02]  /*70f0*/  LDL R63, [R1+0x114] ;  /* 0x00011400013f7983 */ /* 0x000ea40000100800 */
[----:B------:R-:W-:-:S05]  /*7100*/  IMAD.X R5, R0, 0x1, R62, P0 ;  /* 0x0000000100057824 */ /* 0x000fca00000e063e */
[----:B------:R0:W2:Y:S01]  /*7110*/  @P1 LDG.E.U8 R246, desc[UR14][R4.64] ;  /* 0x0000000e04f61981 */ /* 0x0000a2000c1e1100 */
[----:B------:R-:W-:Y:S02]  /*7120*/  ISETP.GT.AND P1, PT, R3, 0x1d, PT ;  /* 0x0000001d0300780c */ /* 0x000fe40003f24270 */
[----:B0-----:R-:W-:-:S05]  /*7130*/  IADD3 R4, P0, R2, R61, RZ ;  /* 0x0000003d02047210 */ /* 0x001fca0007f1e0ff */
[----:B---3--:R-:W-:Y:S01]  /*7140*/  IMAD.X R5, R0, 0x1, R60, P0 ;  /* 0x0000000100057824 */ /* 0x008fe200000e063c */
[----:B------:R-:W-:Y:S01]  /*7150*/  PRMT R244, RZ, 0x7610, R244 ;  /* 0x00007610fff47816 */ /* 0x000fe200000000f4 */
[----:B------:R-:W3:Y:S04]  /*7160*/  LDL R60, [R1+0x120] ;  /* 0x00012000013c7983 */ /* 0x000ee80000100800 */
[----:B------:R0:W3:Y:S02]  /*7170*/  @P1 LDG.E.U8 R245, desc[UR14][R4.64] ;  /* 0x0000000e04f51981 */ /* 0x0000e4000c1e1100 */
[----:B0-----:R-:W-:Y:S02]  /*7180*/  IADD3 R4, P0, R2, R55, RZ ;  /* 0x0000003702047210 */ /* 0x001fe40007f1e0ff */
[----:B------:R-:W-:Y:S01]  /*7190*/  PRMT R243, RZ, 0x7610, R243 ;  /* 0x00007610fff37816 */ /* 0x000fe200000000f3 */
[----:B------:R-:W3:Y:S02]  /*71a0*/  LDL R55, [R1+0x11c] ;  /* 0x00011c0001377983 */ /* 0x000ee40000100800 */
[----:B------:R-:W-:-:S02]  /*71b0*/  IMAD.X R5, R0, 0x1, R54, P0 ;  /* 0x0000000100057824 */ /* 0x000fc400000e0636 */
[----:B------:R-:W3:Y:S04]  /*71c0*/  LDL R54, [R1+0x128] ;  /* 0x0001280001367983 */ /* 0x000ee80000100800 */
[----:B------:R4:W3:Y:S01]  /*71d0*/  @P1 LDG.E.U8 R244, desc[UR14][R4.64] ;  /* 0x0000000e04f41981 */ /* 0x0008e2000c1e1100 */
[----:B------:R-:W-:Y:S02]  /*71e0*/  ISETP.GT.AND P1, PT, R3, 0x1e, PT ;  /* 0x0000001e0300780c */ /* 0x000fe40003f24270 */
[----:B----4-:R-:W-:Y:S02]  /*71f0*/  IADD3 R4, P0, R2, R47, RZ ;  /* 0x0000002f02047210 */ /* 0x010fe40007f1e0ff */
[----:B------:R-:W4:Y:S03]  /*7200*/  LDL R47, [R1+0x408] ;  /* 0x00040800012f7983 */ /* 0x000f260000100800 */
[----:B------:R-:W-:-:S02]  /*7210*/  IMAD.X R5, R0, 0x1, R43, P0 ;  /* 0x0000000100057824 */ /* 0x000fc400000e062b */
[----:B------:R-:W3:Y:S04]  /*7220*/  LDL R43, [R1+0x214] ;  /* 0x00021400012b7983 */ /* 0x000ee80000100800 */
[----:B------:R0:W3:Y:S02]  /*7230*/  @P1 LDG.E.U8 R243, desc[UR14][R4.64] ;  /* 0x0000000e04f31981 */ /* 0x0000e4000c1e1100 */
[----:B0-----:R-:W-:-:S05]  /*7240*/  IADD3 R4, P0, R2, R9, RZ ;  /* 0x0000000902047210 */ /* 0x001fca0007f1e0ff */
[----:B--2---:R-:W-:Y:S02]  /*7250*/  IMAD.X R5, R0, 0x1, R8, P0 ;  /* 0x0000000100057824 */ /* 0x004fe400000e0608 */
[----:B------:R-:W2:Y:S04]  /*7260*/  LDL R8, [R1+0x40c] ;  /* 0x00040c0001087983 */ /* 0x000ea80000100800 */
[----:B------:R0:W-:Y:S04]  /*7270*/  STL [R1+0x430], R2 ;  /* 0x0004300201007387 */ /* 0x0001e80000100800 */
[----:B------:R-:W3:Y:S04]  /*7280*/  LDL R62, [R1+0x130] ;  /* 0x00013000013e7983 */ /* 0x000ee80000100800 */
[----:B------:R-:W3:Y:S04]  /*7290*/  LDL R65, [R1+0x12c] ;  /* 0x00012c0001417983 */ /* 0x000ee80000100800 */
[----:B------:R-:W3:Y:S04]  /*72a0*/  LDL R64, [R1+0x138] ;  /* 0x0001380001407983 */ /* 0x000ee80000100800 */
[----:B------:R-:W3:Y:S01]  /*72b0*/  LDL R61, [R1+0x134] ;  /* 0x00013400013d7983 */ /* 0x000ee20000100800 */
[----:B------:R-:W-:-:S06]  /*72c0*/  PRMT R242, RZ, 0x7610, R242 ;  /* 0x00007610fff27816 */ /* 0x000fcc00000000f2 */
[----:B------:R1:W3:Y:S01]  /*72d0*/  @P1 LDG.E.U8 R242, desc[UR14][R4.64] ;  /* 0x0000000e04f21981 */ /* 0x0002e2000c1e1100 */
[----:B------:R-:W-:Y:S02]  /*72e0*/  ISETP.GT.AND P1, PT, R3, 0x1f, PT ;  /* 0x0000001f0300780c */ /* 0x000fe40003f24270 */
[----:B------:R-:W-:Y:S02]  /*72f0*/  LOP3.LUT R11, R11, 0xffff, RZ, 0xc0, !PT ;  /* 0x0000ffff0b0b7812 */ /* 0x000fe400078ec0ff */
[----:B------:R-:W-:Y:S02]  /*7300*/  LOP3.LUT R10, R10, 0xffff, RZ, 0xc0, !PT ;  /* 0x0000ffff0a0a7812 */ /* 0x000fe400078ec0ff */
[----:B-1----:R-:W-:-:S05]  /*7310*/  IADD3 R4, P0, R2, R7, RZ ;  /* 0x0000000702047210 */ /* 0x002fca0007f1e0ff */
[----:B------:R-:W-:Y:S01]  /*7320*/  IMAD.X R5, R0, 0x1, R6, P0 ;  /* 0x0000000100057824 */ /* 0x000fe200000e0606 */
[--C-:B------:R-:W-:Y:S02]  /*7330*/  PRMT R7, R11, 0x3340, R10.reuse ;  /* 0x000033400b077816 */ /* 0x100fe4000000000a */
[----:B------:R-:W-:Y:S02]  /*7340*/  PRMT R241, RZ, 0x7610, R241 ;  /* 0x00007610fff17816 */ /* 0x000fe400000000f1 */
[----:B------:R-:W-:-:S04]  /*7350*/  PRMT R10, RZ, 0x7610, R10 ;  /* 0x00007610ff0a7816 */ /* 0x000fc8000000000a */
[----:B------:R1:W3:Y:S01]  /*7360*/  @P1 LDG.E.U8 R241, desc[UR14][R4.64] ;  /* 0x0000000e04f11981 */ /* 0x0002e2000c1e1100 */
[----:B------:R-:W-:Y:S02]  /*7370*/  LOP3.LUT R221, R221, 0xffff, RZ, 0xc0, !PT ;  /* 0x0000ffffdddd7812 */ /* 0x000fe400078ec0ff */
[----:B------:R-:W-:Y:S02]  /*7380*/  LOP3.LUT R220, R220, 0xffff, RZ, 0xc0, !PT ;  /* 0x0000ffffdcdc7812 */ /* 0x000fe400078ec0ff */
[----:B------:R-:W-:Y:S02]  /*7390*/  LOP3.LUT R219, R219, 0xffff, RZ, 0xc0, !PT ;  /* 0x0000ffffdbdb7812 */ /* 0x000fe400078ec0ff */
[----:B------:R-:W-:Y:S02]  /*73a0*/  LOP3.LUT R218, R218, 0xffff, RZ, 0xc0, !PT ;  /* 0x0000ffffdada7812 */ /* 0x000fe400078ec0ff */
[----:B------:R-:W-:Y:S02]  /*73b0*/  LOP3.LUT R217, R217, 0xffff, RZ, 0xc0, !PT ;  /* 0x0000ffffd9d97812 */ /* 0x000fe400078ec0ff */
[----:B------:R-:W-:-:S02]  /*73c0*/  LOP3.LUT R216, R216, 0xffff, RZ, 0xc0, !PT ;  /* 0x0000ffffd8d87812 */ /* 0x000fc400078ec0ff */
        /* <DEDUP_REMOVED lines=8> */
[----:B------:R-:W-:Y:S02]  /*7450*/  PRMT R220, R221, 0x3340, R220 ;  /* 0x00003340dddc7816 */ /* 0x000fe400000000dc */
[----:B-1----:R-:W-:Y:S02]  /*7460*/  PRMT R4, R219, 0x3340, R218 ;  /* 0x00003340db047816 */ /* 0x002fe400000000da */
[----:B------:R-:W-:Y:S02]  /*7470*/  PRMT R216, R217, 0x3340, R216 ;  /* 0x00003340d9d87816 */ /* 0x000fe400000000d8 */
[----:B------:R-:W-:-:S02]  /*7480*/  PRMT R5, R23, 0x3340, R22 ;  /* 0x0000334017057816 */ /* 0x000fc40000000016 */
[----:B------:R-:W-:Y:S02]  /*7490*/  PRMT R20, R21, 0x3340, R20 ;  /* 0x0000334015147816 */ /* 0x000fe40000000014 */
[----:B------:R-:W-:Y:S02]  /*74a0*/  PRMT R6, R19, 0x3340, R18 ;  /* 0x0000334013067816 */ /* 0x000fe40000000012 */
[----:B------:R-:W-:Y:S02]  /*74b0*/  PRMT R16, R17, 0x3340, R16 ;  /* 0x0000334011107816 */ /* 0x000fe40000000010 */
[----:B------:R-:W-:Y:S02]  /*74c0*/  PRMT R4, R220, 0x5410, R4 ;  /* 0x00005410dc047816 */ /* 0x000fe40000000004 */
[----:B------:R-:W-:Y:S02]  /*74d0*/  PRMT R5, R216, 0x5410, R5 ;  /* 0x00005410d8057816 */ /* 0x000fe40000000005 */
[----:B------:R-:W-:-:S02]  /*74e0*/  PRMT R6, R20, 0x5410, R6 ;  /* 0x0000541014067816 */ /* 0x000fc40000000006 */
[----:B------:R-:W-:Y:S02]  /*74f0*/  PRMT R7, R16, 0x5410, R7 ;  /* 0x0000541010077816 */ /* 0x000fe40000000007 */
[----:B------:R-:W-:Y:S02]  /*7500*/  PRMT R240, RZ, 0x7610, R240 ;  /* 0x00007610fff07816 */ /* 0x000fe400000000f0 */
[----:B------:R-:W-:Y:S02]  /*7510*/  PRMT R239, RZ, 0x7610, R239 ;  /* 0x00007610ffef7816 */ /* 0x000fe400000000ef */
[----:B------:R-:W-:Y:S02]  /*7520*/  PRMT R238, RZ, 0x7610, R238 ;  /* 0x00007610ffee7816 */ /* 0x000fe400000000ee */
[----:B------:R-:W-:Y:S02]  /*7530*/  PRMT R237, RZ, 0x7610, R237 ;  /* 0x00007610ffed7816 */ /* 0x000fe400000000ed */
[----:B--2---:R-:W-:-:S02]  /*7540*/  IADD3 R8, P0, R2, R8, RZ ;  /* 0x0000000802087210 */ /* 0x004fc40007f1e0ff */
[----:B0-----:R-:W2:Y:S03]  /*7550*/  LDL.LU R2, [R1+0x1c4] ;  /* 0x0001c40001027983 */ /* 0x001ea60000300800 */
[----:B----4-:R-:W-:-:S05]  /*7560*/  IMAD.X R9, R0, 0x1, R47, P0 ;  /* 0x0000000100097824 */ /* 0x010fca00000e062f */
[----:B------:R-:W4:Y:S01]  /*7570*/  @P1 LDG.E.U8 R10, desc[UR14][R8.64] ;  /* 0x0000000e080a1981 */ /* 0x000f22000c1e1100 */
[----:B------:R-:W-:Y:S01]  /*7580*/  BAR.SYNC.DEFER_BLOCKING 0x0 ;  /* 0x0000000000007b1d */ /* 0x000fe20000010000 */
[----:B------:R-:W-:Y:S02]  /*7590*/  ISETP.GE.AND P0, PT, R230, R3, PT ;  /* 0x00000003e600720c */ /* 0x000fe40003f06270 */
[----:B------:R-:W-:-:S03]  /*75a0*/  SHF.R.S32.HI R47, RZ, 0x1f, R15 ;  /* 0x0000001fff2f7819 */ /* 0x000fc6000001140f */
[----:B------:R0:W-:Y:S04]  /*75b0*/  STL [R1+0x424], R0 ;  /* 0x0004240001007387 */ /* 0x0001e80000100800 */
[----:B------:R-:W2:Y:S04]  /*75c0*/  LDL R11, [R1+0x158] ;  /* 0x00015800010b7983 */ /* 0x000ea80000100800 */
[----:B------:R-:W4:Y:S04]  /*75d0*/  LDL R9, [R1+0x160] ;  /* 0x0001600001097983 */ /* 0x000f280000100800 */
[----:B0-----:R-:W2:Y:S04]  /*75e0*/  LDL R0, [R1+0x13c] ;  /* 0x00013c0001007983 */ /* 0x001ea80000100800 */
[----:B---3--:R0:W-:Y:S04]  /*75f0*/  STS.128 [R43+UR12], R4 ;  /* 0x000000042b007988 */ /* 0x0081e80008000c0c */
[----:B------:R-:W3:Y:S04]  /*7600*/  LDL R8, [R1+0x15c] ;  /* 0x00015c0001087983 */ /* 0x000ee80000100800 */
[----:B0-----:R-:W4:Y:S01]  /*7610*/  LDL R6, [R1+0x140] ;  /* 0x0001400001067983 */ /* 0x001f220000100800 */
[----:B------:R-:W-:-:S03]  /*7620*/  IADD3 R4, P1, R15, R67, RZ ;  /* 0x000000430f047210 */ /* 0x000fc60007f3e0ff */
[----:B------:R-:W3:Y:S02]  /*7630*/  LDL R7, [R1+0x164] ;  /* 0x0001640001077983 */ /* 0x000ee40000100800 */
[----:B------:R-:W-:Y:S02]  /*7640*/  IMAD.X R5, R47, 0x1, R63, P1 ;  /* 0x000000012f057824 */ /* 0x000fe400008e063f */
[----:B------:R-:W3:Y:S04]  /*7650*/  LDL R63, [R1+0x148] ;  /* 0x00014800013f7983 */ /* 0x000ee80000100800 */
[----:B------:R0:W3:Y:S02]  /*7660*/  @!P0 LDG.E.U8 R240, desc[UR14][R4.64] ;  /* 0x0000000e04f08981 */ /* 0x0000e4000c1e1100 */
[----:B0-----:R-:W-:-:S02]  /*7670*/  IADD3 R4, P1, R15, R60, RZ ;  /* 0x0000003c0f047210 */ /* 0x001fc40007f3e0ff */
[----:B------:R-:W3:Y:S03]  /*7680*/  LDL R60, [R1+0x144] ;  /* 0x00014400013c7983 */ /* 0x000ee60000100800 */
[----:B------:R-:W-:Y:S02]  /*7690*/  IMAD.X R5, R47, 0x1, R55, P1 ;  /* 0x000000012f057824 */ /* 0x000fe400008e0637 */
[----:B------:R-:W3:Y:S04]  /*76a0*/  LDL R55, [R1+0x150] ;  /* 0x0001500001377983 */ /* 0x000ee80000100800 */
[----:B------:R0:W3:Y:S02]  /*76b0*/  @!P0 LDG.E.U8 R239, desc[UR14][R4.64] ;  /* 0x0000000e04ef8981 */ /* 0x0000e4000c1e1100 */
[----:B0-----:R-:W-:-:S02]  /*76c0*/  IADD3 R4, P1, R15, R54, RZ ;  /* 0x000000360f047210 */ /* 0x001fc40007f3e0ff */
[----:B------:R-:W3:Y:S03]  /*76d0*/  LDL R54, [R1+0x14c] ;  /* 0x00014c0001367983 */ /* 0x000ee60000100800 */
[----:B------:R-:W-:-:S05]  /*76e0*/  IMAD.X R5, R47, 0x1, R66, P1 ;  /* 0x000000012f057824 */ /* 0x000fca00008e0642 */
[----:B------:R0:W3:Y:S02]  /*76f0*/  @!P0 LDG.E.U8 R238, desc[UR14][R4.64] ;  /* 0x0000000e04ee8981 */ /* 0x0000e4000c1e1100 */
[----:B0-----:R-:W-:Y:S02]  /*7700*/  IADD3 R4, P1, R15, R62, RZ ;  /* 0x0000003e0f047210 */ /* 0x001fe40007f3e0ff */
[----:B------:R-:W3:Y:S03]  /*7710*/  LDL R62, [R1+0x154] ;  /* 0x00015400013e7983 */ /* 0x000ee60000100800 */
[----:B------:R-:W-:Y:S01]  /*7720*/  IMAD.X R5, R47, 0x1, R65, P1 ;  /* 0x000000012f057824 */ /* 0x000fe200008e0641 */
[----:B------:R-:W-:Y:S01]  /*7730*/  PRMT R236, RZ, 0x7610, R236 ;  /* 0x00007610ffec7816 */ /* 0x000fe200000000ec */
[----:B------:R-:W3:Y:S04]  /*7740*/  LDL R65, [R1+0x190] ;  /* 0x0001900001417983 */ /* 0x000ee80000100800 */
[----:B------:R0:W3:Y:S02]  /*7750*/  @!P0 LDG.E.U8 R237, desc[UR14][R4.64] ;  /* 0x0000000e04ed8981 */ /* 0x0000e4000c1e1100 */
[----:B0-----:R-:W-:-:S02]  /*7760*/  IADD3 R4, P1, R15, R64, RZ ;  /* 0x000000400f047210 */ /* 0x001fc40007f3e0ff */
[----:B------:R-:W-:Y:S01]  /*7770*/  PRMT R235, RZ, 0x7610, R235 ;  /* 0x00007610ffeb7816 */ /* 0x000fe200000000eb */
[----:B------:R-:W3:Y:S02]  /*7780*/  LDL R64, [R1+0x198] ;  /* 0x0001980001407983 */ /* 0x000ee40000100800 */
[----:B------:R-:W-:Y:S02]  /*7790*/  IMAD.X R5, R47, 0x1, R61, P1 ;  /* 0x000000012f057824 */ /* 0x000fe400008e063d */
[----:B------:R-:W3:Y:S04]  /*77a0*/  LDL R61, [R1+0x168] ;  /* 0x00016800013d7983 */ /* 0x000ee80000100800 */
[----:B------:R4:W3:Y:S01]  /*77b0*/  @!P0 LDG.E.U8 R236, desc[UR14][R4.64] ;  /* 0x0000000e04ec8981 */ /* 0x0008e2000c1e1100 */
[----:B------:R-:W-:-:S02]  /*77c0*/  PRMT R234, RZ, 0x7610, R234 ;  /* 0x00007610ffea7816 */ /* 0x000fc400000000ea */
[----:B------:R-:W-:Y:S02]  /*77d0*/  PRMT R233, RZ, 0x7610, R233 ;  /* 0x00007610ffe97816 */ /* 0x000fe400000000e9 */
[----:B------:R-:W-:Y:S02]  /*77e0*/  PRMT R232, RZ, 0x7610, R232 ;  /* 0x00007610ffe87816 */ /* 0x000fe400000000e8 */
[----:B------:R-:W-:Y:S02]  /*77f0*/  PRMT R231, RZ, 0x7610, R231 ;  /* 0x00007610ffe77816 */ /* 0x000fe400000000e7 */
[----:B----4-:R-:W-:Y:S02]  /*7800*/  IADD3 R4, P1, R15, R6, RZ ;  /* 0x000000060f047210 */ /* 0x010fe40007f3e0ff */
[----:B------:R-:W4:Y:S03]  /*7810*/  LDL R6, [R1+0x170] ;  /* 0x0001700001067983 */ /* 0x000f260000100800 */
[----:B--2---:R-:W-:-:S02]  /*7820*/  IMAD.X R5, R47, 0x1, R0, P1 ;  /* 0x000000012f057824 */ /* 0x004fc400008e0600 */
[----:B------:R-:W2:Y:S04]  /*7830*/  LDL R0, [R1+0x16c] ;  /* 0x00016c0001007983 */ /* 0x000ea80000100800 */
[----:B------:R3:W2:Y:S02]  /*7840*/  @!P0 LDG.E.U8 R235, desc[UR14][R4.64] ;  /* 0x0000000e04eb8981 */ /* 0x0006a4000c1e1100 */
[----:B---3--:R-:W-:Y:S02]  /*7850*/  IADD3 R4, P1, R15, R63, RZ ;  /* 0x0000003f0f047210 */ /* 0x008fe40007f3e0ff */
[----:B------:R-:W-:Y:S01]  /*7860*/  PRMT R229, RZ, 0x7610, R229 ;  /* 0x00007610ffe57816 */ /* 0x000fe200000000e5 */
[----:B------:R-:W3:Y:S02]  /*7870*/  LDL R63, [R1+0x194] ;  /* 0x00019400013f7983 */ /* 0x000ee40000100800 */
[----:B------:R-:W-:-:S02]  /*7880*/  IMAD.X R5, R47, 0x1, R60, P1 ;  /* 0x000000012f057824 */ /* 0x000fc400008e063c */
[----:B------:R-:W3:Y:S04]  /*7890*/  LDL R60, [R1+0x178] ;  /* 0x00017800013c7983 */ /* 0x000ee80000100800 */
[----:B------:R0:W3:Y:S02]  /*78a0*/  @!P0 LDG.E.U8 R234, desc[UR14][R4.64] ;  /* 0x0000000e04ea8981 */ /* 0x0000e4000c1e1100 */
[----:B0-----:R-:W-:Y:S02]  /*78b0*/  IADD3 R4, P1, R15, R55, RZ ;  /* 0x000000370f047210 */ /* 0x001fe40007f3e0ff */
[----:B------:R-:W3:Y:S03]  /*78c0*/  LDL R55, [R1+0x174] ;  /* 0x0001740001377983 */ /* 0x000ee60000100800 */
[----:B------:R-:W-:-:S02]  /*78d0*/  IMAD.X R5, R47, 0x1, R54, P1 ;  /* 0x000000012f057824 */ /* 0x000fc400008e0636 */
[----:B------:R-:W3:Y:S04]  /*78e0*/  LDL R54, [R1+0x180] ;  /* 0x0001800001367983 */ /* 0x000ee80000100800 */
        /* <DEDUP_REMOVED lines=14> */
[----:B------:R-:W-:Y:S02]  /*79d0*/  IMAD.X R5, R47, 0x1, R7, P1 ;  /* 0x000000012f057824 */ /* 0x000fe400008e0607 */
[----:B------:R-:W3:Y:S04]  /*79e0*/  LDL R7, [R1+0x18c] ;  /* 0x00018c0001077983 */ /* 0x000ee80000100800 */
[----:B------:R4:W3:Y:S01]  /*79f0*/  @!P0 LDG.E.U8 R229, desc[UR14][R4.64] ;  /* 0x0000000e04e58981 */ /* 0x0008e2000c1e1100 */
[----:B------:R-:W-:-:S02]  /*7a00*/  PRMT R227, RZ, 0x7610, R227 ;  /* 0x00007610ffe37816 */ /* 0x000fc400000000e3 */
[----:B------:R-:W-:Y:S02]  /*7a10*/  PRMT R226, RZ, 0x7610, R226 ;  /* 0x00007610ffe27816 */ /* 0x000fe400000000e2 */
[----:B------:R-:W-:Y:S02]  /*7a20*/  PRMT R225, RZ, 0x7610, R225 ;  /* 0x00007610ffe17816 */ /* 0x000fe400000000e1 */
[----:B----4-:R-:W-:Y:S02]  /*7a30*/  IADD3 R4, P1, R15, R6, RZ ;  /* 0x000000060f047210 */ /* 0x010fe40007f3e0ff */
[----:B------:R-:W4:Y:S03]  /*7a40*/  LDL R6, [R1+0x1a0] ;  /* 0x0001a00001067983 */ /* 0x000f260000100800 */
[----:B--2---:R-:W-:Y:S02]  /*7a50*/  IMAD.X R5, R47, 0x1, R0, P1 ;  /* 0x000000012f057824 */ /* 0x004fe400008e0600 */
[----:B------:R-:W2:Y:S04]  /*7a60*/  LDL R0, [R1+0x19c] ;  /* 0x00019c0001007983 */ /* 0x000ea80000100800 */
[----:B------:R3:W2:Y:S02]  /*7a70*/  @!P0 LDG.E.U8 R228, desc[UR14][R4.64] ;  /* 0x0000000e04e48981 */ /* 0x0006a4000c1e1100 */
[----:B---3--:R-:W-:-:S02]  /*7a80*/  IADD3 R4, P1, R15, R60, RZ ;  /* 0x0000003c0f047210 */ /* 0x008fc40007f3e0ff */
        /* <DEDUP_REMOVED lines=14> */
[----:B0-----:R-:W-:-:S05]  /*7b70*/  IADD3 R4, P1, R15, R65, RZ ;  /* 0x000000410f047210 */ /* 0x001fca0007f3e0ff */
[----:B------:R-:W-:Y:S02]  /*7b80*/  IMAD.X R5, R47, 0x1, R7, P1 ;  /* 0x000000012f057824 */ /* 0x000fe400008e0607 */
[----:B------:R-:W3:Y:S01]  /*7b90*/  LDL R7, [R1+0x1c8] ;  /* 0x0001c80001077983 */ /* 0x000ee20000100800 */
[----:B------:R-:W-:-:S06]  /*7ba0*/  PRMT R224, RZ, 0x7610, R224 ;  /* 0x00007610ffe07816 */ /* 0x000fcc00000000e0 */
[----:B------:R0:W3:Y:S01]  /*7bb0*/  @!P0 LDG.E.U8 R224, desc[UR14][R4.64] ;  /* 0x0000000e04e08981 */ /* 0x0000e2000c1e1100 */
[----:B------:R-:W-:Y:S02]  /*7bc0*/  PRMT R223, RZ, 0x7610, R223 ;  /* 0x00007610ffdf7816 */ /* 0x000fe400000000df */
[----:B0-----:R-:W-:-:S05]  /*7bd0*/  IADD3 R4, P1, R15, R64, RZ ;  /* 0x000000400f047210 */ /* 0x001fca0007f3e0ff */
[----:B------:R-:W-:-:S05]  /*7be0*/  IMAD.X R5, R47, 0x1, R63, P1 ;  /* 0x000000012f057824 */ /* 0x000fca00008e063f */
[----:B------:R4:W3:Y:S01]  /*7bf0*/  @!P0 LDG.E.U8 R223, desc[UR14][R4.64] ;  /* 0x0000000e04df8981 */ /* 0x0008e2000c1e1100 */
[----:B------:R-:W-:Y:S02]  /*7c00*/  PRMT R222, RZ, 0x7610, R222 ;  /* 0x00007610ffde7816 */ /* 0x000fe400000000de */
[----:B------:R-:W-:Y:S02]  /*7c10*/  PRMT R221, RZ, 0x7610, R221 ;  /* 0x00007610ffdd7816 */ /* 0x000fe400000000dd */
[----:B------:R-:W-:Y:S02]  /*7c20*/  PRMT R220, RZ, 0x7610, R220 ;  /* 0x00007610ffdc7816 */ /* 0x000fe400000000dc */
[----:B------:R-:W-:Y:S02]  /*7c30*/  PRMT R219, RZ, 0x7610, R219 ;  /* 0x00007610ffdb7816 */ /* 0x000fe400000000db */
[----:B------:R-:W-:Y:S02]  /*7c40*/  PRMT R218, RZ, 0x7610, R218 ;  /* 0x00007610ffda7816 */ /* 0x000fe400000000da */
[----:B----4-:R-:W-:-:S02]  /*7c50*/  IADD3 R4, P1, R15, R6, RZ ;  /* 0x000000060f047210 */ /* 0x010fc40007f3e0ff */
[----:B------:R-:W4:Y:S03]  /*7c60*/  LDL R6, [R1+0x1d0] ;  /* 0x0001d00001067983 */ /* 0x000f260000100800 */
[----:B--2---:R-:W-:Y:S02]  /*7c70*/  IMAD.X R5, R47, 0x1, R0, P1 ;  /* 0x000000012f057824 */ /* 0x004fe400008e0600 */
[----:B------:R-:W2:Y:S04]  /*7c80*/  LDL R0, [R1+0x1cc] ;  /* 0x0001cc0001007983 */ /* 0x000ea80000100800 */
[----:B------:R0:W2:Y:S02]  /*7c90*/  @!P0 LDG.E.U8 R222, desc[UR14][R4.64] ;  /* 0x0000000e04de8981 */ /* 0x0000a4000c1e1100 */
[----:B0-----:R-:W-:-:S05]  /*7ca0*/  IADD3 R4, P1, R15, R62, RZ ;  /* 0x0000003e0f047210 */ /* 0x001fca0007f3e0ff */
[----:B------:R-:W-:-:S05]  /*7cb0*/  IMAD.X R5, R47, 0x1, R61, P1 ;  /* 0x000000012f057824 */ /* 0x000fca00008e063d */
[----:B------:R3:W2:Y:S02]  /*7cc0*/  @!P0 LDG.E.U8 R221, desc[UR14][R4.64] ;  /* 0x0000000e04dd8981 */ /* 0x0006a4000c1e1100 */
[----:B---3--:R-:W-:-:S05]  /*7cd0*/  IADD3 R4, P1, R15, R60, RZ ;  /* 0x0000003c0f047210 */ /* 0x008fca0007f3e0ff */
[----:B------:R-:W-:Y:S02]  /*7ce0*/  IMAD.X R5, R47, 0x1, R55, P1 ;  /* 0x000000012f057824 */ /* 0x000fe400008e0637 */
        /* <DEDUP_REMOVED lines=9> */
[----:B------:R-:W-:-:S05]  /*7d80*/  IMAD.X R5, R47, 0x1, R8, P1 ;  /* 0x000000012f057824 */ /* 0x000fca00008e0608 */
[----:B------:R0:W3:Y:S04]  /*7d90*/  @!P0 LDG.E.U8 R218, desc[UR14][R4.64] ;  /* 0x0000000e04da8981 */ /* 0x0000e8000c1e1100 */
[----:B------:R1:W-:Y:S01]  /*7da0*/  STL [R1+0x434], R2 ;  /* 0x0004340201007387 */ /* 0x0003e20000100800 */
[----:B0-----:R-:W-:-:S05]  /*7db0*/  IADD3 R4, P1, R15, R7, RZ ;  /* 0x000000070f047210 */ /* 0x001fca0007f3e0ff */
[----:B------:R-:W-:Y:S02]  /*7dc0*/  IMAD.X R5, R47, 0x1, R2, P1 ;  /* 0x000000012f057824 */ /* 0x000fe400008e0602 */
[----:B-1----:R-:W3:Y:S01]  /*7dd0*/  LDL.LU R2, [R1+0x1d8] ;  /* 0x0001d80001027983 */ /* 0x002ee20000300800 */
[----:B------:R-:W-:Y:S02]  /*7de0*/  PRMT R217, RZ, 0x7610, R217 ;  /* 0x00007610ffd97816 */ /* 0x000fe400000000d9 */
[----:B------:R-:W-:Y:S01]  /*7df0*/  PRMT R216, RZ, 0x7610, R216 ;  /* 0x00007610ffd87816 */ /* 0x000fe200000000d8 */
[----:B------:R-:W3:Y:S04]  /*7e00*/  LDL R8, [R1+0x1f0] ;  /* 0x0001f00001087983 */ /* 0x000ee80000100800 */
[----:B------:R0:W3:Y:S02]  /*7e10*/  @!P0 LDG.E.U8 R217, desc[UR14][R4.64] ;  /* 0x0000000e04d98981 */ /* 0x0000e4000c1e1100 */
[----:B0-----:R-:W-:-:S02]  /*7e20*/  LOP3.LUT R5, R59, 0xffff, RZ, 0xc0, !PT ;  /* 0x0000ffff3b057812 */ /* 0x001fc400078ec0ff */
[----:B------:R-:W-:-:S04]  /*7e30*/  LOP3.LUT R4, R58, 0xffff, RZ, 0xc0, !PT ;  /* 0x0000ffff3a047812 */ /* 0x000fc800078ec0ff */
[----:B------:R-:W-:Y:S02]  /*7e40*/  PRMT R7, R5, 0x3340, R4 ;  /* 0x0000334005077816 */ /* 0x000fe40000000004 */
[----:B------:R-:W-:Y:S02]  /*7e50*/  PRMT R23, RZ, 0x7610, R23 ;  /* 0x00007610ff177816 */ /* 0x000fe40000000017 */
[----:B------:R-:W-:Y:S02]  /*7e60*/  PRMT R22, RZ, 0x7610, R22 ;  /* 0x00007610ff167816 */ /* 0x000fe40000000016 */
[----:B----4-:R-:W-:-:S05]  /*7e70*/  IADD3 R4, P1, R15, R6, RZ ;  /* 0x000000060f047210 */ /* 0x010fca0007f3e0ff */
[----:B--2---:R-:W-:Y:S02]  /*7e80*/  IMAD.X R5, R47, 0x1, R0, P1 ;  /* 0x000000012f057824 */ /* 0x004fe400008e0600 */
[----:B------:R-:W2:Y:S04]  /*7e90*/  LDL.LU R0, [R1+0x1e4] ;  /* 0x0001e40001007983 */ /* 0x000ea80000300800 */
[----:B------:R0:W4:Y:S02]  /*7ea0*/  @!P0 LDG.E.U8 R216, desc[UR14][R4.64] ;  /* 0x0000000e04d88981 */ /* 0x000124000c1e1100 */
[----:B0-----:R-:W-:Y:S02]  /*7eb0*/  LOP3.LUT R5, R57, 0xffff, RZ, 0xc0, !PT ;  /* 0x0000ffff39057812 */ /* 0x001fe400078ec0ff */
[----:B------:R-:W-:-:S04]  /*7ec0*/  LOP3.LUT R4, R56, 0xffff, RZ, 0xc0, !PT ;  /* 0x0000ffff38047812 */ /* 0x000fc800078ec0ff */
[----:B------:R-:W-:Y:S02]  /*7ed0*/  PRMT R6, R5, 0x3340, R4 ;  /* 0x0000334005067816 */ /* 0x000fe40000000004 */
[----:B---3--:R-:W-:-:S05]  /*7ee0*/  IADD3 R4, P1, R15, R2, RZ ;  /* 0x000000020f047210 */ /* 0x008fca0007f3e0ff */
[----:B------:R-:W-:Y:S01]  /*7ef0*/  IMAD.X R5, R47, 0x1, R55, P1 ;  /* 0x000000012f057824 */ /* 0x000fe200008e0637 */
[----:B------:R0:W-:Y:S04]  /*7f00*/  STL [R1+0x438], R2 ;  /* 0x0004380201007387 */ /* 0x0001e80000100800 */
[----:B------:R1:W3:Y:S04]  /*7f10*/  @!P0 LDG.E.U8 R23, desc[UR14][R4.64] ;  /* 0x0000000e04178981 */ /* 0x0002e8000c1e1100 */
[----:B0-----:R-:W4:Y:S01]  /*7f20*/  LDL R2, [R1+0x1f8] ;  /* 0x0001f80001027983 */ /* 0x001f220000100800 */
[----:B-1----:R-:W-:-:S02]  /*7f30*/  LOP3.LUT R5, R45, 0xffff, RZ, 0xc0, !PT ;  /* 0x0000ffff2d057812 */ /* 0x002fc400078ec0ff */
[----:B------:R-:W-:Y:S02]  /*7f40*/  LOP3.LUT R4, R14, 0xffff, RZ, 0xc0, !PT ;  /* 0x0000ffff0e047812 */ /* 0x000fe400078ec0ff */
[----:B------:R-:W3:Y:S02]  /*7f50*/  LDL.LU R14, [R1+0x1ec] ;  /* 0x0001ec00010e7983 */ /* 0x000ee40000300800 */
[----:B------:R-:W-:Y:S02]  /*7f60*/  PRMT R45, R5, 0x3340, R4 ;  /* 0x00003340052d7816 */ /* 0x000fe40000000004 */
[----:B------:R-:W-:-:S05]  /*7f70*/  IADD3 R4, P1, R15, R54, RZ ;  /* 0x000000360f047210 */ /* 0x000fca0007f3e0ff */
[----:B------:R-:W-:-:S05]  /*7f80*/  IMAD.X R5, R47, 0x1, R11, P1 ;  /* 0x000000012f057824 */ /* 0x000fca00008e060b */
[----:B------:R0:W4:Y:S02]  /*7f90*/  @!P0 LDG.E.U8 R22, desc[UR14][R4.64] ;  /* 0x0000000e04168981 */ /* 0x000124000c1e1100 */
[----:B0-----:R-:W-:Y:S02]  /*7fa0*/  LOP3.LUT R4, R13, 0xffff, RZ, 0xc0, !PT ;  /* 0x0000ffff0d047812 */ /* 0x001fe400078ec0ff */
[----:B------:R-:W4:Y:S01]  /*7fb0*/  LDL.LU R13, [R1+0x1f4] ;  /* 0x0001f400010d7983 */ /* 0x000f220000300800 */
[----:B------:R-:W-:-:S04]  /*7fc0*/  LOP3.LUT R5, R46, 0xffff, RZ, 0xc0, !PT ;  /* 0x0000ffff2e057812 */ /* 0x000fc800078ec0ff */
[----:B------:R-:W-:Y:S02]  /*7fd0*/  PRMT R46, R5, 0x3340, R4 ;  /* 0x00003340052e7816 */ /* 0x000fe40000000004 */
[----:B------:R-:W-:Y:S02]  /*7fe0*/  IADD3 R4, P1, R15, R9, RZ ;  /* 0x000000090f047210 */ /* 0x000fe40007f3e0ff */
[----:B------:R-:W-:Y:S02]  /*7ff0*/  PRMT R21, RZ, 0x7610, R21 ;  /* 0x00007610ff157816 */ /* 0x000fe40000000015 */
[----:B------:R-:W-:Y:S01]  /*8000*/  PRMT R20, RZ, 0x7610, R20 ;  /* 0x00007610ff147816 */ /* 0x000fe20000000014 */
[----:B--2---:R-:W-:-:S05]  /*8010*/  IMAD.X R5, R47, 0x1, R0, P1 ;  /* 0x000000012f057824 */ /* 0x004fca00008e0600 */
[----:B------:R0:W2:Y:S02]  /*8020*/  @!P0 LDG.E.U8 R21, desc[UR14][R4.64] ;  /* 0x0000000e04158981 */ /* 0x0000a4000c1e1100 */
[----:B0-----:R-:W-:Y:S02]  /*8030*/  LOP3.LUT R5, R44, 0xffff, RZ, 0xc0, !PT ;  /* 0x0000ffff2c057812 */ /* 0x001fe400078ec0ff */
[----:B------:R-:W-:-:S04]  /*8040*/  LOP3.LUT R4, R12, 0xffff, RZ, 0xc0, !PT ;  /* 0x0000ffff0c047812 */ /* 0x000fc800078ec0ff */
[----:B------:R-:W-:Y:S02]  /*8050*/  PRMT R44, R5, 0x3340, R4 ;  /* 0x00003340052c7816 */ /* 0x000fe40000000004 */
[----:B------:R-:W-:Y:S01]  /*8060*/  IADD3 R4, P1, R15, R8, RZ ;  /* 0x000000080f047210 */ /* 0x000fe20007f3e0ff */
[----:B------:R0:W-:Y:S04]  /*8070*/  STL [R1+0x42c], R0 ;  /* 0x00042c0001007387 */ /* 0x0001e80000100800 */
[----:B0-----:R-:W2:Y:S04]  /*8080*/  LDL.LU R0, [R1+0x200] ;  /* 0x0002000001007983 */ /* 0x001ea80000300800 */
[----:B------:R-:W2:Y:S01]  /*8090*/  LDL.LU R12, [R1+0x1fc] ;  /* 0x0001fc00010c7983 */ /* 0x000ea20000300800 */
[----:B---3--:R-:W-:-:S05]  /*80a0*/  IMAD.X R5, R47, 0x1, R14, P1 ;  /* 0x000000012f057824 */ /* 0x008fca00008e060e */
[----:B------:R0:W3:Y:S02]  /*80b0*/  @!P0 LDG.E.U8 R20, desc[UR14][R4.64] ;  /* 0x0000000e04148981 */ /* 0x0000e4000c1e1100 */
[----:B0-----:R-:W-:Y:S02]  /*80c0*/  LOP3.LUT R5, R53, 0xffff, RZ, 0xc0, !PT ;  /* 0x0000ffff35057812 */ /* 0x001fe400078ec0ff */
[----:B------:R-:W-:-:S04]  /*80d0*/  LOP3.LUT R4, R52, 0xffff, RZ, 0xc0, !PT ;  /* 0x0000ffff34047812 */ /* 0x000fc800078ec0ff */
[----:B------:R-:W-:Y:S02]  /*80e0*/  PRMT R11, R5, 0x3340, R4 ;  /* 0x00003340050b7816 */ /* 0x000fe40000000004 */
[----:B----4-:R-:W-:Y:S01]  /*80f0*/  IADD3 R4, P1, R15, R2, RZ ;  /* 0x000000020f047210 */ /* 0x010fe20007f3e0ff */
[----:B------:R-:W-:Y:S04]  /*8100*/  STL [R1+0x43c], R14 ;  /* 0x00043c0e01007387 */ /* 0x000fe80000100800 */
[----:B------:R-:W4:Y:S01]  /*8110*/  LDL.LU R230, [R1+0x204] ;  /* 0x0002040001e67983 */ /* 0x000f220000300800 */
[----:B------:R-:W-:-:S03]  /*8120*/  IMAD.X R5, R47, 0x1, R13, P1 ;  /* 0x000000012f057824 */ /* 0x000fc600008e060d */
[----:B------:R0:W-:Y:S04]  /*8130*/  STL [R1+0x428], R13 ;  /* 0x0004280d01007387 */ /* 0x0001e80000100800 */
[----:B0-----:R-:W3:Y:S04]  /*8140*/  LDL.LU R13, [R1+0x208] ;  /* 0x00020800010d7983 */ /* 0x001ee80000300800 */
[----:B------:R-:W4:Y:S04]  /*8150*/  LDL.LU R14, [R1+0x110] ;  /* 0x00011000010e7983 */ /* 0x000f280000300800 */
[----:B------:R-:W4:Y:S01]  /*8160*/  LDL.LU R2, [R1+0x10c] ;  /* 0x00010c0001027983 */ /* 0x000f220000300800 */
[----:B------:R-:W-:-:S06]  /*8170*/  PRMT R19, RZ, 0x7610, R19 ;  /* 0x00007610ff137816 */ /* 0x000fcc0000000013 */
[----:B------:R0:W4:Y:S01]  /*8180*/  @!P0 LDG.E.U8 R19, desc[UR14][R4.64] ;  /* 0x0000000e04138981 */ /* 0x000122000c1e1100 */
[----:B------:R-:W-:Y:S02]  /*8190*/  PRMT R18, RZ, 0x7610, R18 ;  /* 0x00007610ff127816 */ /* 0x000fe40000000012 */
[----:B0-----:R-:W-:Y:S02]  /*81a0*/  LOP3.LUT R5, R51, 0xffff, RZ, 0xc0, !PT ;  /* 0x0000ffff33057812 */ /* 0x001fe400078ec0ff */
[----:B------:R-:W-:-:S04]  /*81b0*/  LOP3.LUT R4, R50, 0xffff, RZ, 0xc0, !PT ;  /* 0x0000ffff32047812 */ /* 0x000fc800078ec0ff */
[----:B------:R-:W-:Y:S02]  /*81c0*/  PRMT R9, R5, 0x3340, R4 ;  /* 0x0000334005097816 */ /* 0x000fe40000000004 */
[----:B------:R-:W-:Y:S02]  /*81d0*/  PRMT R17, RZ, 0x7610, R17 ;  /* 0x00007610ff117816 */ /* 0x000fe40000000011 */
[----:B------:R-:W-:Y:S02]  /*81e0*/  PRMT R16, RZ, 0x7610, R16 ;  /* 0x00007610ff107816 */ /* 0x000fe40000000010 */
[----:B--2---:R-:W-:-:S05]  /*81f0*/  IADD3 R4, P1, R15, R0, RZ ;  /* 0x000000000f047210 */ /* 0x004fca0007f3e0ff */
[----:B------:R-:W-:-:S05]  /*8200*/  IMAD.X R5, R47, 0x1, R12, P1 ;  /* 0x000000012f057824 */ /* 0x000fca00008e060c */
[----:B------:R0:W2:Y:S02]  /*8210*/  @!P0 LDG.E.U8 R18, desc[UR14][R4.64] ;  /* 0x0000000e04128981 */ /* 0x0000a4000c1e1100 */
[----:B0-----:R-:W-:Y:S02]  /*8220*/  LOP3.LUT R5, R49, 0xffff, RZ, 0xc0, !PT ;  /* 0x0000ffff31057812 */ /* 0x001fe400078ec0ff */
[----:B------:R-:W-:-:S04]  /*8230*/  LOP3.LUT R4, R48, 0xffff, RZ, 0xc0, !PT ;  /* 0x0000ffff30047812 */ /* 0x000fc800078ec0ff */
[----:B------:R-:W-:Y:S02]  /*8240*/  PRMT R8, R5, 0x3340, R4 ;  /* 0x0000334005087816 */ /* 0x000fe40000000004 */
[----:B---3--:R-:W-:-:S05]  /*8250*/  IADD3 R4, P1, R15, R13, RZ ;  /* 0x0000000d0f047210 */ /* 0x008fca0007f3e0ff */
[----:B----4-:R-:W-:-:S05]  /*8260*/  IMAD.X R5, R47, 0x1, R230, P1 ;  /* 0x000000012f057824 */ /* 0x010fca00008e06e6 */
[----:B------:R0:W3:Y:S02]  /*8270*/  @!P0 LDG.E.U8 R17, desc[UR14][R4.64] ;  /* 0x0000000e04118981 */ /* 0x0000e4000c1e1100 */
[----:B0-----:R-:W-:Y:S02]  /*8280*/  PRMT R4, R7, 0x5410, R6 ;  /* 0x0000541007047816 */ /* 0x001fe40000000006 */
[----:B------:R-:W-:-:S05]  /*8290*/  IADD3 R6, P1, R15, R14, RZ ;  /* 0x0000000e0f067210 */ /* 0x000fca0007f3e0ff */
[----:B------:R-:W-:Y:S01]  /*82a0*/  IMAD.X R7, R47, 0x1, R2, P1 ;  /* 0x000000012f077824 */ /* 0x000fe200008e0602 */
[----:B------:R-:W-:-:S04]  /*82b0*/  PRMT R5, R45, 0x5410, R46 ;  /* 0x000054102d057816 */ /* 0x000fc8000000002e */
[----:B------:R0:W4:Y:S02]  /*82c0*/  @!P0 LDG.E.U8 R16, desc[UR14][R6.64] ;  /* 0x0000000e06108981 */ /* 0x000124000c1e1100 */
[----:B0-----:R-:W-:Y:S02]  /*82d0*/  PRMT R6, R44, 0x5410, R11 ;  /* 0x000054102c067816 */ /* 0x001fe4000000000b */
[----:B------:R-:W-:-:S05]  /*82e0*/  PRMT R7, R9, 0x5410, R8 ;  /* 0x0000541009077816 */ /* 0x000fca0000000008 */
[----:B------:R0:W-:Y:S02]  /*82f0*/  STS.128 [R43+UR12+0x1000], R4 ;  /* 0x001000042b007988 */ /* 0x0001e40008000c0c */
[----:B0-----:R-:W-:Y:S02]  /*8300*/  LOP3.LUT R7, R42, 0xffff, RZ, 0xc0, !PT ;  /* 0x0000ffff2a077812 */ /* 0x001fe400078ec0ff */
[----:B------:R-:W-:-:S04]  /*8310*/  LOP3.LUT R6, R31, 0xffff, RZ, 0xc0, !PT ;  /* 0x0000ffff1f067812 */ /* 0x000fc800078ec0ff */
[----:B------:R-:W-:Y:S02]  /*8320*/  PRMT R31, R7, 0x3340, R6 ;  /* 0x00003340071f7816 */ /* 0x000fe40000000006 */
[----:B------:R-:W-:Y:S02]  /*8330*/  LOP3.LUT R7, R40, 0xffff, RZ, 0xc0, !PT ;  /* 0x0000ffff28077812 */ /* 0x000fe400078ec0ff */
        /* <DEDUP_REMOVED lines=9> */
[----:B------:R-:W2:Y:S01]  /*83d0*/  LDL R24, [R1+0x414] ;  /* 0x0004140001187983 */ /* 0x000ea20000100800 */
        /* <DEDUP_REMOVED lines=13> */
[----:B------:R-:W-:Y:S02]  /*84b0*/  LOP3.LUT R4, R252, 0xffff, RZ, 0xc0, !PT ;  /* 0x0000fffffc047812 */ /* 0x000fe400078ec0ff */
[----:B------:R-:W-:Y:S02]  /*84c0*/  LOP3.LUT R7, R32, 0xffff, RZ, 0xc0, !PT ;  /* 0x0000ffff20077812 */ /* 0x000fe400078ec0ff */
[----:B------:R-:W-:Y:S02]  /*84d0*/  PRMT R252, R5, 0x3340, R4 ;  /* 0x0000334005fc7816 */ /* 0x000fe40000000004 */
[----:B------:R-:W-:-:S02]  /*84e0*/  LOP3.LUT R5, R250, 0xffff, RZ, 0xc0, !PT ;  /* 0x0000fffffa057812 */ /* 0x000fc400078ec0ff */
[----:B------:R-:W-:Y:S02]  /*84f0*/  LOP3.LUT R4, R248, 0xffff, RZ, 0xc0, !PT ;  /* 0x0000fffff8047812 */ /* 0x000fe400078ec0ff */
[----:B------:R-:W-:Y:S02]  /*8500*/  PRMT R25, R7, 0x3340, R6 ;  /* 0x0000334007197816 */ /* 0x000fe40000000006 */
[----:B------:R-:W-:Y:S02]  /*8510*/  PRMT R248, R5, 0x3340, R4 ;  /* 0x0000334005f87816 */ /* 0x000fe40000000004 */
[----:B------:R-:W-:Y:S02]  /*8520*/  LOP3.LUT R7, R251, 0xffff, RZ, 0xc0, !PT ;  /* 0x0000fffffb077812 */ /* 0x000fe400078ec0ff */
[----:B------:R-:W-:Y:S02]  /*8530*/  LOP3.LUT R6, R249, 0xffff, RZ, 0xc0, !PT ;  /* 0x0000fffff9067812 */ /* 0x000fe400078ec0ff */
        /* <DEDUP_REMOVED lines=8> */
[----:B------:R-:W-:Y:S02]  /*85c0*/  LOP3.LUT R4, R242, 0xffff, RZ, 0xc0, !PT ;  /* 0x0000fffff2047812 */ /* 0x000fe400078ec0ff */
[----:B------:R-:W-:Y:S02]  /*85d0*/  LOP3.LUT R10, R10, 0xffff, RZ, 0xc0, !PT ;  /* 0x0000ffff0a0a7812 */ /* 0x000fe400078ec0ff */
[----:B------:R-:W-:Y:S02]  /*85e0*/  PRMT R245, R7, 0x3340, R6 ;  /* 0x0000334007f57816 */ /* 0x000fe40000000006 */
        /* <DEDUP_REMOVED lines=9> */
[----:B------:R-:W-:Y:S01]  /*8680*/  PRMT R7, R244, 0x5410, R7 ;  /* 0x00005410f4077816 */ /* 0x000fe20000000007 */
[----:B--2---:R-:W-:Y:S04]  /*8690*/  STS.128 [R24+UR12], R8 ;  /* 0x0000000818007988 */ /* 0x004fe80008000c0c */
[----:B------:R0:W-:Y:S04]  /*86a0*/  STS.128 [R24+UR12+0x1000], R4 ;  /* 0x0010000418007988 */ /* 0x0001e80008000c0c */
[----:B0-----:R-:W2:Y:S04]  /*86b0*/  LDL.LU.64 R24, [R1] ;  /* 0x0000000001187983 */ /* 0x001ea80000300a00 */
[----:B------:R-:W2:Y:S04]  /*86c0*/  LDL.LU.64 R26, [R1+0x8] ;  /* 0x00000800011a7983 */ /* 0x000ea80000300a00 */
        /* <DEDUP_REMOVED lines=29> */
[----:B------:R-:W2:Y:S01]  /*88a0*/  LDL.LU.64 R86, [R1+0xf8] ;  /* 0x0000f80001567983 */ /* 0x000ea20000300a00 */
[----:B------:R-:W0:Y:S01]  /*88b0*/  S2R R9, SR_TID.X ;  /* 0x0000000000097919 */ /* 0x000e220000002100 */
[----:B------:R-:W-:Y:S01]  /*88c0*/  UMOV UR4, UR13 ;  /* 0x0000000d00047c82 */ /* 0x000fe20008000000 */
[----:B------:R-:W-:Y:S01]  /*88d0*/  UMOV UR5, 0xc0000010 ;  /* 0xc000001000057882 */ /* 0x000fe20000000000 */
[----:B------:R-:W2:Y:S01]  /*88e0*/  LDL.LU R5, [R1+0x100] ;  /* 0x0001000001057983 */ /* 0x000ea20000300800 */
[----:B0-----:R-:W-:-:S05]  /*88f0*/  LOP3.LUT R9, R9, 0x7f, RZ, 0xc0, !PT ;  /* 0x0000007f09097812 */ /* 0x001fca00078ec0ff */
[----:B------:R-:W-:Y:S04]  /*8900*/  STS.U8 [R9+UR12+0x2f00], R240 ;  /* 0x002f00f009007988 */ /* 0x000fe8000800000c */
[----:B------:R-:W-:Y:S04]  /*8910*/  STS.U8 [R9+UR12+0x2e00], R238 ;  /* 0x002e00ee09007988 */ /* 0x000fe8000800000c */
[----:B------:R-:W-:Y:S04]  /*8920*/  STS.U8 [R9+UR12+0x2d00], R236 ;  /* 0x002d00ec09007988 */ /* 0x000fe8000800000c */
[----:B------:R-:W-:Y:S04]  /*8930*/  STS.U8 [R9+UR12+0x2c00], R234 ;  /* 0x002c00ea09007988 */ /* 0x000fe8000800000c */
[----:B------:R-:W-:Y:S04]  /*8940*/  STS.U8 [R9+UR12+0x2b00], R232 ;  /* 0x002b00e809007988 */ /* 0x000fe8000800000c */
[----:B------:R-:W-:Y:S04]  /*8950*/  STS.U8 [R9+UR12+0x2a00], R229 ;  /* 0x002a00e509007988 */ /* 0x000fe8000800000c */
[----:B------:R-:W-:Y:S04]  /*8960*/  STS.U8 [R9+UR12+0x2900], R227 ;  /* 0x002900e309007988 */ /* 0x000fe8000800000c */
[----:B------:R-:W-:Y:S01]  /*8970*/  STS.U8 [R9+UR12+0x2800], R225 ;  /* 0x002800e109007988 */ /* 0x000fe2000800000c */
[----:B------:R-:W-:-:S03]  /*8980*/  LOP3.LUT R8, R9, 0x10, RZ, 0x3c, !PT ;  /* 0x0000001009087812 */ /* 0x000fc600078e3cff */
[----:B------:R-:W-:Y:S04]  /*8990*/  STS.U8 [R9+UR12+0x2700], R223 ;  /* 0x002700df09007988 */ /* 0x000fe8000800000c */
[----:B------:R-:W-:Y:S04]  /*89a0*/  STS.U8 [R9+UR12+0x2600], R221 ;  /* 0x002600dd09007988 */ /* 0x000fe8000800000c */
[----:B------:R-:W-:Y:S04]  /*89b0*/  STS.U8 [R9+UR12+0x2500], R219 ;  /* 0x002500db09007988 */ /* 0x000fe8000800000c */
[----:B------:R-:W-:Y:S04]  /*89c0*/  STS.U8 [R9+UR12+0x2400], R217 ;  /* 0x002400d909007988 */ /* 0x000fe8000800000c */
[----:B------:R-:W-:Y:S04]  /*89d0*/  STS.U8 [R9+UR12+0x2300], R23 ;  /* 0x0023001709007988 */ /* 0x000fe8000800000c */
[----:B------:R-:W-:Y:S04]  /*89e0*/  STS.U8 [R9+UR12+0x2200], R21 ;  /* 0x0022001509007988 */ /* 0x000fe8000800000c */
[----:B------:R-:W-:Y:S04]  /*89f0*/  STS.U8 [R9+UR12+0x2100], R19 ;  /* 0x0021001309007988 */ /* 0x000fe8000800000c */
[----:B---3--:R-:W-:Y:S04]  /*8a00*/  STS.U8 [R9+UR12+0x2000], R17 ;  /* 0x0020001109007988 */ /* 0x008fe8000800000c */
[----:B------:R-:W-:Y:S04]  /*8a10*/  STS.U8 [R8+UR12+0x2080], R18 ;  /* 0x0020801208007988 */ /* 0x000fe8000800000c */
        /* <DEDUP_REMOVED lines=14> */
[----:B----4-:R-:W-:Y:S01]  /*8b00*/  STS.U8 [R8+UR12+0x2f80], R16 ;  /* 0x002f801008007988 */ /* 0x010fe2000800000c */
[----:B------:R0:W-:Y:S06]  /*8b10*/  MEMBAR.ALL.CTA ;  /* 0x0000000000007992 */ /* 0x0001ec0000008000 */
[----:B0-----:R-:W0:Y:S02]  /*8b20*/  FENCE.VIEW.ASYNC.S ;  /* 0x00000000000073c6 */ /* 0x001e240000000000 */
[----:B0-----:R-:W-:Y:S06]  /*8b30*/  BAR.SYNC.DEFER_BLOCKING 0x0 ;  /* 0x0000000000007b1d */ /* 0x001fec0000010000 */
[----:B--2---:R-:W-:-:S06]  /*8b40*/  WARPGROUP.ARRIVE ;  /* 0x00000000000079c5 */ /* 0x004fcc0000000000 */
[----:B------:R-:W-:Y:S01]  /*8b50*/  QGMMA.64x128x32.F32.E5M2.E5M2 R24, gdesc[UR4], R24, gsb0 ;  /* 0x01e00000041879f3 */ /* 0x000fe20008003818 */
[----:B------:R-:W-:Y:S02]  /*8b60*/  IADD3 R14, P0, R14, UR24, RZ ;  /* 0x000000180e0e7c10 */ /* 0x000fe4000ff1e0ff */
[----:B------:R-:W-:Y:S02]  /*8b70*/  WARPGROUP.DEPBAR.LE gsb0, 0x0 ;  /* 0x00008000000079c5 */ /* 0x000fe40000010000 */
[----:B------:R-:W-:Y:S04]  /*8b80*/  STL.64 [R1], R24 ;  /* 0x0000001801007387 */ /* 0x000fe80000100a00 */
        /* <DEDUP_REMOVED lines=31> */
[----:B0-----:R-:W2:Y:S04]  /*8d80*/  LDL.LU.64 R86, [R1+0x538] ;  /* 0x0005380001567983 */ /* 0x001ea80000300a00 */
        /* <DEDUP_REMOVED lines=31> */
[----:B------:R-:W3:Y:S04]  /*8f80*/  LDL.LU R236, [R1+0x118] ;  /* 0x0001180001ec7983 */ /* 0x000ee80000300800 */
[----:B------:R-:W4:Y:S04]  /*8f90*/  LDL.LU R238, [R1+0x120] ;  /* 0x0001200001ee7983 */ /* 0x000f280000300800 */
[----:B------:R-:W2:Y:S04]  /*8fa0*/  LDL.LU R240, [R1+0x128] ;  /* 0x0001280001f07983 */ /* 0x000ea80000300800 */
        /* <DEDUP_REMOVED lines=18> */
[----:B------:R0:W-:Y:S04]  /*90d0*/  STL [R1+0x110], R14 ;  /* 0x0001100e01007387 */ /* 0x0001e80000100800 */
[----:B0-----:R-:W2:Y:S04]  /*90e0*/  LDL.LU R14, [R1+0x43c] ;  /* 0x00043c00010e7983 */ /* 0x001ea80000300800 */
[----:B------:R-:W2:Y:S01]  /*90f0*/  LDL.LU R243, [R1+0x14c] ;  /* 0x00014c0001f37983 */ /* 0x000ea20000300800 */
[----:B------:R-:W-:Y:S01]  /*9100*/  VIADD R5, R5, 0xffffffff ;  /* 0xffffffff05057836 */ /* 0x000fe20000000000 */
[----:B------:R-:W-:-:S04]  /*9110*/  IADD3.X R2, R2, UR25, RZ, P0, !PT ;  /* 0x0000001902027c10 */ /* 0x000fc800087fe4ff */
[----:B------:R-:W-:Y:S01]  /*9120*/  STL [R1+0x100], R5 ;  /* 0x0001000501007387 */ /* 0x000fe20000100800 */
[----:B---3--:R-:W-:Y:S02]  /*9130*/  IADD3 R236, P1, R236, UR24, RZ ;  /* 0x00000018ecec7c10 */ /* 0x008fe4000ff3e0ff */
[----:B----4-:R-:W-:-:S03]  /*9140*/  IADD3 R238, P2, R238, UR24, RZ ;  /* 0x00000018eeee7c10 */ /* 0x010fc6000ff5e0ff */
[----:B------:R-:W-:Y:S01]  /*9150*/  STL [R1+0x118], R236 ;  /* 0x000118ec01007387 */ /* 0x000fe20000100800 */
[----:B--2---:R-:W-:-:S03]  /*9160*/  IADD3 R240, P3, R240, UR24, RZ ;  /* 0x00000018f0f07c10 */ /* 0x004fc6000ff7e0ff */
[----:B------:R-:W-:Y:S01]  /*9170*/  STL [R1+0x120], R238 ;  /* 0x000120ee01007387 */ /* 0x000fe20000100800 */
[----:B------:R-:W-:-:S03]  /*9180*/  IADD3 R4, P4, R4, UR24, RZ ;  /* 0x0000001804047c10 */ /* 0x000fc6000ff9e0ff */
[----:B------:R-:W-:Y:S01]  /*9190*/  STL [R1+0x128], R240 ;  /* 0x000128f001007387 */ /* 0x000fe20000100800 */
[----:B------:R-:W-:-:S03]  /*91a0*/  IADD3 R6, P5, R6, UR24, RZ ;  /* 0x0000001806067c10 */ /* 0x000fc6000ffbe0ff */
[----:B------:R-:W-:Y:S01]  /*91b0*/  STL [R1+0x130], R4 ;  /* 0x0001300401007387 */ /* 0x000fe20000100800 */
[----:B------:R-:W-:-:S03]  /*91c0*/  IADD3 R7, P6, R7, UR24, RZ ;  /* 0x0000001807077c10 */ /* 0x000fc6000ffde0ff */
[----:B------:R0:W-:Y:S01]  /*91d0*/  STL [R1+0x10c], R2 ;  /* 0x00010c0201007387 */ /* 0x0001e20000100800 */
[----:B------:R-:W-:-:S03]  /*91e0*/  IADD3 R8, P0, R8, UR24, RZ ;  /* 0x0000001808087c10 */ /* 0x000fc6000ff1e0ff */
[----:B------:R-:W-:Y:S01]  /*91f0*/  STL [R1+0x138], R6 ;  /* 0x0001380601007387 */ /* 0x000fe20000100800 */
[----:B------:R-:W-:-:S03]  /*9200*/  IADD3.X R9, R9, UR25, RZ, P1, !PT ;  /* 0x0000001909097c10 */ /* 0x000fc60008ffe4ff */
[----:B0-----:R-:W2:Y:S01]  /*9210*/  LDL.LU R2, [R1+0x438] ;  /* 0x0004380001027983 */ /* 0x001ea20000300800 */
[----:B------:R-:W-:Y:S02]  /*9220*/  IADD3 R10, P1, R10, UR24, RZ ;  /* 0x000000180a0a7c10 */ /* 0x000fe4000ff3e0ff */
[----:B------:R-:W-:Y:S01]  /*9230*/  IADD3.X R11, R11, UR25, RZ, P2, !PT ;  /* 0x000000190b0b7c10 */ /* 0x000fe200097fe4ff */
[----:B------:R-:W-:Y:S01]  /*9240*/  STL [R1+0x140], R7 ;  /* 0x0001400701007387 */ /* 0x000fe20000100800 */
[----:B------:R-:W-:-:S03]  /*9250*/  IADD3 R246, P2, R246, UR24, RZ ;  /* 0x00000018f6f67c10 */ /* 0x000fc6000ff5e0ff */
[----:B------:R-:W-:Y:S01]  /*9260*/  STL [R1+0x148], R8 ;  /* 0x0001480801007387 */ /* 0x000fe20000100800 */
[----:B------:R-:W-:-:S03]  /*9270*/  IADD3.X R244, R244, UR25, RZ, P3, !PT ;  /* 0x00000019f4f47c10 */ /* 0x000fc60009ffe4ff */
[----:B------:R-:W-:Y:S01]  /*9280*/  STL [R1+0x114], R9 ;  /* 0x0001140901007387 */ /* 0x000fe20000100800 */
[----:B------:R-:W-:-:S03]  /*9290*/  IADD3 R245, P3, R245, UR24, RZ ;  /* 0x00000018f5f57c10 */ /* 0x000fc6000ff7e0ff */
[----:B------:R0:W-:Y:S01]  /*92a0*/  STL [R1+0x158], R246 ;  /* 0x000158f601007387 */ /* 0x0001e20000100800 */
[----:B------:R-:W-:-:S03]  /*92b0*/  IADD3.X R252, R252, UR25, RZ, P4, !PT ;  /* 0x00000019fcfc7c10 */ /* 0x000fc6000a7fe4ff */
[----:B------:R-:W-:Y:S01]  /*92c0*/  STL [R1+0x150], R10 ;  /* 0x0001500a01007387 */ /* 0x000fe20000100800 */
[----:B------:R-:W-:-:S03]  /*92d0*/  IADD3 R248, P4, R248, UR24, RZ ;  /* 0x00000018f8f87c10 */ /* 0x000fc6000ff9e0ff */
[----:B0-----:R-:W3:Y:S01]  /*92e0*/  LDL.LU R246, [R1+0x188] ;  /* 0x0001880001f67983 */ /* 0x001ee20000300800 */
[----:B------:R-:W-:-:S03]  /*92f0*/  IADD3.X R249, R249, UR25, RZ, P5, !PT ;  /* 0x00000019f9f97c10 */ /* 0x000fc6000affe4ff */
[----:B------:R-:W-:Y:S01]  /*9300*/  STL [R1+0x11c], R11 ;  /* 0x00011c0b01007387 */ /* 0x000fe20000100800 */
[----:B------:R-:W-:-:S03]  /*9310*/  IADD3 R241, P5, R241, UR24, RZ ;  /* 0x00000018f1f17c10 */ /* 0x000fc6000ffbe0ff */
[----:B------:R-:W-:Y:S01]  /*9320*/  STL [R1+0x124], R244 ;  /* 0x000124f401007387 */ /* 0x000fe20000100800 */
[----:B------:R-:W-:-:S03]  /*9330*/  IADD3.X R242, R242, UR25, RZ, P6, !PT ;  /* 0x00000019f2f27c10 */ /* 0x000fc6000b7fe4ff */
[----:B------:R-:W-:Y:S01]  /*9340*/  STL [R1+0x160], R245 ;  /* 0x000160f501007387 */ /* 0x000fe20000100800 */
[----:B------:R-:W-:-:S03]  /*9350*/  IADD3 R247, P6, R247, UR24, RZ ;  /* 0x00000018f7f77c10 */ /* 0x000fc6000ffde0ff */
[----:B------:R-:W-:Y:S04]  /*9360*/  STL [R1+0x12c], R252 ;  /* 0x00012cfc01007387 */ /* 0x000fe80000100800 */
[----:B------:R-:W-:Y:S01]  /*9370*/  STL [R1+0x168], R248 ;  /* 0x000168f801007387 */ /* 0x000fe20000100800 */
[----:B------:R-:W-:-:S03]  /*9380*/  IADD3.X R250, R250, UR25, RZ, P0, !PT ;  /* 0x00000019fafa7c10 */ /* 0x000fc600087fe4ff */
[----:B------:R-:W-:Y:S04]  /*9390*/  STL [R1+0x134], R249 ;  /* 0x000134f901007387 */ /* 0x000fe80000100800 */
[----:B------:R-:W4:Y:S01]  /*93a0*/  LDL.LU R225, [R1+0x154] ;  /* 0x0001540001e17983 */ /* 0x000f220000300800 */
[----:B------:R-:W-:-:S03]  /*93b0*/  IADD3 R251, P0, R251, UR24, RZ ;  /* 0x00000018fbfb7c10 */ /* 0x000fc6000ff1e0ff */
[----:B------:R-:W-:Y:S04]  /*93c0*/  STL [R1+0x170], R241 ;  /* 0x000170f101007387 */ /* 0x000fe80000100800 */
[----:B------:R-:W2:Y:S04]  /*93d0*/  LDL.LU R227, [R1+0x190] ;  /* 0x0001900001e37983 */ /* 0x000ea80000300800 */
[----:B------:R-:W-:Y:S04]  /*93e0*/  STL [R1+0x13c], R242 ;  /* 0x00013cf201007387 */ /* 0x000fe80000100800 */
[----:B------:R-:W2:Y:S04]  /*93f0*/  LDL.LU R229, [R1+0x15c] ;  /* 0x00015c0001e57983 */ /* 0x000ea80000300800 */
[----:B------:R0:W-:Y:S01]  /*9400*/  STL [R1+0x178], R247 ;  /* 0x000178f701007387 */ /* 0x0001e20000100800 */
[----:B------:R-:W-:-:S03]  /*9410*/  IADD3.X R243, R243, UR25, RZ, P1, !PT ;  /* 0x00000019f3f37c10 */ /* 0x000fc60008ffe4ff */
[----:B0-----:R-:W2:Y:S04]  /*9420*/  LDL.LU R247, [R1+0x198] ;  /* 0x0001980001f77983 */ /* 0x001ea80000300800 */
[----:B------:R0:W-:Y:S04]  /*9430*/  STL [R1+0x144], R250 ;  /* 0x000144fa01007387 */ /* 0x0001e80000100800 */
[----:B0-----:R-:W2:Y:S04]  /*9440*/  LDL.LU R250, [R1+0x164] ;  /* 0x0001640001fa7983 */ /* 0x001ea80000300800 */
[----:B------:R0:W-:Y:S04]  /*9450*/  STL [R1+0x180], R251 ;  /* 0x000180fb01007387 */ /* 0x0001e80000100800 */
[----:B0-----:R-:W2:Y:S04]  /*9460*/  LDL.LU R251, [R1+0x1a0] ;  /* 0x0001a00001fb7983 */ /* 0x001ea80000300800 */
[----:B------:R-:W2:Y:S04]  /*9470*/  LDL.LU R232, [R1+0x16c] ;  /* 0x00016c0001e87983 */ /* 0x000ea80000300800 */
[----:B------:R-:W2:Y:S04]  /*9480*/  LDL.LU R234, [R1+0x1a8] ;  /* 0x0001a80001ea7983 */ /* 0x000ea80000300800 */
[----:B------:R-:W2:Y:S04]  /*9490*/  LDL.LU R236, [R1+0x174] ;  /* 0x0001740001ec7983 */ /* 0x000ea80000300800 */
[----:B------:R0:W-:Y:S04]  /*94a0*/  STL [R1+0x14c], R243 ;  /* 0x00014cf301007387 */ /* 0x0001e80000100800 */
        /* <DEDUP_REMOVED lines=12> */
[----:B------:R-:W2:Y:S01]  /*9570*/  LDL.LU R248, [R1+0x1ac] ;  /* 0x0001ac0001f87983 */ /* 0x000ea20000300800 */
[----:B---3--:R-:W-:-:S05]  /*9580*/  IADD3 R246, P1, R246, UR24, RZ ;  /* 0x00000018f6f67c10 */ /* 0x008fca000ff3e0ff */
[----:B------:R1:W-:Y:S04]  /*9590*/  STL [R1+0x188], R246 ;  /* 0x000188f601007387 */ /* 0x0003e80000100800 */
[----:B------:R-:W3:Y:S04]  /*95a0*/  LDL.LU R249, [R1+0x1e8] ;  /* 0x0001e80001f97983 */ /* 0x000ee80000300800 */
[----:B------:R-:W3:Y:S04]  /*95b0*/  LDL.LU R241, [R1+0x1b4] ;  /* 0x0001b40001f17983 */ /* 0x000ee80000300800 */
[----:B------:R-:W3:Y:S04]  /*95c0*/  LDL.LU R242, [R1+0x1f0] ;  /* 0x0001f00001f27983 */ /* 0x000ee80000300800 */
[----:B0-----:R-:W3:Y:S04]  /*95d0*/  LDL.LU R243, [R1+0x1bc] ;  /* 0x0001bc0001f37983 */ /* 0x001ee80000300800 */
[----:B-1----:R-:W3:Y:S01]  /*95e0*/  LDL.LU R246, [R1+0x1f8] ;  /* 0x0001f80001f67983 */ /* 0x002ee20000300800 */
[----:B----4-:R-:W-:-:S05]  /*95f0*/  IADD3.X R225, R225, UR25, RZ, P2, !PT ;  /* 0x00000019e1e17c10 */ /* 0x010fca00097fe4ff */
[----:B------:R-:W-:Y:S01]  /*9600*/  STL [R1+0x154], R225 ;  /* 0x000154e101007387 */ /* 0x000fe20000100800 */
[----:B--2---:R-:W-:Y:S02]  /*9610*/  IADD3 R227, P2, R227, UR24, RZ ;  /* 0x00000018e3e37c10 */ /* 0x004fe4000ff5e0ff */
[----:B------:R-:W-:Y:S02]  /*9620*/  IADD3.X R229, R229, UR25, RZ, P3, !PT ;  /* 0x00000019e5e57c10 */ /* 0x000fe40009ffe4ff */
[----:B------:R-:W-:-:S05]  /*9630*/  IADD3 R247, P3, R247, UR24, RZ ;  /* 0x00000018f7f77c10 */ /* 0x000fca000ff7e0ff */
[----:B------:R0:W-:Y:S04]  /*9640*/  STL [R1+0x198], R247 ;  /* 0x000198f701007387 */ /* 0x0001e80000100800 */
[----:B------:R-:W-:Y:S01]  /*9650*/  STL [R1+0x190], R227 ;  /* 0x000190e301007387 */ /* 0x000fe20000100800 */
[----:B------:R-:W-:-:S03]  /*9660*/  IADD3.X R250, R250, UR25, RZ, P4, !PT ;  /* 0x00000019fafa7c10 */ /* 0x000fc6000a7fe4ff */
[----:B0-----:R-:W2:Y:S04]  /*9670*/  LDL.LU R247, [R1+0x1cc] ;  /* 0x0001cc0001f77983 */ /* 0x001ea80000300800 */
[----:B------:R-:W-:Y:S04]  /*9680*/  STL [R1+0x15c], R229 ;  /* 0x00015ce501007387 */ /* 0x000fe80000100800 */
[----:B------:R0:W-:Y:S01]  /*9690*/  STL [R1+0x164], R250 ;  /* 0x000164fa01007387 */ /* 0x0001e20000100800 */
[----:B------:R-:W-:Y:S02]  /*96a0*/  IADD3 R251, P4, R251, UR24, RZ ;  /* 0x00000018fbfb7c10 */ /* 0x000fe4000ff9e0ff */
[----:B------:R-:W-:Y:S01]  /*96b0*/  IADD3.X R232, R232, UR25, RZ, P5, !PT ;  /* 0x00000019e8e87c10 */ /* 0x000fe2000affe4ff */
[----:B0-----:R-:W4:Y:S01]  /*96c0*/  LDL.LU R250, [R1+0x1d4] ;  /* 0x0001d40001fa7983 */ /* 0x001f220000300800 */
[----:B------:R-:W-:-:S03]  /*96d0*/  IADD3 R234, P5, R234, UR24, RZ ;  /* 0x00000018eaea7c10 */ /* 0x000fc6000ffbe0ff */
[----:B------:R0:W-:Y:S01]  /*96e0*/  STL [R1+0x1a0], R251 ;  /* 0x0001a0fb01007387 */ /* 0x0001e20000100800 */
[----:B------:R-:W-:-:S03]  /*96f0*/  IADD3.X R236, R236, UR25, RZ, P6, !PT ;  /* 0x00000019ecec7c10 */ /* 0x000fc6000b7fe4ff */
[----:B0-----:R-:W4:Y:S01]  /*9700*/  LDL.LU R251, [R1+0x1dc] ;  /* 0x0001dc0001fb7983 */ /* 0x001f220000300800 */
[----:B------:R-:W-:-:S03]  /*9710*/  IADD3 R238, P6, R238, UR24, RZ ;  /* 0x00000018eeee7c10 */ /* 0x000fc6000ffde0ff */
[----:B------:R-:W-:Y:S01]  /*9720*/  STL [R1+0x16c], R232 ;  /* 0x00016ce801007387 */ /* 0x000fe20000100800 */
[----:B------:R-:W-:-:S03]  /*9730*/  IADD3.X R240, R240, UR25, RZ, P0, !PT ;  /* 0x00000019f0f07c10 */ /* 0x000fc600087fe4ff */
[----:B------:R-:W-:Y:S01]  /*9740*/  STL [R1+0x1a8], R234 ;  /* 0x0001a8ea01007387 */ /* 0x000fe20000100800 */
[----:B------:R-:W-:-:S03]  /*9750*/  IADD3 R4, P0, R4, UR24, RZ ;  /* 0x0000001804047c10 */ /* 0x000fc6000ff1e0ff */
[----:B------:R-:W-:Y:S01]  /*9760*/  STL [R1+0x174], R236 ;  /* 0x000174ec01007387 */ /* 0x000fe20000100800 */
[----:B------:R-:W-:-:S03]  /*9770*/  IADD3.X R6, R6, UR25, RZ, P1, !PT ;  /* 0x0000001906067c10 */ /* 0x000fc60008ffe4ff */
[----:B------:R-:W-:Y:S01]  /*9780*/  STL [R1+0x1b0], R238 ;  /* 0x0001b0ee01007387 */ /* 0x000fe20000100800 */
[----:B------:R-:W-:-:S03]  /*9790*/  IADD3 R7, P1, R7, UR24, RZ ;  /* 0x0000001807077c10 */ /* 0x000fc6000ff3e0ff */
[----:B------:R-:W-:Y:S01]  /*97a0*/  STL [R1+0x17c], R240 ;  /* 0x00017cf001007387 */ /* 0x000fe20000100800 */
[----:B------:R-:W-:-:S03]  /*97b0*/  IADD3.X R8, R8, UR25, RZ, P2, !PT ;  /* 0x0000001908087c10 */ /* 0x000fc600097fe4ff */
[----:B------:R0:W-:Y:S01]  /*97c0*/  STL [R1+0x1b8], R4 ;  /* 0x0001b80401007387 */ /* 0x0001e20000100800 */
[----:B------:R-:W-:-:S03]  /*97d0*/  IADD3 R9, P2, R9, UR24, RZ ;  /* 0x0000001809097c10 */ /* 0x000fc6000ff5e0ff */
[----:B------:R-:W-:Y:S01]  /*97e0*/  STL [R1+0x184], R6 ;  /* 0x0001840601007387 */ /* 0x000fe20000100800 */
[----:B------:R-:W-:-:S03]  /*97f0*/  IADD3.X R10, R10, UR25, RZ, P3, !PT ;  /* 0x000000190a0a7c10 */ /* 0x000fc60009ffe4ff */
[----:B------:R-:W-:Y:S01]  /*9800*/  STL [R1+0x1c0], R7 ;  /* 0x0001c00701007387 */ /* 0x000fe20000100800 */
[----:B------:R-:W-:Y:S01]  /*9810*/  IADD3 R11, P3, R11, UR24, RZ ;  /* 0x000000180b0b7c10 */ /* 0x000fe2000ff7e0ff */
[----:B------:R-:W-:Y:S01]  /*9820*/  WARPGROUP.ARRIVE ;  /* 0x00000000000079c5 */ /* 0x000fe20000000000 */
[----:B------:R-:W-:Y:S01]  /*9830*/  UMOV UR10, UR6 ;  /* 0x00000006000a7c82 */ /* 0x000fe20008000000 */
[----:B------:R-:W-:Y:S01]  /*9840*/  IADD3.X R244, R244, UR25, RZ, P4, !PT ;  /* 0x00000019f4f47c10 */ /* 0x000fe2000a7fe4ff */
[----:B------:R-:W-:Y:S01]  /*9850*/  UMOV UR11, UR7 ;  /* 0x00000007000b7c82 */ /* 0x000fe20008000000 */
[----:B------:R-:W-:Y:S01]  /*9860*/  IADD3 R2, P4, R2, UR24, RZ ;  /* 0x0000001802027c10 */ /* 0x000fe2000ff9e0ff */
[----:B------:R-:W-:Y:S01]  /*9870*/  STL [R1+0x18c], R8 ;  /* 0x00018c0801007387 */ /* 0x000fe20000100800 */
[----:B------:R-:W-:Y:S01]  /*9880*/  IADD3.X R245, R245, UR25, RZ, P5, !PT ;  /* 0x00000019f5f57c10 */ /* 0x000fe2000affe4ff */
[----:B------:R-:W-:Y:S01]  /*9890*/  QGMMA.64x128x32.F32.E5M2.E5M2 R152, gdesc[UR8], R152, gsb0 ;  /* 0x01e00000089879f3 */ /* 0x000fe20008003898 */
[----:B------:R-:W-:Y:S01]  /*98a0*/  UMOV UR18, UR6 ;  /* 0x0000000600127c82 */ /* 0x000fe20008000000 */
[----:B------:R-:W-:Y:S01]  /*98b0*/  STL [R1+0x1c8], R9 ;  /* 0x0001c80901007387 */ /* 0x000fe20000100800 */
[----:B------:R-:W-:Y:S01]  /*98c0*/  UMOV UR19, UR7 ;  /* 0x0000000700137c82 */ /* 0x000fe20008000000 */
[----:B------:R-:W-:Y:S01]  /*98d0*/  UMOV UR22, UR6 ;  /* 0x0000000600167c82 */ /* 0x000fe20008000000 */
[----:B------:R-:W-:Y:S01]  /*98e0*/  UMOV UR23, UR7 ;  /* 0x0000000700177c82 */ /* 0x000fe20008000000 */
[----:B------:R-:W-:Y:S01]  /*98f0*/  STL [R1+0x194], R10 ;  /* 0x0001940a01007387 */ /* 0x000fe20000100800 */
[----:B------:R-:W-:Y:S01]  /*9900*/  IADD3.X R248, R248, UR25, RZ, P6, !PT ;  /* 0x00000019f8f87c10 */ /* 0x000fe2000b7fe4ff */
[----:B0-----:R-:W0:Y:S02]  /*9910*/  LDC R4, c[0x0][0x238] ;  /* 0x00008e00ff047b82 */ /* 0x001e240000000800 */
[----:B------:R1:W-:Y:S04]  /*9920*/  STL [R1+0x1d8], R2 ;  /* 0x0001d80201007387 */ /* 0x0003e80000100800 */
[----:B------:R-:W-:Y:S04]  /*9930*/  STL [R1+0x1d0], R11 ;  /* 0x0001d00b01007387 */ /* 0x000fe80000100800 */
[----:B-1----:R-:W2:Y:S01]  /*9940*/  LDL.LU R2, [R1+0x434] ;  /* 0x0004340001027983 */ /* 0x002ea20000300800 */
[----:B------:R-:W-:-:S03]  /*9950*/  IADD3 R252, P5, R252, UR24, RZ ;  /* 0x00000018fcfc7c10 */ /* 0x000fc6000ffbe0ff */
[----:B------:R-:W-:Y:S04]  /*9960*/  STL [R1+0x19c], R244 ;  /* 0x00019cf401007387 */ /* 0x000fe80000100800 */
[----:B------:R-:W-:Y:S04]  /*9970*/  STL [R1+0x1a4], R245 ;  /* 0x0001a4f501007387 */ /* 0x000fe80000100800 */
[----:B------:R-:W-:Y:S04]  /*9980*/  STL [R1+0x1e0], R252 ;  /* 0x0001e0fc01007387 */ /* 0x000fe80000100800 */
[----:B------:R-:W-:Y:S01]  /*9990*/  STL [R1+0x1ac], R248 ;  /* 0x0001acf801007387 */ /* 0x000fe20000100800 */
[----:B---3--:R-:W-:-:S02]  /*99a0*/  IADD3 R249, P6, R249, UR24, RZ ;  /* 0x00000018f9f97c10 */ /* 0x008fc4000ffde0ff */
[----:B------:R-:W-:-:S03]  /*99b0*/  IADD3.X R241, R241, UR25, RZ, P0, !PT ;  /* 0x00000019f1f17c10 */ /* 0x000fc600087fe4ff */
[----:B------:R-:W-:Y:S01]  /*99c0*/  STL [R1+0x1e8], R249 ;  /* 0x0001e8f901007387 */ /* 0x000fe20000100800 */
[----:B------:R-:W-:-:S03]  /*99d0*/  IADD3 R242, P0, R242, UR24, RZ ;  /* 0x00000018f2f27c10 */ /* 0x000fc6000ff1e0ff */
[----:B------:R-:W-:Y:S01]  /*99e0*/  STL [R1+0x1b4], R241 ;  /* 0x0001b4f101007387 */ /* 0x000fe20000100800 */
[----:B------:R-:W-:-:S03]  /*99f0*/  IADD3.X R243, R243, UR25, RZ, P1, !PT ;  /* 0x00000019f3f37c10 */ /* 0x000fc60008ffe4ff */
[----:B------:R-:W-:Y:S01]  /*9a00*/  STL [R1+0x1f0], R242 ;  /* 0x0001f0f201007387 */ /* 0x000fe20000100800 */
[----:B------:R-:W-:Y:S02]  /*9a10*/  IADD3 R246, P1, R246, UR24, RZ ;  /* 0x00000018f6f67c10 */ /* 0x000fe4000ff3e0ff */
[----:B--2---:R-:W-:Y:S02]  /*9a20*/  IADD3.X R2, R2, UR25, RZ, P2, !PT ;  /* 0x0000001902027c10 */ /* 0x004fe400097fe4ff */
[----:B------:R-:W-:-:S03]  /*9a30*/  IADD3 R0, P2, R0, UR24, RZ ;  /* 0x0000001800007c10 */ /* 0x000fc6000ff5e0ff */
[----:B------:R1:W-:Y:S04]  /*9a40*/  STL [R1+0x1c4], R2 ;  /* 0x0001c40201007387 */ /* 0x0003e80000100800 */
[----:B------:R-:W-:Y:S04]  /*9a50*/  STL [R1+0x1bc], R243 ;  /* 0x0001bcf301007387 */ /* 0x000fe80000100800 */
[----:B-1----:R-:W2:Y:S04]  /*9a60*/  LDL.LU R2, [R1+0x430] ;  /* 0x0004300001027983 */ /* 0x002ea80000300800 */
[----:B------:R-:W-:Y:S04]  /*9a70*/  STL [R1+0x1f8], R246 ;  /* 0x0001f8f601007387 */ /* 0x000fe80000100800 */
[----:B------:R1:W-:Y:S04]  /*9a80*/  STL [R1+0x200], R0 ;  /* 0x0002000001007387 */ /* 0x0003e80000100800 */
[----:B-1----:R-:W3:Y:S01]  /*9a90*/  LDL.LU R0, [R1+0x42c] ;  /* 0x00042c0001007983 */ /* 0x002ee20000300800 */
[----:B------:R-:W-:-:S02]  /*9aa0*/  IADD3.X R247, R247, UR25, RZ, P3, !PT ;  /* 0x00000019f7f77c10 */ /* 0x000fc40009ffe4ff */
[----:B------:R-:W-:-:S05]  /*9ab0*/  IADD3 R13, P3, R13, UR24, RZ ;  /* 0x000000180d0d7c10 */ /* 0x000fca000ff7e0ff */
[----:B------:R1:W-:Y:S04]  /*9ac0*/  STL [R1+0x208], R13 ;  /* 0x0002080d01007387 */ /* 0x0003e80000100800 */
[----:B-1----:R-:W2:Y:S01]  /*9ad0*/  LDL.LU R13, [R1+0x428] ;  /* 0x00042800010d7983 */ /* 0x002ea20000300800 */
[----:B----4-:R-:W-:Y:S02]  /*9ae0*/  IADD3.X R250, R250, UR25, RZ, P4, !PT ;  /* 0x00000019fafa7c10 */ /* 0x010fe4000a7fe4ff */
[----:B------:R-:W-:Y:S01]  /*9af0*/  IADD3.X R251, R251, UR25, RZ, P5, !PT ;  /* 0x00000019fbfb7c10 */ /* 0x000fe2000affe4ff */
[----:B------:R-:W-:Y:S04]  /*9b00*/  STL [R1+0x1cc], R247 ;  /* 0x0001ccf701007387 */ /* 0x000fe80000100800 */
[----:B------:R-:W-:Y:S01]  /*9b10*/  STL [R1+0x1d4], R250 ;  /* 0x0001d4fa01007387 */ /* 0x000fe20000100800 */
[----:B------:R-:W-:-:S02]  /*9b20*/  WARPGROUP.DEPBAR.LE gsb0, 0x0 ;  /* 0x00008000000079c5 */ /* 0x000fc40000010000 */
[----:B------:R-:W-:-:S06]  /*9b30*/  WARPGROUP.ARRIVE ;  /* 0x00000000000079c5 */ /* 0x000fcc0000000000 */
[----:B------:R-:W-:Y:S01]  /*9b40*/  QGMMA.64x128x32.F32.E5M2.E5M2 R88, gdesc[UR16], R88, gsb0 ;  /* 0x01e00000105879f3 */ /* 0x000fe20008003858 */
[----:B------:R-:W-:Y:S02]  /*9b50*/  IADD3.X R14, R14, UR25, RZ, P0, !PT ;  /* 0x000000190e0e7c10 */ /* 0x000fe400087fe4ff */
[----:B---3--:R-:W-:-:S05]  /*9b60*/  IADD3.X R0, R0, UR25, RZ, P6, !PT ;  /* 0x0000001900007c10 */ /* 0x008fca000b7fe4ff */
[----:B------:R1:W-:Y:S04]  /*9b70*/  STL [R1+0x1e4], R0 ;  /* 0x0001e40001007387 */ /* 0x0003e80000100800 */
[----:B------:R-:W-:Y:S04]  /*9b80*/  STL [R1+0x1dc], R251 ;  /* 0x0001dcfb01007387 */ /* 0x000fe80000100800 */
[----:B-1----:R-:W3:Y:S01]  /*9b90*/  LDL.LU R0, [R1+0x424] ;  /* 0x0004240001007983 */ /* 0x002ee20000300800 */
[----:B------:R-:W-:Y:S02]  /*9ba0*/  WARPGROUP.DEPBAR.LE gsb0, 0x0 ;  /* 0x00008000000079c5 */ /* 0x000fe40000010000 */
[----:B------:R-:W-:-:S06]  /*9bb0*/  WARPGROUP.ARRIVE ;  /* 0x00000000000079c5 */ /* 0x000fcc0000000000 */
[----:B------:R-:W-:Y:S01]  /*9bc0*/  QGMMA.64x128x32.F32.E5M2.E5M2 R24, gdesc[UR20], R24, gsb0 ;  /* 0x01e00000141879f3 */ /* 0x000fe20008003818 */
[----:B--2---:R-:W-:Y:S01]  /*9bd0*/  IADD3.X R13, R13, UR25, RZ, P1, !PT ;  /* 0x000000190d0d7c10 */ /* 0x004fe20008ffe4ff */
[----:B------:R1:W-:Y:S01]  /*9be0*/  STL [R1+0x1ec], R14 ;  /* 0x0001ec0e01007387 */ /* 0x0003e20000100800 */
[----:B------:R-:W-:Y:S02]  /*9bf0*/  IADD3.X R12, R12, UR25, RZ, P2, !PT ;  /* 0x000000190c0c7c10 */ /* 0x000fe400097fe4ff */
[----:B------:R-:W-:Y:S01]  /*9c00*/  IADD3.X R230, R230, UR25, RZ, P3, !PT ;  /* 0x00000019e6e67c10 */ /* 0x000fe20009ffe4ff */
[----:B-1----:R1:W5:Y:S04]  /*9c10*/  LDL.LU R14, [R1+0x420] ;  /* 0x00042000010e7983 */ /* 0x0023680000300800 */
[----:B------:R2:W-:Y:S04]  /*9c20*/  STL [R1+0x1f4], R13 ;  /* 0x0001f40d01007387 */ /* 0x0005e80000100800 */
[----:B--2---:R1:W5:Y:S04]  /*9c30*/  LDL.LU R13, [R1+0x41c] ;  /* 0x00041c00010d7983 */ /* 0x0043680000300800 */
[----:B------:R2:W-:Y:S04]  /*9c40*/  STL [R1+0x1fc], R12 ;  /* 0x0001fc0c01007387 */ /* 0x0005e80000100800 */
[----:B--2---:R1:W5:Y:S04]  /*9c50*/  LDL.LU R12, [R1+0x418] ;  /* 0x00041800010c7983 */ /* 0x0043680000300800 */
[----:B------:R2:W-:Y:S02]  /*9c60*/  STL [R1+0x204], R230 ;  /* 0x000204e601007387 */ /* 0x0005e40000100800 */
[----:B--2---:R-:W2:Y:S01]  /*9c70*/  S2R R230, SR_TID.X ;  /* 0x0000000000e67919 */ /* 0x004ea20000002100 */
[----:B------:R-:W-:Y:S01]  /*9c80*/  ISETP.NE.U32.AND P5, PT, R5, RZ, PT ;  /* 0x000000ff0500720c */ /* 0x000fe20003fa5070 */
[----:B0-----:R-:W-:-:S05]  /*9c90*/  IMAD.SHL.U32 R4, R4, 0x20, RZ ;  /* 0x0000002004047824 */ /* 0x001fca00078e00ff */
[----:B------:R-:W-:Y:S01]  /*9ca0*/  IADD3 R2, P4, R4, R2, RZ ;  /* 0x0000000204027210 */ /* 0x000fe20007f9e0ff */
[----:B------:R-:W-:Y:S01]  /*9cb0*/  VIADD R3, R3, 0xffffffe0 ;  /* 0xffffffe003037836 */ /* 0x000fe20000000000 */
[----:B--2---:R-:W-:Y:S01]  /*9cc0*/  LOP3.LUT R230, R230, 0x1f, RZ, 0xc0, !PT ;  /* 0x0000001fe6e67812 */ /* 0x004fe200078ec0ff */
[----:B------:R-:W-:Y:S02]  /*9cd0*/  WARPGROUP.DEPBAR.LE gsb0, 0x0 ;  /* 0x00008000000079c5 */ /* 0x000fe40000010000 */
[----:B---3--:R-:W-:Y:S02]  /*9ce0*/  LEA.HI.X.SX32 R0, R4, R0, 0x1, P4 ;  /* 0x0000000004007211 */ /* 0x008fe400020f0eff */
[----:B-1----:R-:W-:Y:S06]  /*9cf0*/  @P5 BRA `(.L_x_1) ;  /* 0xffffffb800605947 */ /* 0x002fec000383ffff */
.L_x_0:
[----:B------:R0:W-:Y:S01]  /*9d00*/  STL [R1+0x430], R84 ;  /* 0x0004305401007387 */ /* 0x0001e20000100800 */
[----:B------:R-:W-:Y:S01]  /*9d10*/  F2FP.SATFINITE.E5M2.F32.PACK_AB_MERGE_C R120, R121, R120, RZ ;  /* 0x000000787978723e */ /* 0x000fe200048060ff */
[----:B------:R-:W-:Y:S01]  /*9d20*/  ULDC UR4, c[0x0][0x22c] ;  /* 0x00008b0000047ab9 */ /* 0x000fe20000000800 */
[----:B------:R-:W-:Y:S01]  /*9d30*/  F2FP.SATFINITE.E5M2.F32.PACK_AB_MERGE_C R116, R117, R116, RZ ;  /* 0x000000747574723e */ /* 0x000fe200048060ff */
[----:B------:R-:W2:Y:S01]  /*9d40*/  LDL.LU R7, [R1+0x4] ;  /* 0x0000040001077983 */ /* 0x000ea20000300800 */
[----:B------:R-:W-:Y:S01]  /*9d50*/  F2FP.SATFINITE.E5M2.F32.PACK_AB_MERGE_C R114, R115, R114, RZ ;  /* 0x000000727372723e */ /* 0x000fe200048060ff */
[----:B------:R-:W-:Y:S01]  /*9d60*/  ULDC UR5, c[0x0][0x22c] ;  /* 0x00008b0000057ab9 */ /* 0x000fe20000000800 */
[----:B------:R-:W-:Y:S01]  /*9d70*/  F2FP.SATFINITE.E5M2.F32.PACK_AB_MERGE_C R152, R153, R152, RZ ;  /* 0x000000989998723e */ /* 0x000fe200048060ff */
[----:B------:R-:W-:Y:S01]  /*9d80*/  ULDC.64 UR6, c[0x0][0x228] ;  /* 0x00008a0000067ab9 */ /* 0x000fe20000000a00 */
[----:B------:R-:W-:Y:S01]  /*9d90*/  F2FP.SATFINITE.E5M2.F32.PACK_AB_MERGE_C R154, R155, R154, RZ ;  /* 0x0000009a9b9a723e */ /* 0x000fe200048060ff */
[----:B0-----:R-:W2:Y:S01]  /*9da0*/  LDL.LU R84, [R1] ;  /* 0x0000000001547983 */ /* 0x001ea20000300800 */
[----:B------:R-:W-:Y:S01]  /*9db0*/  F2FP.SATFINITE.E5M2.F32.PACK_AB_MERGE_C R90, R91, R90, RZ ;  /* 0x0000005a5b5a723e */ /* 0x000fe200048060ff */
[----:B------:R-:W-:Y:S01]  /*9dc0*/  ULDC.64 UR28, c[0x0][0x228] ;  /* 0x00008a00001c7ab9 */ /* 0x000fe20000000a00 */
[----:B------:R-:W-:Y:S01]  /*9dd0*/  F2FP.SATFINITE.E5M2.F32.PACK_AB_MERGE_C R27, R27, R26, RZ ;  /* 0x0000001a1b1b723e */ /* 0x000fe200048060ff */
[----:B------:R0:W-:Y:S01]  /*9de0*/  STL [R1+0x42c], R85 ;  /* 0x00042c5501007387 */ /* 0x0001e20000100800 */
[----:B------:R-:W-:Y:S01]  /*9df0*/  F2FP.SATFINITE.E5M2.F32.PACK_AB_MERGE_C R110, R111, R110, RZ ;  /* 0x0000006e6f6e723e */ /* 0x000fe200048060ff */
[----:B------:R-:W-:Y:S01]  /*9e00*/  ULDC UR8, c[0x0][0x248] ;  /* 0x0000920000087ab9 */ /* 0x000fe20000000800 */
[----:B------:R-:W-:Y:S01]  /*9e10*/  F2FP.SATFINITE.E5M2.F32.PACK_AB_MERGE_C R88, R89, R88, RZ ;  /* 0x000000585958723e */ /* 0x000fe200048060ff */
[----:B------:R-:W-:Y:S01]  /*9e20*/  ULDC.64 UR10, c[0x0][0x228] ;  /* 0x00008a00000a7ab9 */ /* 0x000fe20000000a00 */
[----:B------:R-:W-:Y:S01]  /*9e30*/  F2FP.SATFINITE.E5M2.F32.PACK_AB_MERGE_C R118, R119, R118, RZ ;  /* 0x000000767776723e */ /* 0x000fe200048060ff */
[----:B------:R-:W-:Y:S01]  /*9e40*/  ULDC.64 UR16, c[0x0][0x228] ;  /* 0x00008a0000107ab9 */ /* 0x000fe20000000a00 */
[----:B------:R-:W-:Y:S01]  /*9e50*/  F2FP.SATFINITE.E5M2.F32.PACK_AB_MERGE_C R108, R109, R108, RZ ;  /* 0x0000006c6d6c723e */ /* 0x000fe200048060ff */
[----:B------:R-:W-:Y:S01]  /*9e60*/  ULDC.64 UR20, c[0x0][0x228] ;  /* 0x00008a0000147ab9 */ /* 0x000fe20000000a00 */
[----:B------:R-:W-:Y:S01]  /*9e70*/  F2FP.SATFINITE.E5M2.F32.PACK_AB_MERGE_C R112, R113, R112, RZ ;  /* 0x000000707170723e */ /* 0x000fe200048060ff */
[----:B0-----:R-:W3:Y:S01]  /*9e80*/  LDL.LU R85, [R1+0x8] ;  /* 0x0000080001557983 */ /* 0x001ee20000300800 */
[----:B------:R-:W-:Y:S01]  /*9e90*/  F2FP.SATFINITE.E5M2.F32.PACK_AB_MERGE_C R92, R93, R92, RZ ;  /* 0x0000005c5d5c723e */ /* 0x000fe200048060ff */
[----:B------:R-:W-:Y:S01]  /*9ea0*/  ULDC.64 UR18, c[0x0][0x228] ;  /* 0x00008a0000127ab9 */ /* 0x000fe20000000a00 */
[----:B------:R-:W-:Y:S01]  /*9eb0*/  F2FP.SATFINITE.E5M2.F32.PACK_AB_MERGE_C R94, R95, R94, RZ ;  /* 0x0000005e5f5e723e */ /* 0x000fe200048060ff */
[----:B------:R-:W3:Y:S01]  /*9ec0*/  LDL.LU R5, [R1+0xc] ;  /* 0x00000c0001057983 */ /* 0x000ee20000300800 */
[----:B------:R-:W-:Y:S01]  /*9ed0*/  F2FP.SATFINITE.E5M2.F32.PACK_AB_MERGE_C R156, R157, R156, RZ ;  /* 0x0000009c9d9c723e */ /* 0x000fe200048060ff */
[----:B------:R-:W-:Y:S01]  /*9ee0*/  ULDC.64 UR24, c[0x0][0x228] ;  /* 0x00008a0000187ab9 */ /* 0x000fe20000000a00 */
[----:B------:R-:W-:Y:S01]  /*9ef0*/  F2FP.SATFINITE.E5M2.F32.PACK_AB_MERGE_C R158, R159, R158, RZ ;  /* 0x0000009e9f9e723e */ /* 0x000fe200048060ff */
[----:B-----5:R0:W-:Y:S01]  /*9f00*/  STL [R1+0x428], R12 ;  /* 0x0004280c01007387 */ /* 0x0201e20000100800 */
[----:B------:R-:W-:Y:S01]  /*9f10*/  F2FP.SATFINITE.E5M2.F32.PACK_AB_MERGE_C R104, R105, R104, RZ ;  /* 0x000000686968723e */ /* 0x000fe200048060ff */
[----:B------:R-:W-:Y:S01]  /*9f20*/  ULDC.64 UR22, c[0x0][0x228] ;  /* 0x00008a0000167ab9 */ /* 0x000fe20000000a00 */
[----:B------:R-:W-:Y:S01]  /*9f30*/  F2FP.SATFINITE.E5M2.F32.PACK_AB_MERGE_C R106, R107, R106, RZ ;  /* 0x0000006a6b6a723e */ /* 0x000fe200048060ff */
[----:B------:R-:W-:Y:S01]  /*9f40*/  ULDC.64 UR26, c[0x0][0x228] ;  /* 0x00008a00001a7ab9 */ /* 0x000fe20000000a00 */
[----:B0-----:R-:W4:Y:S04]  /*9f50*/  LDL.LU R12, [R1+0x10] ;  /* 0x00001000010c7983 */ /* 0x001f280000300800 */
[----:B------:R-:W4:Y:S04]  /*9f60*/  LDL.LU R3, [R1+0x14] ;  /* 0x0000140001037983 */ /* 0x000f280000300800 */
[----:B------:R0:W-:Y:S04]  /*9f70*/  STL [R1+0x424], R86 ;  /* 0x0004245601007387 */ /* 0x0001e80000100800 */
        /* <DEDUP_REMOVED lines=58> */
[----:B------:R-:W4:Y:S01]  /*a320*/  LDL.LU R226, [R1+0xf4] ;  /* 0x0000f40001e27983 */ /* 0x000f220000300800 */
[----:B--2---:R-:W-:-:S03]  /*a330*/  F2FP.SATFINITE.E5M2.F32.PACK_AB_MERGE_C R7, R7, R84, RZ ;  /* 0x000000540707723e */ /* 0x004fc600048060ff */
[----:B------:R-:W2:Y:S04]  /*a340*/  LDL.LU R228, [R1+0xf8] ;  /* 0x0000f80001e47983 */ /* 0x000ea80000300800 */
[----:B------:R-:W2:Y:S04]  /*a350*/  LDL.LU R227, [R1+0xfc] ;  /* 0x0000fc0001e37983 */ /* 0x000ea80000300800 */
[----:B------:R-:W2:Y:S01]  /*a360*/  LDL.LU R84, [R1+0x430] ;  /* 0x0004300001547983 */ /* 0x000ea20000300800 */
[----:B---3--:R-:W-:-:S03]  /*a370*/  F2FP.SATFINITE.E5M2.F32.PACK_AB_MERGE_C R5, R5, R85, RZ ;  /* 0x000000550505723e */ /* 0x008fc600048060ff */
[----:B------:R-:W2:Y:S01]  /*a380*/  LDL.LU R85, [R1+0x42c] ;  /* 0x00042c0001557983 */ /* 0x000ea20000300800 */
[----:B----4-:R-:W-:-:S03]  /*a390*/  F2FP.SATFINITE.E5M2.F32.PACK_AB_MERGE_C R3, R3, R12, RZ ;  /* 0x0000000c0303723e */ /* 0x010fc600048060ff */
[----:B------:R-:W3:Y:S01]  /*a3a0*/  LDL.LU R12, [R1+0x428] ;  /* 0x00042800010c7983 */ /* 0x000ee20000300800 */
[----:B------:R-:W-:-:S03]  /*a3b0*/  F2FP.SATFINITE.E5M2.F32.PACK_AB_MERGE_C R0, R0, R86, RZ ;  /* 0x000000560000723e */ /* 0x000fc600048060ff */
[----:B------:R-:W4:Y:S01]  /*a3c0*/  LDL.LU R86, [R1+0x424] ;  /* 0x0004240001567983 */ /* 0x000f220000300800 */
[----:B------:R-:W-:-:S03]  /*a3d0*/  F2FP.SATFINITE.E5M2.F32.PACK_AB_MERGE_C R2, R2, R87, RZ ;  /* 0x000000570202723e */ /* 0x000fc600048060ff */
[----:B------:R-:W4:Y:S01]  /*a3e0*/  LDL.LU R87, [R1+0x420] ;  /* 0x0004200001577983 */ /* 0x000f220000300800 */
[----:B------:R-:W0:Y:S01]  /*a3f0*/  S2R R121, SR_TID.X ;  /* 0x0000000000797919 */ /* 0x000e220000002100 */
[----:B------:R-:W-:Y:S02]  /*a400*/  F2FP.SATFINITE.E5M2.F32.PACK_AB_MERGE_C R117, R29, R28, RZ ;  /* 0x0000001c1d75723e */ /* 0x000fe400048060ff */
[----:B------:R-:W-:Y:S02]  /*a410*/  F2FP.SATFINITE.E5M2.F32.PACK_AB_MERGE_C R115, R25, R24, RZ ;  /* 0x000000181973723e */ /* 0x000fe400048060ff */
[----:B------:R-:W-:Y:S02]  /*a420*/  LOP3.LUT R7, R7, 0xffff, RZ, 0xc0, !PT ;  /* 0x0000ffff07077812 */ /* 0x000fe400078ec0ff */
[----:B------:R-:W-:Y:S02]  /*a430*/  LOP3.LUT R152, R152, 0xffff, RZ, 0xc0, !PT ;  /* 0x0000ffff98987812 */ /* 0x000fe400078ec0ff */
[----:B------:R-:W-:-:S02]  /*a440*/  F2FP.SATFINITE.E5M2.F32.PACK_AB_MERGE_C R111, R39, R38, RZ ;  /* 0x00000026276f723e */ /* 0x000fc400048060ff */
[----:B------:R-:W-:Y:S02]  /*a450*/  LOP3.LUT R5, R5, 0xffff, RZ, 0xc0, !PT ;  /* 0x0000ffff05057812 */ /* 0x000fe400078ec0ff */
[----:B------:R-:W-:Y:S02]  /*a460*/  LOP3.LUT R115, R115, 0xffff, RZ, 0xc0, !PT ;  /* 0x0000ffff73737812 */ /* 0x000fe400078ec0ff */
[----:B------:R-:W-:Y:S02]  /*a470*/  LOP3.LUT R154, R154, 0xffff, RZ, 0xc0, !PT ;  /* 0x0000ffff9a9a7812 */ /* 0x000fe400078ec0ff */
[----:B------:R-:W-:Y:S02]  /*a480*/  LOP3.LUT R90, R90, 0xffff, RZ, 0xc0, !PT ;  /* 0x0000ffff5a5a7812 */ /* 0x000fe400078ec0ff */
[----:B------:R-:W-:Y:S02]  /*a490*/  F2FP.SATFINITE.E5M2.F32.PACK_AB_MERGE_C R119, R31, R30, RZ ;  /* 0x0000001e1f77723e */ /* 0x000fe400048060ff */
[----:B------:R-:W-:-:S02]  /*a4a0*/  F2FP.SATFINITE.E5M2.F32.PACK_AB_MERGE_C R109, R37, R36, RZ ;  /* 0x00000024256d723e */ /* 0x000fc400048060ff */
[----:B------:R-:W-:Y:S02]  /*a4b0*/  F2FP.SATFINITE.E5M2.F32.PACK_AB_MERGE_C R113, R35, R34, RZ ;  /* 0x000000222371723e */ /* 0x000fe400048060ff */
[----:B------:R-:W-:Y:S02]  /*a4c0*/  LOP3.LUT R88, R88, 0xffff, RZ, 0xc0, !PT ;  /* 0x0000ffff58587812 */ /* 0x000fe400078ec0ff */
[----:B------:R-:W-:Y:S02]  /*a4d0*/  LOP3.LUT R92, R92, 0xffff, RZ, 0xc0, !PT ;  /* 0x0000ffff5c5c7812 */ /* 0x000fe400078ec0ff */
[----:B------:R-:W-:Y:S02]  /*a4e0*/  LOP3.LUT R94, R94, 0xffff, RZ, 0xc0, !PT ;  /* 0x0000ffff5e5e7812 */ /* 0x000fe400078ec0ff */
[----:B------:R-:W-:Y:S01]  /*a4f0*/  LOP3.LUT R156, R156, 0xffff, RZ, 0xc0, !PT ;  /* 0x0000ffff9c9c7812 */ /* 0x000fe200078ec0ff */
[C---:B0-----:R-:W-:Y:S01]  /*a500*/  IMAD.SHL.U32 R28, R121.reuse, 0x40, RZ ;  /* 0x00000040791c7824 */ /* 0x041fe200078e00ff */
[----:B------:R-:W-:Y:S01]  /*a510*/  LOP3.LUT R158, R158, 0xffff, RZ, 0xc0, !PT ;  /* 0x0000ffff9e9e7812 */ /* 0x000fe200078ec0ff */
[----:B------:R-:W-:Y:S01]  /*a520*/  IMAD.SHL.U32 R24, R121, 0x10, RZ ;  /* 0x0000001079187824 */ /* 0x000fe200078e00ff */
[----:B------:R-:W-:-:S02]  /*a530*/  F2FP.SATFINITE.E5M2.F32.PACK_AB_MERGE_C R105, R45, R44, RZ ;  /* 0x0000002c2d69723e */ /* 0x000fc400048060ff */
[----:B------:R-:W-:Y:S02]  /*a540*/  LOP3.LUT R29, R28, 0x400, RZ, 0xc0, !PT ;  /* 0x000004001c1d7812 */ /* 0x000fe400078ec0ff */
[----:B------:R-:W-:Y:S02]  /*a550*/  LOP3.LUT R24, R24, 0xf0, RZ, 0xc0, !PT ;  /* 0x000000f018187812 */ /* 0x000fe400078ec0ff */
[----:B------:R-:W-:Y:S02]  /*a560*/  F2FP.SATFINITE.E5M2.F32.PACK_AB_MERGE_C R107, R47, R46, RZ ;  /* 0x0000002e2f6b723e */ /* 0x000fe400048060ff */
[----:B------:R-:W-:Y:S02]  /*a570*/  IADD3 R24, R29, UR12, R24 ;  /* 0x0000000c1d187c10 */ /* 0x000fe4000fffe018 */
[----:B------:R-:W-:Y:S02]  /*a580*/  LOP3.LUT R39, R27, 0xffff, RZ, 0xc0, !PT ;  /* 0x0000ffff1b277812 */ /* 0x000fe400078ec0ff */
[----:B------:R-:W-:-:S02]  /*a590*/  SHF.R.U32.HI R27, RZ, 0x8, R7 ;  /* 0x00000008ff1b7819 */ /* 0x000fc40000011607 */
[----:B------:R-:W-:Y:S02]  /*a5a0*/  SHF.R.U32.HI R30, RZ, 0x8, R152 ;  /* 0x00000008ff1e7819 */ /* 0x000fe40000011698 */
[----:B------:R-:W-:Y:S02]  /*a5b0*/  F2FP.SATFINITE.E5M2.F32.PACK_AB_MERGE_C R25, R33, R32, RZ ;  /* 0x000000202119723e */ /* 0x000fe400048060ff */
[----:B------:R-:W-:Y:S02]  /*a5c0*/  SHF.R.U32.HI R37, RZ, 0x8, R115 ;  /* 0x00000008ff257819 */ /* 0x000fe40000011673 */
[----:B------:R-:W-:Y:S02]  /*a5d0*/  SHF.R.U32.HI R32, RZ, 0x8, R154 ;  /* 0x00000008ff207819 */ /* 0x000fe4000001169a */
[----:B------:R-:W-:Y:S02]  /*a5e0*/  SHF.R.U32.HI R38, RZ, 0x8, R39 ;  /* 0x00000008ff267819 */ /* 0x000fe40000011627 */
[----:B------:R-:W-:-:S02]  /*a5f0*/  F2FP.SATFINITE.E5M2.F32.PACK_AB_MERGE_C R35, R41, R40, RZ ;  /* 0x000000282923723e */ /* 0x000fc400048060ff */
[----:B------:R-:W-:Y:S02]  /*a600*/  LOP3.LUT R40, R27, 0xffff, RZ, 0xc0, !PT ;  /* 0x0000ffff1b287812 */ /* 0x000fe400078ec0ff */
[----:B------:R-:W-:Y:S02]  /*a610*/  SHF.R.U32.HI R33, RZ, 0x8, R88 ;  /* 0x00000008ff217819 */ /* 0x000fe40000011658 */
[----:B------:R-:W-:Y:S02]  /*a620*/  LOP3.LUT R3, R3, 0xffff, RZ, 0xc0, !PT ;  /* 0x0000ffff03037812 */ /* 0x000fe400078ec0ff */
[----:B------:R-:W-:Y:S02]  /*a630*/  LOP3.LUT R33, R33, 0xffff, RZ, 0xc0, !PT ;  /* 0x0000ffff21217812 */ /* 0x000fe400078ec0ff */
[----:B------:R-:W-:Y:S02]  /*a640*/  F2FP.SATFINITE.E5M2.F32.PACK_AB_MERGE_C R36, R43, R42, RZ ;  /* 0x0000002a2b24723e */ /* 0x000fe400048060ff */
[----:B------:R-:W-:-:S02]  /*a650*/  LOP3.LUT R117, R117, 0xffff, RZ, 0xc0, !PT ;  /* 0x0000ffff75757812 */ /* 0x000fc400078ec0ff */
[----:B------:R-:W-:Y:S02]  /*a660*/  PRMT R41, R3, 0x3340, R92 ;  /* 0x0000334003297816 */ /* 0x000fe4000000005c */
[----:B------:R-:W-:Y:S02]  /*a670*/  LOP3.LUT R119, R119, 0xffff, RZ, 0xc0, !PT ;  /* 0x0000ffff77777812 */ /* 0x000fe400078ec0ff */
[----:B------:R-:W-:Y:S02]  /*a680*/  SHF.R.U32.HI R42, RZ, 0x8, R94 ;  /* 0x00000008ff2a7819 */ /* 0x000fe4000001165e */
[----:B------:R-:W-:Y:S02]  /*a690*/  SHF.R.U32.HI R45, RZ, 0x8, R117 ;  /* 0x00000008ff2d7819 */ /* 0x000fe40000011675 */
[----:B------:R-:W-:Y:S02]  /*a6a0*/  SHF.R.U32.HI R46, RZ, 0x8, R119 ;  /* 0x00000008ff2e7819 */ /* 0x000fe40000011677 */
[----:B------:R-:W-:-:S02]  /*a6b0*/  LOP3.LUT R42, R42, 0xffff, RZ, 0xc0, !PT ;  /* 0x0000ffff2a2a7812 */ /* 0x000fc400078ec0ff */
[----:B------:R-:W-:Y:S02]  /*a6c0*/  F2FP.SATFINITE.E5M2.F32.PACK_AB_MERGE_C R4, R4, R13, RZ ;  /* 0x0000000d0404723e */ /* 0x000fe400048060ff */
[----:B------:R-:W-:Y:S01]  /*a6d0*/  F2FP.SATFINITE.E5M2.F32.PACK_AB_MERGE_C R96, R97, R96, RZ ;  /* 0x000000606160723e */ /* 0x000fe200048060ff */
[----:B------:R-:W2:Y:S01]  /*a6e0*/  LDL.LU R13, [R1+0x41c] ;  /* 0x00041c00010d7983 */ /* 0x000ea20000300800 */
[----:B------:R-:W-:Y:S02]  /*a6f0*/  F2FP.SATFINITE.E5M2.F32.PACK_AB_MERGE_C R98, R99, R98, RZ ;  /* 0x000000626362723e */ /* 0x000fe400048060ff */
[----:B------:R-:W-:Y:S02]  /*a700*/  F2FP.SATFINITE.E5M2.F32.PACK_AB_MERGE_C R160, R161, R160, RZ ;  /* 0x000000a0a1a0723e */ /* 0x000fe400048060ff */
[----:B------:R-:W-:Y:S02]  /*a710*/  F2FP.SATFINITE.E5M2.F32.PACK_AB_MERGE_C R162, R163, R162, RZ ;  /* 0x000000a2a3a2723e */ /* 0x000fe400048060ff */
[----:B------:R-:W-:-:S02]  /*a720*/  F2FP.SATFINITE.E5M2.F32.PACK_AB_MERGE_C R43, R49, R48, RZ ;  /* 0x00000030312b723e */ /* 0x000fc400048060ff */
[----:B------:R-:W-:Y:S02]  /*a730*/  F2FP.SATFINITE.E5M2.F32.PACK_AB_MERGE_C R44, R51, R50, RZ ;  /* 0x00000032332c723e */ /* 0x000fe400048060ff */
        /* <DEDUP_REMOVED lines=8> */
[----:B------:R-:W-:Y:S02]  /*a7c0*/  F2FP.SATFINITE.E5M2.F32.PACK_AB_MERGE_C R93, R53, R52, RZ ;  /* 0x00000034355d723e */ /* 0x000fe400048060ff */
[----:B------:R-:W-:Y:S02]  /*a7d0*/  SHF.R.U32.HI R52, RZ, 0x8, R113 ;  /* 0x00000008ff347819 */ /* 0x000fe40000011671 */
[----:B------:R-:W-:-:S02]  /*a7e0*/  SHF.R.U32.HI R49, RZ, 0x8, R25 ;  /* 0x00000008ff317819 */ /* 0x000fc40000011619 */
[----:B------:R-:W-:Y:S02]  /*a7f0*/  F2FP.SATFINITE.E5M2.F32.PACK_AB_MERGE_C R6, R6, R14, RZ ;  /* 0x0000000e0606723e */ /* 0x000fe400048060ff */
[----:B------:R-:W-:Y:S01]  /*a800*/  F2FP.SATFINITE.E5M2.F32.PACK_AB_MERGE_C R100, R101, R100, RZ ;  /* 0x000000646564723e */ /* 0x000fe200048060ff */
[----:B------:R-:W2:Y:S01]  /*a810*/  LDL.LU R14, [R1+0x418] ;  /* 0x00041800010e7983 */ /* 0x000ea20000300800 */
[----:B------:R-:W-:Y:S02]  /*a820*/  F2FP.SATFINITE.E5M2.F32.PACK_AB_MERGE_C R8, R8, R230, RZ ;  /* 0x000000e60808723e */ /* 0x000fe400048060ff */
[----:B------:R-:W-:Y:S02]  /*a830*/  LOP3.LUT R49, R49, 0xffff, RZ, 0xc0, !PT ;  /* 0x0000ffff31317812 */ /* 0x000fe400078ec0ff */
[----:B------:R-:W-:Y:S02]  /*a840*/  F2FP.SATFINITE.E5M2.F32.PACK_AB_MERGE_C R102, R103, R102, RZ ;  /* 0x000000666766723e */ /* 0x000fe400048060ff */
[----:B------:R-:W-:-:S02]  /*a850*/  F2FP.SATFINITE.E5M2.F32.PACK_AB_MERGE_C R99, R61, R60, RZ ;  /* 0x0000003c3d63723e */ /* 0x000fc400048060ff */
[----:B------:R-:W-:Y:S02]  /*a860*/  LOP3.LUT R6, R6, 0xffff, RZ, 0xc0, !PT ;  /* 0x0000ffff06067812 */ /* 0x000fe400078ec0ff */
[----:B------:R-:W-:Y:S02]  /*a870*/  LOP3.LUT R60, R8, 0xffff, RZ, 0xc0, !PT ;  /* 0x0000ffff083c7812 */ /* 0x000fe400078ec0ff */
[----:B------:R-:W-:Y:S02]  /*a880*/  F2FP.SATFINITE.E5M2.F32.PACK_AB_MERGE_C R166, R167, R166, RZ ;  /* 0x000000a6a7a6723e */ /* 0x000fe400048060ff */
[----:B------:R-:W-:Y:S02]  /*a890*/  F2FP.SATFINITE.E5M2.F32.PACK_AB_MERGE_C R164, R165, R164, RZ ;  /* 0x000000a4a5a4723e */ /* 0x000fe400048060ff */
[----:B------:R-:W-:Y:S02]  /*a8a0*/  LOP3.LUT R166, R166, 0xffff, RZ, 0xc0, !PT ;  /* 0x0000ffffa6a67812 */ /* 0x000fe400078ec0ff */
[----:B------:R-:W-:-:S02]  /*a8b0*/  LOP3.LUT R111, R111, 0xffff, RZ, 0xc0, !PT ;  /* 0x0000ffff6f6f7812 */ /* 0x000fc400078ec0ff */
[----:B------:R-:W-:Y:S02]  /*a8c0*/  LOP3.LUT R164, R164, 0xffff, RZ, 0xc0, !PT ;  /* 0x0000ffffa4a47812 */ /* 0x000fe400078ec0ff */
[----:B------:R-:W-:Y:S02]  /*a8d0*/  LOP3.LUT R109, R109, 0xffff, RZ, 0xc0, !PT ;  /* 0x0000ffff6d6d7812 */ /* 0x000fe400078ec0ff */
[----:B------:R-:W-:Y:S02]  /*a8e0*/  F2FP.SATFINITE.E5M2.F32.PACK_AB_MERGE_C R95, R55, R54, RZ ;  /* 0x00000036375f723e */ /* 0x000fe400048060ff */
[----:B------:R-:W-:Y:S02]  /*a8f0*/  F2FP.SATFINITE.E5M2.F32.PACK_AB_MERGE_C R51, R59, R58, RZ ;  /* 0x0000003a3b33723e */ /* 0x000fe400048060ff */
[----:B------:R-:W-:Y:S02]  /*a900*/  SHF.R.U32.HI R55, RZ, 0x8, R111 ;  /* 0x00000008ff377819 */ /* 0x000fe4000001166f */
[----:B------:R-:W-:-:S02]  /*a910*/  F2FP.SATFINITE.E5M2.F32.PACK_AB_MERGE_C R9, R9, R15, RZ ;  /* 0x0000000f0909723e */ /* 0x000fc400048060ff */
[----:B------:R-:W-:Y:S02]  /*a920*/  SHF.R.U32.HI R54, RZ, 0x8, R109 ;  /* 0x00000008ff367819 */ /* 0x000fe4000001166d */
[----:B------:R-:W-:Y:S02]  /*a930*/  F2FP.SATFINITE.E5M2.F32.PACK_AB_MERGE_C R10, R10, R252, RZ ;  /* 0x000000fc0a0a723e */ /* 0x000fe400048060ff */
[----:B------:R-:W-:Y:S02]  /*a940*/  F2FP.SATFINITE.E5M2.F32.PACK_AB_MERGE_C R168, R169, R168, RZ ;  /* 0x000000a8a9a8723e */ /* 0x000fe400048060ff */
[----:B------:R-:W-:Y:S02]  /*a950*/  F2FP.SATFINITE.E5M2.F32.PACK_AB_MERGE_C R170, R171, R170, RZ ;  /* 0x000000aaabaa723e */ /* 0x000fe400048060ff */
[----:B------:R-:W-:Y:S02]  /*a960*/  F2FP.SATFINITE.E5M2.F32.PACK_AB_MERGE_C R97, R65, R64, RZ ;  /* 0x000000404161723e */ /* 0x000fe400048060ff */
[----:B------:R-:W-:-:S02]  /*a970*/  LOP3.LUT R55, R55, 0xffff, RZ, 0xc0, !PT ;  /* 0x0000ffff37377812 */ /* 0x000fc400078ec0ff */
[----:B------:R-:W-:Y:S02]  /*a980*/  LOP3.LUT R54, R54, 0xffff, RZ, 0xc0, !PT ;  /* 0x0000ffff36367812 */ /* 0x000fe400078ec0ff */
[----:B------:R-:W-:Y:S02]  /*a990*/  LOP3.LUT R9, R9, 0xffff, RZ, 0xc0, !PT ;  /* 0x0000ffff09097812 */ /* 0x000fe400078ec0ff */
[----:B------:R-:W-:Y:S02]  /*a9a0*/  LOP3.LUT R104, R104, 0xffff, RZ, 0xc0, !PT ;  /* 0x0000ffff68687812 */ /* 0x000fe400078ec0ff */
[----:B------:R-:W-:Y:S02]  /*a9b0*/  F2FP.SATFINITE.E5M2.F32.PACK_AB_MERGE_C R91, R71, R70, RZ ;  /* 0x00000046475b723e */ /* 0x000fe400048060ff */
[----:B------:R-:W-:Y:S02]  /*a9c0*/  LOP3.LUT R10, R10, 0xffff, RZ, 0xc0, !PT ;  /* 0x0000ffff0a0a7812 */ /* 0x000fe400078ec0ff */
[----:B------:R-:W-:-:S02]  /*a9d0*/  LOP3.LUT R168, R168, 0xffff, RZ, 0xc0, !PT ;  /* 0x0000ffffa8a87812 */ /* 0x000fc400078ec0ff */
[----:B------:R-:W-:Y:S02]  /*a9e0*/  LOP3.LUT R35, R35, 0xffff, RZ, 0xc0, !PT ;  /* 0x0000ffff23237812 */ /* 0x000fe400078ec0ff */
[----:B------:R-:W-:Y:S02]  /*a9f0*/  F2FP.SATFINITE.E5M2.F32.PACK_AB_MERGE_C R103, R63, R62, RZ ;  /* 0x0000003e3f67723e */ /* 0x000fe400048060ff */
[----:B------:R-:W-:Y:S02]  /*aa00*/  LOP3.LUT R170, R170, 0xffff, RZ, 0xc0, !PT ;  /* 0x0000ffffaaaa7812 */ /* 0x000fe400078ec0ff */
[----:B------:R-:W-:Y:S02]  /*aa10*/  F2FP.SATFINITE.E5M2.F32.PACK_AB_MERGE_C R15, R249, R250, RZ ;  /* 0x000000faf90f723e */ /* 0x000fe400048060ff */
[----:B------:R-:W-:Y:S02]  /*aa20*/  F2FP.SATFINITE.E5M2.F32.PACK_AB_MERGE_C R172, R173, R172, RZ ;  /* 0x000000acadac723e */ /* 0x000fe400048060ff */
[----:B------:R-:W-:-:S02]  /*aa30*/  F2FP.SATFINITE.E5M2.F32.PACK_AB_MERGE_C R11, R11, R251, RZ ;  /* 0x000000fb0b0b723e */ /* 0x000fc400048060ff */
[----:B------:R-:W-:Y:S02]  /*aa40*/  F2FP.SATFINITE.E5M2.F32.PACK_AB_MERGE_C R174, R175, R174, RZ ;  /* 0x000000aeafae723e */ /* 0x000fe400048060ff */
[----:B------:R-:W-:Y:S02]  /*aa50*/  LOP3.LUT R15, R15, 0xffff, RZ, 0xc0, !PT ;  /* 0x0000ffff0f0f7812 */ /* 0x000fe400078ec0ff */
[----:B------:R-:W-:Y:S02]  /*aa60*/  LOP3.LUT R172, R172, 0xffff, RZ, 0xc0, !PT ;  /* 0x0000ffffacac7812 */ /* 0x000fe400078ec0ff */
[----:B------:R-:W-:Y:S02]  /*aa70*/  LOP3.LUT R105, R105, 0xffff, RZ, 0xc0, !PT ;  /* 0x0000ffff69697812 */ /* 0x000fe400078ec0ff */
[----:B------:R-:W-:Y:S02]  /*aa80*/  F2FP.SATFINITE.E5M2.F32.PACK_AB_MERGE_C R26, R57, R56, RZ ;  /* 0x00000038391a723e */ /* 0x000fe400048060ff */
[----:B------:R-:W-:-:S02]  /*aa90*/  LOP3.LUT R11, R11, 0xffff, RZ, 0xc0, !PT ;  /* 0x0000ffff0b0b7812 */ /* 0x000fc400078ec0ff */
[----:B------:R-:W-:Y:S02]  /*aaa0*/  LOP3.LUT R108, R108, 0xffff, RZ, 0xc0, !PT ;  /* 0x0000ffff6c6c7812 */ /* 0x000fe400078ec0ff */
[----:B------:R-:W-:Y:S02]  /*aab0*/  LOP3.LUT R174, R174, 0xffff, RZ, 0xc0, !PT ;  /* 0x0000ffffaeae7812 */ /* 0x000fe400078ec0ff */
[----:B------:R-:W-:Y:S02]  /*aac0*/  LOP3.LUT R107, R107, 0xffff, RZ, 0xc0, !PT ;  /* 0x0000ffff6b6b7812 */ /* 0x000fe400078ec0ff */
[----:B------:R-:W-:Y:S02]  /*aad0*/  F2FP.SATFINITE.E5M2.F32.PACK_AB_MERGE_C R76, R77, R76, RZ ;  /* 0x0000004c4d4c723e */ /* 0x000fe400048060ff */
[----:B------:R-:W-:Y:S02]  /*aae0*/  PRMT R77, R11, 0x3340, R108 ;  /* 0x000033400b4d7816 */ /* 0x000fe4000000006c */
[----:B------:R-:W-:-:S02]  /*aaf0*/  LOP3.LUT R110, R110, 0xffff, RZ, 0xc0, !PT ;  /* 0x0000ffff6e6e7812 */ /* 0x000fc400078ec0ff */
[----:B------:R-:W-:Y:S02]  /*ab00*/  F2FP.SATFINITE.E5M2.F32.PACK_AB_MERGE_C R16, R16, R248, RZ ;  /* 0x000000f81010723e */ /* 0x000fe400048060ff */
[----:B------:R-:W-:Y:S02]  /*ab10*/  F2FP.SATFINITE.E5M2.F32.PACK_AB_MERGE_C R17, R17, R247, RZ ;  /* 0x000000f71111723e */ /* 0x000fe400048060ff */
[----:B------:R-:W-:Y:S02]  /*ab20*/  F2FP.SATFINITE.E5M2.F32.PACK_AB_MERGE_C R74, R75, R74, RZ ;  /* 0x0000004a4b4a723e */ /* 0x000fe400048060ff */
[----:B------:R-:W-:Y:S02]  /*ab30*/  F2FP.SATFINITE.E5M2.F32.PACK_AB_MERGE_C R176, R177, R176, RZ ;  /* 0x000000b0b1b0723e */ /* 0x000fe400048060ff */
[----:B------:R-:W-:Y:S02]  /*ab40*/  SHF.R.U32.HI R34, RZ, 0x8, R90 ;  /* 0x00000008ff227819 */ /* 0x000fe4000001165a */
[----:B------:R-:W-:-:S02]  /*ab50*/  PRMT R75, R15, 0x3340, R110 ;  /* 0x000033400f4b7816 */ /* 0x000fc4000000006e */
[----:B------:R-:W-:Y:S02]  /*ab60*/  F2FP.SATFINITE.E5M2.F32.PACK_AB_MERGE_C R178, R179, R178, RZ ;  /* 0x000000b2b3b2723e */ /* 0x000fe400048060ff */
[----:B------:R-:W-:Y:S02]  /*ab70*/  LOP3.LUT R16, R16, 0xffff, RZ, 0xc0, !PT ;  /* 0x0000ffff10107812 */ /* 0x000fe400078ec0ff */
[----:B------:R-:W-:Y:S02]  /*ab80*/  F2FP.SATFINITE.E5M2.F32.PACK_AB_MERGE_C R72, R73, R72, RZ ;  /* 0x000000484948723e */ /* 0x000fe400048060ff */
[----:B------:R-:W-:Y:S02]  /*ab90*/  LOP3.LUT R17, R17, 0xffff, RZ, 0xc0, !PT ;  /* 0x0000ffff11117812 */ /* 0x000fe400078ec0ff */
[----:B------:R-:W-:Y:S02]  /*aba0*/  LOP3.LUT R176, R176, 0xffff, RZ, 0xc0, !PT ;  /* 0x0000ffffb0b07812 */ /* 0x000fe400078ec0ff */
[----:B------:R-:W-:-:S02]  /*abb0*/  LOP3.LUT R43, R43, 0xffff, RZ, 0xc0, !PT ;  /* 0x0000ffff2b2b7812 */ /* 0x000fc400078ec0ff */
[----:B------:R-:W-:Y:S02]  /*abc0*/  F2FP.SATFINITE.E5M2.F32.PACK_AB_MERGE_C R89, R69, R68, RZ ;  /* 0x000000444559723e */ /* 0x000fe400048060ff */
[----:B------:R-:W-:Y:S02]  /*abd0*/  LOP3.LUT R178, R178, 0xffff, RZ, 0xc0, !PT ;  /* 0x0000ffffb2b27812 */ /* 0x000fe400078ec0ff */
[----:B------:R-:W-:Y:S02]  /*abe0*/  PRMT R31, R7, 0x3340, R88 ;  /* 0x00003340071f7816 */ /* 0x000fe40000000058 */
[----:B------:R-:W-:Y:S02]  /*abf0*/  F2FP.SATFINITE.E5M2.F32.PACK_AB_MERGE_C R18, R18, R246, RZ ;  /* 0x000000f61212723e */ /* 0x000fe400048060ff */
[----:B------:R-:W-:Y:S02]  /*ac00*/  F2FP.SATFINITE.E5M2.F32.PACK_AB_MERGE_C R19, R19, R245, RZ ;  /* 0x000000f51313723e */ /* 0x000fe400048060ff */
[----:B------:R-:W-:-:S02]  /*ac10*/  F2FP.SATFINITE.E5M2.F32.PACK_AB_MERGE_C R180, R181, R180, RZ ;  /* 0x000000b4b5b4723e */ /* 0x000fc400048060ff */
[----:B------:R-:W-:Y:S02]  /*ac20*/  F2FP.SATFINITE.E5M2.F32.PACK_AB_MERGE_C R182, R183, R182, RZ ;  /* 0x000000b6b7b6723e */ /* 0x000fe400048060ff */
[----:B------:R-:W-:Y:S02]  /*ac30*/  PRMT R63, R176, 0x3340, R43 ;  /* 0x00003340b03f7816 */ /* 0x000fe4000000002b */
[----:B------:R-:W-:Y:S02]  /*ac40*/  LOP3.LUT R18, R18, 0xffff, RZ, 0xc0, !PT ;  /* 0x0000ffff12127812 */ /* 0x000fe400078ec0ff */
[----:B------:R-:W-:Y:S01]  /*ac50*/  LOP3.LUT R19, R19, 0xffff, RZ, 0xc0, !PT ;  /* 0x0000ffff13137812 */ /* 0x000fe200078ec0ff */
[----:B---3--:R-:W-:Y:S01]  /*ac60*/  VIADD R28, R12, 0x1 ;  /* 0x000000010c1c7836 */ /* 0x008fe20000000000 */
[----:B------:R-:W-:Y:S01]  /*ac70*/  LOP3.LUT R180, R180, 0xffff, RZ, 0xc0, !PT ;  /* 0x0000ffffb4b47812 */ /* 0x000fe200078ec0ff */
[----:B------:R-:W-:Y:S01]  /*ac80*/  VIADD R29, R12, 0x2 ;  /* 0x000000020c1d7836 */ /* 0x000fe20000000000 */
[----:B------:R-:W-:-:S02]  /*ac90*/  LOP3.LUT R114, R114, 0xffff, RZ, 0xc0, !PT ;  /* 0x0000ffff72727812 */ /* 0x000fc400078ec0ff */
[----:B------:R-:W-:Y:S01]  /*aca0*/  ISETP.GE.AND P3, PT, R28, UR4, PT ;  /* 0x000000041c007c0c */ /* 0x000fe2000bf66270 */
[----:B------:R-:W-:Y:S01]  /*acb0*/  VIADD R28, R12, 0x3 ;  /* 0x000000030c1c7836 */ /* 0x000fe20000000000 */
[----:B------:R-:W-:Y:S01]  /*acc0*/  ULDC UR4, c[0x0][0x22c] ;  /* 0x00008b0000047ab9 */ /* 0x000fe20000000800 */
[----:B------:R-:W-:Y:S02]  /*acd0*/  LOP3.LUT R182, R182, 0xffff, RZ, 0xc0, !PT ;  /* 0x0000ffffb6b67812 */ /* 0x000fe400078ec0ff */
[----:B------:R-:W-:Y:S01]  /*ace0*/  ISETP.GE.AND P0, PT, R29, UR4, PT ;  /* 0x000000041d007c0c */ /* 0x000fe2000bf06270 */
[----:B------:R-:W-:Y:S01]  /*acf0*/  ULDC UR4, c[0x0][0x244] ;  /* 0x0000910000047ab9 */ /* 0x000fe20000000800 */
[----:B------:R-:W-:Y:S02]  /*ad00*/  ISETP.GE.AND P2, PT, R28, UR5, PT ;  /* 0x000000051c007c0c */ /* 0x000fe4000bf46270 */
[----:B------:R-:W-:Y:S02]  /*ad10*/  SHF.R.U32.HI R28, RZ, 0x8, R5 ;  /* 0x00000008ff1c7819 */ /* 0x000fe40000011605 */
[----:B------:R-:W-:-:S02]  /*ad20*/  PRMT R29, R5, 0x3340, R90 ;  /* 0x00003340051d7816 */ /* 0x000fc4000000005a */
[----:B------:R-:W-:Y:S02]  /*ad30*/  PRMT R5, R154, 0x3340, R39 ;  /* 0x000033409a057816 */ /* 0x000fe40000000027 */
[----:B------:R-:W-:Y:S02]  /*ad40*/  LOP3.LUT R39, R30, 0xffff, RZ, 0xc0, !PT ;  /* 0x0000ffff1e277812 */ /* 0x000fe400078ec0ff */
[----:B------:R-:W-:Y:S02]  /*ad50*/  LOP3.LUT R27, R28, 0xffff, RZ, 0xc0, !PT ;  /* 0x0000ffff1c1b7812 */ /* 0x000fe400078ec0ff */
[----:B------:R-:W-:Y:S02]  /*ad60*/  LOP3.LUT R30, R37, 0xffff, RZ, 0xc0, !PT ;  /* 0x0000ffff251e7812 */ /* 0x000fe400078ec0ff */
[----:B------:R-:W-:Y:S02]  /*ad70*/  LOP3.LUT R37, R32, 0xffff, RZ, 0xc0, !PT ;  /* 0x0000ffff20257812 */ /* 0x000fe400078ec0ff */
[----:B------:R-:W-:-:S02]  /*ad80*/  LOP3.LUT R28, R38, 0xffff, RZ, 0xc0, !PT ;  /* 0x0000ffff261c7812 */ /* 0x000fc400078ec0ff */
[----:B------:R-:W-:Y:S02]  /*ad90*/  PRMT R38, R40, 0x3340, R33 ;  /* 0x0000334028267816 */ /* 0x000fe40000000021 */
[----:B------:R-:W-:Y:S02]  /*ada0*/  PRMT R28, R37, 0x3340, R28 ;  /* 0x00003340251c7816 */ /* 0x000fe4000000001c */
[----:B------:R-:W-:Y:S02]  /*adb0*/  LOP3.LUT R37, R0, 0xffff, RZ, 0xc0, !PT ;  /* 0x0000ffff00257812 */ /* 0x000fe400078ec0ff */
[----:B------:R-:W-:Y:S02]  /*adc0*/  SHF.R.U32.HI R0, RZ, 0x8, R3 ;  /* 0x00000008ff007819 */ /* 0x000fe40000011603 */
[----:B------:R-:W-:Y:S02]  /*add0*/  SHF.R.U32.HI R40, RZ, 0x8, R92 ;  /* 0x00000008ff287819 */ /* 0x000fe4000001165c */
[----:B------:R-:W-:-:S02]  /*ade0*/  SHF.R.U32.HI R3, RZ, 0x8, R37 ;  /* 0x00000008ff037819 */ /* 0x000fc40000011625 */
[----:B------:R-:W-:Y:S02]  /*adf0*/  PRMT R30, R39, 0x3340, R30 ;  /* 0x00003340271e7816 */ /* 0x000fe4000000001e */
[----:B------:R-:W-:Y:S02]  /*ae00*/  SHF.R.U32.HI R32, RZ, 0x8, R156 ;  /* 0x00000008ff207819 */ /* 0x000fe4000001169c */
[----:B------:R-:W-:Y:S02]  /*ae10*/  SHF.R.U32.HI R39, RZ, 0x8, R158 ;  /* 0x00000008ff277819 */ /* 0x000fe4000001169e */
[----:B------:R-:W-:Y:S02]  /*ae20*/  LOP3.LUT R47, R0, 0xffff, RZ, 0xc0, !PT ;  /* 0x0000ffff002f7812 */ /* 0x000fe400078ec0ff */
[----:B------:R-:W-:Y:S02]  /*ae30*/  LOP3.LUT R40, R40, 0xffff, RZ, 0xc0, !PT ;  /* 0x0000ffff28287812 */ /* 0x000fe400078ec0ff */
[----:B------:R-:W-:-:S02]  /*ae40*/  LOP3.LUT R3, R3, 0xffff, RZ, 0xc0, !PT ;  /* 0x0000ffff03037812 */ /* 0x000fc400078ec0ff */
[----:B------:R-:W-:Y:S02]  /*ae50*/  LOP3.LUT R32, R32, 0xffff, RZ, 0xc0, !PT ;  /* 0x0000ffff20207812 */ /* 0x000fe400078ec0ff */
[----:B------:R-:W-:Y:S02]  /*ae60*/  LOP3.LUT R39, R39, 0xffff, RZ, 0xc0, !PT ;  /* 0x0000ffff27277812 */ /* 0x000fe400078ec0ff */
[----:B------:R-:W-:Y:S02]  /*ae70*/  PRMT R50, R47, 0x3340, R40 ;  /* 0x000033402f327816 */ /* 0x000fe40000000028 */
[----:B------:R-:W-:Y:S02]  /*ae80*/  PRMT R48, R3, 0x3340, R42 ;  /* 0x0000334003307816 */ /* 0x000fe4000000002a */
[----:B------:R-:W-:Y:S02]  /*ae90*/  LOP3.LUT R3, R96, 0xffff, RZ, 0xc0, !PT ;  /* 0x0000ffff60037812 */ /* 0x000fe400078ec0ff */
[----:B------:R-:W-:-:S02]  /*aea0*/  LOP3.LUT R47, R98, 0xffff, RZ, 0xc0, !PT ;  /* 0x0000ffff622f7812 */ /* 0x000fc400078ec0ff */
[----:B------:R-:W-:Y:S02]  /*aeb0*/  PRMT R40, R32, 0x3340, R45 ;  /* 0x0000334020287816 */ /* 0x000fe4000000002d */
[----:B------:R-:W-:Y:S02]  /*aec0*/  PRMT R32, R39, 0x3340, R46 ;  /* 0x0000334027207816 */ /* 0x000fe4000000002e */
[----:B------:R-:W-:Y:S02]  /*aed0*/  SHF.R.U32.HI R0, RZ, 0x8, R2 ;  /* 0x00000008ff007819 */ /* 0x000fe40000011602 */
[--C-:B------:R-:W-:Y:S02]  /*aee0*/  PRMT R45, R2, 0x3340, R3.reuse ;  /* 0x00003340022d7816 */ /* 0x100fe40000000003 */
[----:B------:R-:W-:Y:S02]  /*aef0*/  SHF.R.U32.HI R46, RZ, 0x8, R3 ;  /* 0x00000008ff2e7819 */ /* 0x000fe40000011603 */
[----:B------:R-:W-:-:S02]  /*af00*/  PRMT R42, R4, 0x3340, R47 ;  /* 0x00003340042a7816 */ /* 0x000fc4000000002f */
[----:B------:R-:W-:Y:S02]  /*af10*/  SHF.R.U32.HI R2, RZ, 0x8, R4 ;  /* 0x00000008ff027819 */ /* 0x000fe40000011604 */
[----:B------:R-:W-:Y:S02]  /*af20*/  SHF.R.U32.HI R47, RZ, 0x8, R47 ;  /* 0x00000008ff2f7819 */ /* 0x000fe4000001162f */
[----:B------:R-:W-:Y:S02]  /*af30*/  SHF.R.U32.HI R3, RZ, 0x8, R160 ;  /* 0x00000008ff037819 */ /* 0x000fe400000116a0 */
[----:B------:R-:W-:Y:S02]  /*af40*/  SHF.R.U32.HI R4, RZ, 0x8, R162 ;  /* 0x00000008ff047819 */ /* 0x000fe400000116a2 */
[----:B------:R-:W-:Y:S02]  /*af50*/  LOP3.LUT R53, R0, 0xffff, RZ, 0xc0, !PT ;  /* 0x0000ffff00357812 */ /* 0x000fe400078ec0ff */
[----:B------:R-:W-:-:S02]  /*af60*/  LOP3.LUT R2, R2, 0xffff, RZ, 0xc0, !PT ;  /* 0x0000ffff02027812 */ /* 0x000fc400078ec0ff */
[----:B------:R-:W-:Y:S02]  /*af70*/  LOP3.LUT R47, R47, 0xffff, RZ, 0xc0, !PT ;  /* 0x0000ffff2f2f7812 */ /* 0x000fe400078ec0ff */
[----:B------:R-:W-:Y:S02]  /*af80*/  LOP3.LUT R0, R3, 0xffff, RZ, 0xc0, !PT ;  /* 0x0000ffff03007812 */ /* 0x000fe400078ec0ff */
[----:B------:R-:W-:Y:S02]  /*af90*/  LOP3.LUT R4, R4, 0xffff, RZ, 0xc0, !PT ;  /* 0x0000ffff04047812 */ /* 0x000fe400078ec0ff */
[----:B------:R-:W-:Y:S02]  /*afa0*/  LOP3.LUT R3, R52, 0xffff, RZ, 0xc0, !PT ;  /* 0x0000ffff34037812 */ /* 0x000fe400078ec0ff */
[----:B------:R-:W-:Y:S02]  /*afb0*/  LOP3.LUT R46, R46, 0xffff, RZ, 0xc0, !PT ;  /* 0x0000ffff2e2e7812 */ /* 0x000fe400078ec0ff */
[----:B------:R-:W-:-:S02]  /*afc0*/  PRMT R47, R2, 0x3340, R47 ;  /* 0x00003340022f7816 */ /* 0x000fc4000000002f */
[----:B------:R-:W-:Y:S02]  /*afd0*/  PRMT R2, R4, 0x3340, R3 ;  /* 0x0000334004027816 */ /* 0x000fe40000000003 */
[----:B------:R-:W-:Y:S02]  /*afe0*/  PRMT R52, R53, 0x3340, R46 ;  /* 0x0000334035347816 */ /* 0x000fe4000000002e */
[----:B------:R-:W-:Y:S02]  /*aff0*/  LOP3.LUT R3, R100, 0xffff, RZ, 0xc0, !PT ;  /* 0x0000ffff64037812 */ /* 0x000fe400078ec0ff */
[----:B------:R-:W-:Y:S02]  /*b000*/  PRMT R46, R0, 0x3340, R49 ;  /* 0x00003340002e7816 */ /* 0x000fe40000000031 */
[----:B------:R-:W-:Y:S02]  /*b010*/  LOP3.LUT R49, R102, 0xffff, RZ, 0xc0, !PT ;  /* 0x0000ffff66317812 */ /* 0x000fe400078ec0ff */
[----:B------:R-:W-:-:S02]  /*b020*/  PRMT R61, R6, 0x3340, R3 ;  /* 0x00003340063d7816 */ /* 0x000fc40000000003 */
[----:B------:R-:W-:Y:S02]  /*b030*/  SHF.R.U32.HI R8, RZ, 0x8, R3 ;  /* 0x00000008ff087819 */ /* 0x000fe40000011603 */
[----:B------:R-:W-:Y:S02]  /*b040*/  SHF.R.U32.HI R3, RZ, 0x8, R60 ;  /* 0x00000008ff037819 */ /* 0x000fe4000001163c */
[----:B------:R-:W-:Y:S02]  /*b050*/  SHF.R.U32.HI R0, RZ, 0x8, R6 ;  /* 0x00000008ff007819 */ /* 0x000fe40000011606 */
[--C-:B------:R-:W-:Y:S02]  /*b060*/  PRMT R60, R60, 0x3340, R49.reuse ;  /* 0x000033403c3c7816 */ /* 0x100fe40000000031 */
[----:B------:R-:W-:Y:S02]  /*b070*/  SHF.R.U32.HI R49, RZ, 0x8, R49 ;  /* 0x00000008ff317819 */ /* 0x000fe40000011631 */
[----:B------:R-:W-:-:S02]  /*b080*/  SHF.R.U32.HI R6, RZ, 0x8, R166 ;  /* 0x00000008ff067819 */ /* 0x000fc400000116a6 */
[----:B------:R-:W-:Y:S02]  /*b090*/  LOP3.LUT R59, R0, 0xffff, RZ, 0xc0, !PT ;  /* 0x0000ffff003b7812 */ /* 0x000fe400078ec0ff */
[----:B------:R-:W-:Y:S02]  /*b0a0*/  SHF.R.U32.HI R4, RZ, 0x8, R164 ;  /* 0x00000008ff047819 */ /* 0x000fe400000116a4 */
[----:B------:R-:W-:Y:S02]  /*b0b0*/  LOP3.LUT R0, R3, 0xffff, RZ, 0xc0, !PT ;  /* 0x0000ffff03007812 */ /* 0x000fe400078ec0ff */
[----:B------:R-:W-:Y:S02]  /*b0c0*/  LOP3.LUT R49, R49, 0xffff, RZ, 0xc0, !PT ;  /* 0x0000ffff31317812 */ /* 0x000fe400078ec0ff */
[----:B------:R-:W-:Y:S02]  /*b0d0*/  LOP3.LUT R8, R8, 0xffff, RZ, 0xc0, !PT ;  /* 0x0000ffff08087812 */ /* 0x000fe400078ec0ff */
[----:B------:R-:W-:-:S02]  /*b0e0*/  LOP3.LUT R6, R6, 0xffff, RZ, 0xc0, !PT ;  /* 0x0000ffff06067812 */ /* 0x000fc400078ec0ff */
[----:B------:R-:W-:Y:S02]  /*b0f0*/  LOP3.LUT R3, R4, 0xffff, RZ, 0xc0, !PT ;  /* 0x0000ffff04037812 */ /* 0x000fe400078ec0ff */
[----:B------:R-:W-:Y:S02]  /*b100*/  PRMT R65, R0, 0x3340, R49 ;  /* 0x0000334000417816 */ /* 0x000fe40000000031 */
[----:B------:R-:W-:Y:S02]  /*b110*/  LOP3.LUT R49, R106, 0xffff, RZ, 0xc0, !PT ;  /* 0x0000ffff6a317812 */ /* 0x000fe400078ec0ff */
[----:B------:R-:W-:Y:S02]  /*b120*/  PRMT R70, R59, 0x3340, R8 ;  /* 0x000033403b467816 */ /* 0x000fe40000000008 */
[----:B------:R-:W-:Y:S02]  /*b130*/  PRMT R58, R6, 0x3340, R55 ;  /* 0x00003340063a7816 */ /* 0x000fe40000000037 */
[----:B------:R-:W-:-:S02]  /*b140*/  LOP3.LUT R59, R36, 0xffff, RZ, 0xc0, !PT ;  /* 0x0000ffff243b7812 */ /* 0x000fc400078ec0ff */
[----:B------:R-:W-:Y:S02]  /*b150*/  PRMT R62, R3, 0x3340, R54 ;  /* 0x00003340033e7816 */ /* 0x000fe40000000036 */
[----:B------:R-:W-:Y:S02]  /*b160*/  SHF.R.U32.HI R0, RZ, 0x8, R9 ;  /* 0x00000008ff007819 */ /* 0x000fe40000011609 */
[----:B------:R-:W-:Y:S02]  /*b170*/  PRMT R55, R9, 0x3340, R104 ;  /* 0x0000334009377816 */ /* 0x000fe40000000068 */
[----:B------:R-:W-:Y:S02]  /*b180*/  SHF.R.U32.HI R3, RZ, 0x8, R10 ;  /* 0x00000008ff037819 */ /* 0x000fe4000001160a */
[--C-:B------:R-:W-:Y:S02]  /*b190*/  PRMT R54, R10, 0x3340, R49.reuse ;  /* 0x000033400a367816 */ /* 0x100fe40000000031 */
[----:B------:R-:W-:-:S02]  /*b1a0*/  SHF.R.U32.HI R9, RZ, 0x8, R49 ;  /* 0x00000008ff097819 */ /* 0x000fc40000011631 */
[----:B------:R-:W-:Y:S02]  /*b1b0*/  SHF.R.U32.HI R4, RZ, 0x8, R168 ;  /* 0x00000008ff047819 */ /* 0x000fe400000116a8 */
[--C-:B------:R-:W-:Y:S02]  /*b1c0*/  PRMT R49, R168, 0x3340, R35.reuse ;  /* 0x00003340a8317816 */ /* 0x100fe40000000023 */
[----:B------:R-:W-:Y:S02]  /*b1d0*/  SHF.R.U32.HI R10, RZ, 0x8, R35 ;  /* 0x00000008ff0a7819 */ /* 0x000fe40000011623 */
[--C-:B------:R-:W-:Y:S02]  /*b1e0*/  PRMT R36, R170, 0x3340, R59.reuse ;  /* 0x00003340aa247816 */ /* 0x100fe4000000003b */
[----:B------:R-:W-:Y:S02]  /*b1f0*/  SHF.R.U32.HI R35, RZ, 0x8, R59 ;  /* 0x00000008ff237819 */ /* 0x000fe4000001163b */
[----:B------:R-:W-:-:S02]  /*b200*/  SHF.R.U32.HI R8, RZ, 0x8, R104 ;  /* 0x00000008ff087819 */ /* 0x000fc40000011668 */
[----:B------:R-:W-:Y:S02]  /*b210*/  LOP3.LUT R59, R0, 0xffff, RZ, 0xc0, !PT ;  /* 0x0000ffff003b7812 */ /* 0x000fe400078ec0ff */
[----:B------:R-:W-:Y:S02]  /*b220*/  LOP3.LUT R0, R3, 0xffff, RZ, 0xc0, !PT ;  /* 0x0000ffff03007812 */ /* 0x000fe400078ec0ff */
[----:B------:R-:W-:Y:S02]  /*b230*/  SHF.R.U32.HI R6, RZ, 0x8, R170 ;  /* 0x00000008ff067819 */ /* 0x000fe400000116aa */
[----:B------:R-:W-:Y:S02]  /*b240*/  LOP3.LUT R3, R4, 0xffff, RZ, 0xc0, !PT ;  /* 0x0000ffff04037812 */ /* 0x000fe400078ec0ff */
[----:B------:R-:W-:Y:S02]  /*b250*/  LOP3.LUT R10, R10, 0xffff, RZ, 0xc0, !PT ;  /* 0x0000ffff0a0a7812 */ /* 0x000fe400078ec0ff */
[----:B------:R-:W-:-:S02]  /*b260*/  LOP3.LUT R8, R8, 0xffff, RZ, 0xc0, !PT ;  /* 0x0000ffff08087812 */ /* 0x000fc400078ec0ff */
[----:B------:R-:W-:Y:S02]  /*b270*/  LOP3.LUT R9, R9, 0xffff, RZ, 0xc0, !PT ;  /* 0x0000ffff09097812 */ /* 0x000fe400078ec0ff */
[----:B------:R-:W-:Y:S02]  /*b280*/  LOP3.LUT R6, R6, 0xffff, RZ, 0xc0, !PT ;  /* 0x0000ffff06067812 */ /* 0x000fe400078ec0ff */
[----:B------:R-:W-:Y:S02]  /*b290*/  LOP3.LUT R35, R35, 0xffff, RZ, 0xc0, !PT ;  /* 0x0000ffff23237812 */ /* 0x000fe400078ec0ff */
[----:B------:R-:W-:Y:S02]  /*b2a0*/  PRMT R56, R3, 0x3340, R10 ;  /* 0x0000334003387816 */ /* 0x000fe4000000000a */
[----:B------:R-:W-:Y:S02]  /*b2b0*/  SHF.R.U32.HI R3, RZ, 0x8, R15 ;  /* 0x00000008ff037819 */ /* 0x000fe4000001160f */
[----:B------:R-:W-:-:S02]  /*b2c0*/  PRMT R64, R59, 0x3340, R8 ;  /* 0x000033403b407816 */ /* 0x000fc40000000008 */
[----:B------:R-:W-:Y:S02]  /*b2d0*/  SHF.R.U32.HI R4, RZ, 0x8, R172 ;  /* 0x00000008ff047819 */ /* 0x000fe400000116ac */
[----:B------:R-:W-:Y:S02]  /*b2e0*/  SHF.R.U32.HI R10, RZ, 0x8, R105 ;  /* 0x00000008ff0a7819 */ /* 0x000fe40000011669 */
[----:B------:R-:W-:Y:S02]  /*b2f0*/  PRMT R59, R0, 0x3340, R9 ;  /* 0x00003340003b7816 */ /* 0x000fe40000000009 */
[----:B------:R-:W-:Y:S02]  /*b300*/  PRMT R37, R37, 0x3340, R94 ;  /* 0x0000334025257816 */ /* 0x000fe4000000005e */
[----:B------:R-:W-:Y:S02]  /*b310*/  PRMT R35, R6, 0x3340, R35 ;  /* 0x0000334006237816 */ /* 0x000fe40000000023 */
[----:B------:R-:W-:-:S02]  /*b320*/  SHF.R.U32.HI R0, RZ, 0x8, R11 ;  /* 0x00000008ff007819 */ /* 0x000fc4000001160b */
[----:B------:R-:W-:Y:S02]  /*b330*/  SHF.R.U32.HI R6, RZ, 0x8, R174 ;  /* 0x00000008ff067819 */ /* 0x000fe400000116ae */
[----:B------:R-:W-:Y:S02]  /*b340*/  SHF.R.U32.HI R11, RZ, 0x8, R107 ;  /* 0x00000008ff0b7819 */ /* 0x000fe4000001166b */
[----:B------:R-:W-:Y:S02]  /*b350*/  LOP3.LUT R94, R3, 0xffff, RZ, 0xc0, !PT ;  /* 0x0000ffff035e7812 */ /* 0x000fe400078ec0ff */
[----:B------:R-:W-:Y:S02]  /*b360*/  SHF.R.U32.HI R8, RZ, 0x8, R108 ;  /* 0x00000008ff087819 */ /* 0x000fe4000001166c */
[----:B------:R-:W-:Y:S02]  /*b370*/  LOP3.LUT R3, R4, 0xffff, RZ, 0xc0, !PT ;  /* 0x0000ffff04037812 */ /* 0x000fe400078ec0ff */
[----:B------:R-:W-:-:S02]  /*b380*/  LOP3.LUT R10, R10, 0xffff, RZ, 0xc0, !PT ;  /* 0x0000ffff0a0a7812 */ /* 0x000fc400078ec0ff */
[----:B------:R-:W-:Y:S02]  /*b390*/  LOP3.LUT R6, R6, 0xffff, RZ, 0xc0, !PT ;  /* 0x0000ffff06067812 */ /* 0x000fe400078ec0ff */
[----:B------:R-:W-:Y:S02]  /*b3a0*/  LOP3.LUT R11, R11, 0xffff, RZ, 0xc0, !PT ;  /* 0x0000ffff0b0b7812 */ /* 0x000fe400078ec0ff */
[----:B------:R-:W-:Y:S02]  /*b3b0*/  LOP3.LUT R15, R0, 0xffff, RZ, 0xc0, !PT ;  /* 0x0000ffff000f7812 */ /* 0x000fe400078ec0ff */
[----:B------:R-:W-:Y:S02]  /*b3c0*/  LOP3.LUT R8, R8, 0xffff, RZ, 0xc0, !PT ;  /* 0x0000ffff08087812 */ /* 0x000fe400078ec0ff */
[----:B------:R-:W-:Y:S02]  /*b3d0*/  PRMT R90, R3, 0x3340, R10 ;  /* 0x00003340035a7816 */ /* 0x000fe4000000000a */
[----:B------:R-:W-:-:S02]  /*b3e0*/  LOP3.LUT R3, R112, 0xffff, RZ, 0xc0, !PT ;  /* 0x0000ffff70037812 */ /* 0x000fc400078ec0ff */
[----:B------:R-:W-:Y:S02]  /*b3f0*/  PRMT R73, R6, 0x3340, R11 ;  /* 0x0000334006497816 */ /* 0x000fe4000000000b */
[----:B------:R-:W-:Y:S02]  /*b400*/  PRMT R98, R15, 0x3340, R8 ;  /* 0x000033400f627816 */ /* 0x000fe40000000008 */
[----:B------:R-:W-:Y:S02]  /*b410*/  LOP3.LUT R11, R44, 0xffff, RZ, 0xc0, !PT ;  /* 0x0000ffff2c0b7812 */ /* 0x000fe400078ec0ff */
[--C-:B------:R-:W-:Y:S02]  /*b420*/  PRMT R69, R16, 0x3340, R3.reuse ;  /* 0x0000334010457816 */ /* 0x100fe40000000003 */
[----:B------:R-:W-:Y:S02]  /*b430*/  SHF.R.U32.HI R8, RZ, 0x8, R3 ;  /* 0x00000008ff087819 */ /* 0x000fe40000011603 */
[----:B------:R-:W-:-:S02]  /*b440*/  SHF.R.U32.HI R3, RZ, 0x8, R17 ;  /* 0x00000008ff037819 */ /* 0x000fc40000011611 */
[----:B------:R-:W-:Y:S02]  /*b450*/  SHF.R.U32.HI R4, RZ, 0x8, R176 ;  /* 0x00000008ff047819 */ /* 0x000fe400000116b0 */
[----:B------:R-:W-:Y:S02]  /*b460*/  SHF.R.U32.HI R10, RZ, 0x8, R43 ;  /* 0x00000008ff0a7819 */ /* 0x000fe4000001162b */
[--C-:B------:R-:W-:Y:S02]  /*b470*/  PRMT R44, R178, 0x3340, R11.reuse ;  /* 0x00003340b22c7816 */ /* 0x100fe4000000000b */
[----:B------:R-:W-:Y:S02]  /*b480*/  SHF.R.U32.HI R6, RZ, 0x8, R178 ;  /* 0x00000008ff067819 */ /* 0x000fe400000116b2 */
[----:B------:R-:W-:Y:S02]  /*b490*/  SHF.R.U32.HI R11, RZ, 0x8, R11 ;  /* 0x00000008ff0b7819 */ /* 0x000fe4000001160b */
[----:B------:R-:W-:-:S02]  /*b4a0*/  SHF.R.U32.HI R0, RZ, 0x8, R16 ;  /* 0x00000008ff007819 */ /* 0x000fc40000011610 */
[----:B------:R-:W-:Y:S02]  /*b4b0*/  LOP3.LUT R88, R3, 0xffff, RZ, 0xc0, !PT ;  /* 0x0000ffff03587812 */ /* 0x000fe400078ec0ff */
[----:B------:R-:W-:Y:S02]  /*b4c0*/  LOP3.LUT R3, R4, 0xffff, RZ, 0xc0, !PT ;  /* 0x0000ffff04037812 */ /* 0x000fe400078ec0ff */
[----:B------:R-:W-:Y:S02]  /*b4d0*/  LOP3.LUT R10, R10, 0xffff, RZ, 0xc0, !PT ;  /* 0x0000ffff0a0a7812 */ /* 0x000fe400078ec0ff */
[----:B------:R-:W-:Y:S02]  /*b4e0*/  LOP3.LUT R6, R6, 0xffff, RZ, 0xc0, !PT ;  /* 0x0000ffff06067812 */ /* 0x000fe400078ec0ff */
[----:B------:R-:W-:Y:S02]  /*b4f0*/  LOP3.LUT R11, R11, 0xffff, RZ, 0xc0, !PT ;  /* 0x0000ffff0b0b7812 */ /* 0x000fe400078ec0ff */
[----:B------:R-:W-:-:S02]  /*b500*/  LOP3.LUT R15, R0, 0xffff, RZ, 0xc0, !PT ;  /* 0x0000ffff000f7812 */ /* 0x000fc400078ec0ff */
[----:B------:R-:W-:Y:S02]  /*b510*/  LOP3.LUT R8, R8, 0xffff, RZ, 0xc0, !PT ;  /* 0x0000ffff08087812 */ /* 0x000fe400078ec0ff */
[----:B------:R-:W-:Y:S02]  /*b520*/  SHF.R.U32.HI R9, RZ, 0x8, R110 ;  /* 0x00000008ff097819 */ /* 0x000fe4000001166e */
[----:B------:R-:W-:Y:S02]  /*b530*/  PRMT R68, R3, 0x3340, R10 ;  /* 0x0000334003447816 */ /* 0x000fe4000000000a */
[----:B------:R-:W-:Y:S02]  /*b540*/  LOP3.LUT R3, R116, 0xffff, RZ, 0xc0, !PT ;  /* 0x0000ffff74037812 */ /* 0x000fe400078ec0ff */
[----:B------:R-:W-:Y:S02]  /*b550*/  PRMT R43, R6, 0x3340, R11 ;  /* 0x00003340062b7816 */ /* 0x000fe4000000000b */
[----:B------:R-:W-:-:S02]  /*b560*/  PRMT R92, R15, 0x3340, R8 ;  /* 0x000033400f5c7816 */ /* 0x000fc40000000008 */
[----:B------:R-:W-:Y:S02]  /*b570*/  LOP3.LUT R11, R93, 0xffff, RZ, 0xc0, !PT ;  /* 0x0000ffff5d0b7812 */ /* 0x000fe400078ec0ff */
[----:B------:R-:W-:Y:S02]  /*b580*/  LOP3.LUT R9, R9, 0xffff, RZ, 0xc0, !PT ;  /* 0x0000ffff09097812 */ /* 0x000fe400078ec0ff */
[----:B------:R-:W-:Y:S02]  /*b590*/  LOP3.LUT R15, R95, 0xffff, RZ, 0xc0, !PT ;  /* 0x0000ffff5f0f7812 */ /* 0x000fe400078ec0ff */
[--C-:B------:R-:W-:Y:S02]  /*b5a0*/  PRMT R95, R18, 0x3340, R3.reuse ;  /* 0x00003340125f7816 */ /* 0x100fe40000000003 */
[----:B------:R-:W-:Y:S02]  /*b5b0*/  SHF.R.U32.HI R8, RZ, 0x8, R3 ;  /* 0x00000008ff087819 */ /* 0x000fe40000011603 */
[----:B------:R-:W-:-:S02]  /*b5c0*/  SHF.R.U32.HI R3, RZ, 0x8, R19 ;  /* 0x00000008ff037819 */ /* 0x000fc40000011613 */
[----:B----4-:R-:W-:Y:S02]  /*b5d0*/  F2FP.SATFINITE.E5M2.F32.PACK_AB_MERGE_C R86, R87, R86, RZ ;  /* 0x000000565756723e */ /* 0x010fe400048060ff */
[----:B------:R-:W-:Y:S02]  /*b5e0*/  SHF.R.U32.HI R4, RZ, 0x8, R180 ;  /* 0x00000008ff047819 */ /* 0x000fe400000116b4 */
[----:B------:R-:W-:Y:S02]  /*b5f0*/  SHF.R.U32.HI R10, RZ, 0x8, R11 ;  /* 0x00000008ff0a7819 */ /* 0x000fe4000001160b */
        /* <DEDUP_REMOVED lines=9> */
[----:B------:R-:W-:Y:S02]  /*b690*/  F2FP.SATFINITE.E5M2.F32.PACK_AB_MERGE_C R20, R20, R244, RZ ;  /* 0x000000f41414723e */ /* 0x000fe400048060ff */
[----:B------:R-:W-:Y:S02]  /*b6a0*/  F2FP.SATFINITE.E5M2.F32.PACK_AB_MERGE_C R21, R21, R243, RZ ;  /* 0x000000f31515723e */ /* 0x000fe400048060ff */
[----:B------:R-:W-:Y:S02]  /*b6b0*/  F2FP.SATFINITE.E5M2.F32.PACK_AB_MERGE_C R80, R81, R80, RZ ;  /* 0x000000505150723e */ /* 0x000fe400048060ff */
[----:B------:R-:W-:Y:S02]  /*b6c0*/  LOP3.LUT R9, R9, 0xffff, RZ, 0xc0, !PT ;  /* 0x0000ffff09097812 */ /* 0x000fe400078ec0ff */
[----:B------:R-:W-:Y:S02]  /*b6d0*/  LOP3.LUT R6, R6, 0xffff, RZ, 0xc0, !PT ;  /* 0x0000ffff06067812 */ /* 0x000fe400078ec0ff */
[----:B------:R-:W-:-:S02]  /*b6e0*/  LOP3.LUT R11, R11, 0xffff, RZ, 0xc0, !PT ;  /* 0x0000ffff0b0b7812 */ /* 0x000fc400078ec0ff */
[----:B------:R-:W-:Y:S02]  /*b6f0*/  F2FP.SATFINITE.E5M2.F32.PACK_AB_MERGE_C R184, R185, R184, RZ ;  /* 0x000000b8b9b8723e */ /* 0x000fe400048060ff */
[----:B------:R-:W-:Y:S02]  /*b700*/  LOP3.LUT R118, R118, 0xffff, RZ, 0xc0, !PT ;  /* 0x0000ffff76767812 */ /* 0x000fe400078ec0ff */
[----:B------:R-:W-:Y:S02]  /*b710*/  PRMT R81, R182, 0x3340, R15 ;  /* 0x00003340b6517816 */ /* 0x000fe4000000000f */
[----:B------:R-:W-:Y:S02]  /*b720*/  LOP3.LUT R15, R0, 0xffff, RZ, 0xc0, !PT ;  /* 0x0000ffff000f7812 */ /* 0x000fe400078ec0ff */
[----:B------:R-:W-:Y:S02]  /*b730*/  LOP3.LUT R8, R8, 0xffff, RZ, 0xc0, !PT ;  /* 0x0000ffff08087812 */ /* 0x000fe400078ec0ff */
[----:B------:R-:W-:-:S02]  /*b740*/  PRMT R104, R3, 0x3340, R10 ;  /* 0x0000334003687816 */ /* 0x000fc4000000000a */
[----:B------:R-:W-:Y:S02]  /*b750*/  LOP3.LUT R20, R20, 0xffff, RZ, 0xc0, !PT ;  /* 0x0000ffff14147812 */ /* 0x000fe400078ec0ff */
[----:B------:R-:W-:Y:S02]  /*b760*/  LOP3.LUT R3, R120, 0xffff, RZ, 0xc0, !PT ;  /* 0x0000ffff78037812 */ /* 0x000fe400078ec0ff */
[----:B------:R-:W-:Y:S02]  /*b770*/  PRMT R88, R88, 0x3340, R9 ;  /* 0x0000334058587816 */ /* 0x000fe40000000009 */
[----:B------:R-:W-:Y:S02]  /*b780*/  PRMT R102, R6, 0x3340, R11 ;  /* 0x0000334006667816 */ /* 0x000fe4000000000b */
[----:B------:R-:W-:Y:S02]  /*b790*/  LOP3.LUT R21, R21, 0xffff, RZ, 0xc0, !PT ;  /* 0x0000ffff15157812 */ /* 0x000fe400078ec0ff */
[----:B------:R-:W-:-:S02]  /*b7a0*/  SHF.R.U32.HI R9, RZ, 0x8, R118 ;  /* 0x00000008ff097819 */ /* 0x000fc40000011676 */
[----:B------:R-:W-:Y:S02]  /*b7b0*/  LOP3.LUT R184, R184, 0xffff, RZ, 0xc0, !PT ;  /* 0x0000ffffb8b87812 */ /* 0x000fe400078ec0ff */
[----:B------:R-:W-:Y:S02]  /*b7c0*/  LOP3.LUT R11, R26, 0xffff, RZ, 0xc0, !PT ;  /* 0x0000ffff1a0b7812 */ /* 0x000fe400078ec0ff */
[----:B------:R-:W-:Y:S02]  /*b7d0*/  F2FP.SATFINITE.E5M2.F32.PACK_AB_MERGE_C R122, R123, R122, RZ ;  /* 0x0000007a7b7a723e */ /* 0x000fe400048060ff */
[----:B--2---:R-:W-:Y:S02]  /*b7e0*/  F2FP.SATFINITE.E5M2.F32.PACK_AB_MERGE_C R84, R85, R84, RZ ;  /* 0x000000545554723e */ /* 0x004fe400048060ff */
[----:B------:R-:W-:Y:S02]  /*b7f0*/  PRMT R112, R15, 0x3340, R8 ;  /* 0x000033400f707816 */ /* 0x000fe40000000008 */
[----:B------:R-:W-:-:S02]  /*b800*/  PRMT R85, R20, 0x3340, R3 ;  /* 0x0000334014557816 */ /* 0x000fc40000000003 */
[----:B------:R-:W-:Y:S02]  /*b810*/  SHF.R.U32.HI R8, RZ, 0x8, R3 ;  /* 0x00000008ff087819 */ /* 0x000fe40000011603 */
[----:B------:R-:W-:Y:S02]  /*b820*/  SHF.R.U32.HI R3, RZ, 0x8, R21 ;  /* 0x00000008ff037819 */ /* 0x000fe40000011615 */
[----:B------:R-:W-:Y:S02]  /*b830*/  LOP3.LUT R9, R9, 0xffff, RZ, 0xc0, !PT ;  /* 0x0000ffff09097812 */ /* 0x000fe400078ec0ff */
[----:B------:R-:W-:Y:S02]  /*b840*/  SHF.R.U32.HI R4, RZ, 0x8, R184 ;  /* 0x00000008ff047819 */ /* 0x000fe400000116b8 */
[----:B------:R-:W-:Y:S02]  /*b850*/  SHF.R.U32.HI R10, RZ, 0x8, R11 ;  /* 0x00000008ff0a7819 */ /* 0x000fe4000001160b */
[----:B------:R-:W-:-:S02]  /*b860*/  LOP3.LUT R122, R122, 0xffff, RZ, 0xc0, !PT ;  /* 0x0000ffff7a7a7812 */ /* 0x000fc400078ec0ff */
[----:B------:R-:W-:Y:S02]  /*b870*/  LOP3.LUT R100, R3, 0xffff, RZ, 0xc0, !PT ;  /* 0x0000ffff03647812 */ /* 0x000fe400078ec0ff */
[----:B------:R-:W-:Y:S02]  /*b880*/  PRMT R108, R108, 0x3340, R9 ;  /* 0x000033406c6c7816 */ /* 0x000fe40000000009 */
[----:B------:R-:W-:Y:S02]  /*b890*/  SHF.R.U32.HI R0, RZ, 0x8, R20 ;  /* 0x00000008ff007819 */ /* 0x000fe40000011614 */
[----:B------:R-:W-:Y:S02]  /*b8a0*/  LOP3.LUT R3, R4, 0xffff, RZ, 0xc0, !PT ;  /* 0x0000ffff04037812 */ /* 0x000fe400078ec0ff */
[----:B------:R-:W-:Y:S02]  /*b8b0*/  LOP3.LUT R10, R10, 0xffff, RZ, 0xc0, !PT ;  /* 0x0000ffff0a0a7812 */ /* 0x000fe400078ec0ff */
[----:B------:R-:W-:-:S02]  /*b8c0*/  F2FP.SATFINITE.E5M2.F32.PACK_AB_MERGE_C R22, R22, R242, RZ ;  /* 0x000000f21616723e */ /* 0x000fc400048060ff */
[----:B------:R-:W-:Y:S02]  /*b8d0*/  F2FP.SATFINITE.E5M2.F32.PACK_AB_MERGE_C R124, R125, R124, RZ ;  /* 0x0000007c7d7c723e */ /* 0x000fe400048060ff */
[----:B------:R-:W-:Y:S02]  /*b8e0*/  SHF.R.U32.HI R9, RZ, 0x8, R122 ;  /* 0x00000008ff097819 */ /* 0x000fe4000001167a */
[----:B------:R-:W-:Y:S02]  /*b8f0*/  F2FP.SATFINITE.E5M2.F32.PACK_AB_MERGE_C R23, R23, R241, RZ ;  /* 0x000000f11717723e */ /* 0x000fe400048060ff */
[----:B------:R-:W-:Y:S02]  /*b900*/  F2FP.SATFINITE.E5M2.F32.PACK_AB_MERGE_C R126, R127, R126, RZ ;  /* 0x0000007e7f7e723e */ /* 0x000fe400048060ff */
[----:B------:R-:W-:Y:S02]  /*b910*/  LOP3.LUT R15, R0, 0xffff, RZ, 0xc0, !PT ;  /* 0x0000ffff000f7812 */ /* 0x000fe400078ec0ff */
[----:B------:R-:W-:-:S02]  /*b920*/  LOP3.LUT R8, R8, 0xffff, RZ, 0xc0, !PT ;  /* 0x0000ffff08087812 */ /* 0x000fc400078ec0ff */
[----:B------:R-:W-:Y:S02]  /*b930*/  PRMT R96, R3, 0x3340, R10 ;  /* 0x0000334003607816 */ /* 0x000fe4000000000a */
[----:B------:R-:W-:Y:S02]  /*b940*/  F2FP.SATFINITE.E5M2.F32.PACK_AB_MERGE_C R186, R187, R186, RZ ;  /* 0x000000babbba723e */ /* 0x000fe400048060ff */
[----:B------:R-:W-:Y:S02]  /*b950*/  LOP3.LUT R9, R9, 0xffff, RZ, 0xc0, !PT ;  /* 0x0000ffff09097812 */ /* 0x000fe400078ec0ff */
[----:B------:R-:W-:Y:S02]  /*b960*/  LOP3.LUT R22, R22, 0xffff, RZ, 0xc0, !PT ;  /* 0x0000ffff16167812 */ /* 0x000fe400078ec0ff */
[----:B------:R-:W-:Y:S02]  /*b970*/  LOP3.LUT R3, R124, 0xffff, RZ, 0xc0, !PT ;  /* 0x0000ffff7c037812 */ /* 0x000fe400078ec0ff */
[----:B------:R-:W-:-:S02]  /*b980*/  LOP3.LUT R23, R23, 0xffff, RZ, 0xc0, !PT ;  /* 0x0000ffff17177812 */ /* 0x000fc400078ec0ff */
[----:B------:R-:W-:Y:S02]  /*b990*/  LOP3.LUT R126, R126, 0xffff, RZ, 0xc0, !PT ;  /* 0x0000ffff7e7e7812 */ /* 0x000fe400078ec0ff */
[----:B------:R-:W-:Y:S02]  /*b9a0*/  F2FP.SATFINITE.E5M2.F32.PACK_AB_MERGE_C R188, R189, R188, RZ ;  /* 0x000000bcbdbc723e */ /* 0x000fe400048060ff */
[----:B------:R-:W-:Y:S02]  /*b9b0*/  PRMT R57, R164, 0x3340, R109 ;  /* 0x00003340a4397816 */ /* 0x000fe4000000006d */
[----:B------:R-:W-:Y:S02]  /*b9c0*/  PRMT R106, R15, 0x3340, R8 ;  /* 0x000033400f6a7816 */ /* 0x000fe40000000008 */
[----:B------:R-:W-:Y:S02]  /*b9d0*/  LOP3.LUT R186, R186, 0xffff, RZ, 0xc0, !PT ;  /* 0x0000ffffbaba7812 */ /* 0x000fe400078ec0ff */
[----:B------:R-:W-:-:S02]  /*b9e0*/  LOP3.LUT R51, R51, 0xffff, RZ, 0xc0, !PT ;  /* 0x0000ffff33337812 */ /* 0x000fc400078ec0ff */
[----:B------:R-:W-:Y:S02]  /*b9f0*/  PRMT R100, R100, 0x3340, R9 ;  /* 0x0000334064647816 */ /* 0x000fe40000000009 */
[--C-:B------:R-:W-:Y:S02]  /*ba00*/  PRMT R109, R22, 0x3340, R3.reuse ;  /* 0x00003340166d7816 */ /* 0x100fe40000000003 */
[----:B------:R-:W-:Y:S02]  /*ba10*/  SHF.R.U32.HI R8, RZ, 0x8, R3 ;  /* 0x00000008ff087819 */ /* 0x000fe40000011603 */
[----:B------:R-:W-:Y:S02]  /*ba20*/  SHF.R.U32.HI R3, RZ, 0x8, R23 ;  /* 0x00000008ff037819 */ /* 0x000fe40000011617 */
[----:B------:R-:W-:Y:S02]  /*ba30*/  SHF.R.U32.HI R9, RZ, 0x8, R126 ;  /* 0x00000008ff097819 */ /* 0x000fe4000001167e */
[----:B------:R-:W-:-:S02]  /*ba40*/  F2FP.SATFINITE.E5M2.F32.PACK_AB_MERGE_C R78, R79, R78, RZ ;  /* 0x0000004e4f4e723e */ /* 0x000fc400048060ff */
[----:B------:R-:W-:Y:S02]  /*ba50*/  F2FP.SATFINITE.E5M2.F32.PACK_AB_MERGE_C R82, R83, R82, RZ ;  /* 0x000000525352723e */ /* 0x000fe400048060ff */
[----:B------:R-:W-:Y:S02]  /*ba60*/  PRMT R79, R184, 0x3340, R11 ;  /* 0x00003340b84f7816 */ /* 0x000fe4000000000b */
[----:B------:R-:W-:Y:S02]  /*ba70*/  LOP3.LUT R188, R188, 0xffff, RZ, 0xc0, !PT ;  /* 0x0000ffffbcbc7812 */ /* 0x000fe400078ec0ff */
[----:B------:R-:W-:Y:S02]  /*ba80*/  LOP3.LUT R99, R99, 0xffff, RZ, 0xc0, !PT ;  /* 0x0000ffff63637812 */ /* 0x000fe400078ec0ff */
[----:B------:R-:W-:Y:S02]  /*ba90*/  PRMT R83, R21, 0x3340, R122 ;  /* 0x0000334015537816 */ /* 0x000fe4000000007a */
[----:B------:R-:W-:-:S02]  /*baa0*/  SHF.R.U32.HI R6, RZ, 0x8, R186 ;  /* 0x00000008ff067819 */ /* 0x000fc400000116ba */
[----:B------:R-:W-:Y:S02]  /*bab0*/  SHF.R.U32.HI R11, RZ, 0x8, R51 ;  /* 0x00000008ff0b7819 */ /* 0x000fe40000011633 */
[----:B------:R-:W-:Y:S02]  /*bac0*/  F2FP.SATFINITE.E5M2.F32.PACK_AB_MERGE_C R190, R191, R190, RZ ;  /* 0x000000bebfbe723e */ /* 0x000fe400048060ff */
[----:B------:R-:W-:Y:S02]  /*bad0*/  LOP3.LUT R122, R3, 0xffff, RZ, 0xc0, !PT ;  /* 0x0000ffff037a7812 */ /* 0x000fe400078ec0ff */
[----:B------:R-:W-:Y:S02]  /*bae0*/  LOP3.LUT R9, R9, 0xffff, RZ, 0xc0, !PT ;  /* 0x0000ffff09097812 */ /* 0x000fe400078ec0ff */
[----:B------:R-:W-:Y:S02]  /*baf0*/  F2FP.SATFINITE.E5M2.F32.PACK_AB_MERGE_C R216, R216, R240, RZ ;  /* 0x000000f0d8d8723e */ /* 0x000fe400048060ff */
[----:B------:R-:W-:-:S02]  /*bb00*/  F2FP.SATFINITE.E5M2.F32.PACK_AB_MERGE_C R128, R129, R128, RZ ;  /* 0x000000808180723e */ /* 0x000fc400048060ff */
[----:B------:R-:W-:Y:S02]  /*bb10*/  SHF.R.U32.HI R0, RZ, 0x8, R22 ;  /* 0x00000008ff007819 */ /* 0x000fe40000011616 */
[----:B------:R-:W-:Y:S02]  /*bb20*/  SHF.R.U32.HI R4, RZ, 0x8, R188 ;  /* 0x00000008ff047819 */ /* 0x000fe400000116bc */
[----:B------:R-:W-:Y:S02]  /*bb30*/  SHF.R.U32.HI R10, RZ, 0x8, R99 ;  /* 0x00000008ff0a7819 */ /* 0x000fe40000011663 */
[----:B------:R-:W-:Y:S02]  /*bb40*/  F2FP.SATFINITE.E5M2.F32.PACK_AB_MERGE_C R217, R217, R239, RZ ;  /* 0x000000efd9d9723e */ /* 0x000fe400048060ff */
[----:B------:R-:W-:Y:S02]  /*bb50*/  F2FP.SATFINITE.E5M2.F32.PACK_AB_MERGE_C R130, R131, R130, RZ ;  /* 0x000000828382723e */ /* 0x000fe400048060ff */
[----:B------:R-:W-:-:S02]  /*bb60*/  LOP3.LUT R6, R6, 0xffff, RZ, 0xc0, !PT ;  /* 0x0000ffff06067812 */ /* 0x000fc400078ec0ff */
[----:B------:R-:W-:Y:S02]  /*bb70*/  LOP3.LUT R11, R11, 0xffff, RZ, 0xc0, !PT ;  /* 0x0000ffff0b0b7812 */ /* 0x000fe400078ec0ff */
[----:B------:R-:W-:Y:S02]  /*bb80*/  LOP3.LUT R190, R190, 0xffff, RZ, 0xc0, !PT ;  /* 0x0000ffffbebe7812 */ /* 0x000fe400078ec0ff */
[----:B------:R-:W-:Y:S02]  /*bb90*/  LOP3.LUT R103, R103, 0xffff, RZ, 0xc0, !PT ;  /* 0x0000ffff67677812 */ /* 0x000fe400078ec0ff */
[----:B------:R-:W-:Y:S02]  /*bba0*/  PRMT R122, R122, 0x3340, R9 ;  /* 0x000033407a7a7816 */ /* 0x000fe40000000009 */
[----:B------:R-:W-:Y:S02]  /*bbb0*/  LOP3.LUT R15, R0, 0xffff, RZ, 0xc0, !PT ;  /* 0x0000ffff000f7812 */ /* 0x000fe400078ec0ff */
[----:B------:R-:W-:-:S02]  /*bbc0*/  LOP3.LUT R8, R8, 0xffff, RZ, 0xc0, !PT ;  /* 0x0000ffff08087812 */ /* 0x000fc400078ec0ff */
[----:B------:R-:W-:Y:S02]  /*bbd0*/  LOP3.LUT R216, R216, 0xffff, RZ, 0xc0, !PT ;  /* 0x0000ffffd8d87812 */ /* 0x000fe400078ec0ff */
[----:B------:R-:W-:Y:S02]  /*bbe0*/  LOP3.LUT R9, R128, 0xffff, RZ, 0xc0, !PT ;  /* 0x0000ffff80097812 */ /* 0x000fe400078ec0ff */
[----:B------:R-:W-:Y:S02]  /*bbf0*/  F2FP.SATFINITE.E5M2.F32.PACK_AB_MERGE_C R194, R195, R194, RZ ;  /* 0x000000c2c3c2723e */ /* 0x000fe400048060ff */
[----:B------:R-:W-:Y:S02]  /*bc00*/  F2FP.SATFINITE.E5M2.F32.PACK_AB_MERGE_C R101, R67, R66, RZ ;  /* 0x000000424365723e */ /* 0x000fe400048060ff */
[----:B------:R-:W-:Y:S02]  /*bc10*/  PRMT R71, R172, 0x3340, R105 ;  /* 0x00003340ac477816 */ /* 0x000fe40000000069 */
[----:B------:R-:W-:-:S02]  /*bc20*/  PRMT R26, R186, 0x3340, R51 ;  /* 0x00003340ba1a7816 */ /* 0x000fc40000000033 */
[----:B------:R-:W-:Y:S02]  /*bc30*/  LOP3.LUT R3, R4, 0xffff, RZ, 0xc0, !PT ;  /* 0x0000ffff04037812 */ /* 0x000fe400078ec0ff */
[----:B------:R-:W-:Y:S02]  /*bc40*/  LOP3.LUT R10, R10, 0xffff, RZ, 0xc0, !PT ;  /* 0x0000ffff0a0a7812 */ /* 0x000fe400078ec0ff */
[----:B------:R-:W-:Y:S02]  /*bc50*/  PRMT R51, R6, 0x3340, R11 ;  /* 0x0000334006337816 */ /* 0x000fe4000000000b */
[----:B------:R-:W-:Y:S02]  /*bc60*/  PRMT R105, R188, 0x3340, R99 ;  /* 0x00003340bc697816 */ /* 0x000fe40000000063 */
[----:B------:R-:W-:Y:S02]  /*bc70*/  LOP3.LUT R217, R217, 0xffff, RZ, 0xc0, !PT ;  /* 0x0000ffffd9d97812 */ /* 0x000fe400078ec0ff */
[----:B------:R-:W-:-:S02]  /*bc80*/  LOP3.LUT R130, R130, 0xffff, RZ, 0xc0, !PT ;  /* 0x0000ffff82827812 */ /* 0x000fc400078ec0ff */
[--C-:B------:R-:W-:Y:S02]  /*bc90*/  PRMT R99, R190, 0x3340, R103.reuse ;  /* 0x00003340be637816 */ /* 0x100fe40000000067 */
[----:B------:R-:W-:Y:S02]  /*bca0*/  SHF.R.U32.HI R11, RZ, 0x8, R103 ;  /* 0x00000008ff0b7819 */ /* 0x000fe40000011667 */
[----:B------:R-:W-:Y:S02]  /*bcb0*/  PRMT R93, R19, 0x3340, R118 ;  /* 0x00003340135d7816 */ /* 0x000fe40000000076 */
[----:B------:R-:W-:Y:S02]  /*bcc0*/  PRMT R124, R15, 0x3340, R8 ;  /* 0x000033400f7c7816 */ /* 0x000fe40000000008 */
[----:B------:R-:W-:Y:S02]  /*bcd0*/  PRMT R103, R216, 0x3340, R9 ;  /* 0x00003340d8677816 */ /* 0x000fe40000000009 */
[----:B------:R-:W-:-:S02]  /*bce0*/  PRMT R118, R3, 0x3340, R10 ;  /* 0x0000334003767816 */ /* 0x000fc4000000000a */
[----:B------:R-:W-:Y:S02]  /*bcf0*/  LOP3.LUT R194, R194, 0xffff, RZ, 0xc0, !PT ;  /* 0x0000ffffc2c27812 */ /* 0x000fe400078ec0ff */
[----:B------:R-:W-:Y:S02]  /*bd00*/  LOP3.LUT R15, R101, 0xffff, RZ, 0xc0, !PT ;  /* 0x0000ffff650f7812 */ /* 0x000fe400078ec0ff */
[----:B------:R-:W-:Y:S02]  /*bd10*/  SHF.R.U32.HI R0, RZ, 0x8, R216 ;  /* 0x00000008ff007819 */ /* 0x000fe400000116d8 */
[----:B------:R-:W-:Y:S02]  /*bd20*/  SHF.R.U32.HI R9, RZ, 0x8, R9 ;  /* 0x00000008ff097819 */ /* 0x000fe40000011609 */
[----:B------:R-:W-:Y:S02]  /*bd30*/  SHF.R.U32.HI R4, RZ, 0x8, R217 ;  /* 0x00000008ff047819 */ /* 0x000fe400000116d9 */
[----:B------:R-:W-:-:S02]  /*bd40*/  SHF.R.U32.HI R10, RZ, 0x8, R130 ;  /* 0x00000008ff0a7819 */ /* 0x000fc40000011682 */
[----:B------:R-:W-:Y:S02]  /*bd50*/  PRMT R67, R17, 0x3340, R114 ;  /* 0x0000334011437816 */ /* 0x000fe40000000072 */
[----:B------:R-:W-:Y:S02]  /*bd60*/  PRMT R3, R194, 0x3340, R15 ;  /* 0x00003340c2037816 */ /* 0x000fe4000000000f */
[----:B------:R-:W-:Y:S02]  /*bd70*/  LOP3.LUT R0, R0, 0xffff, RZ, 0xc0, !PT ;  /* 0x0000ffff00007812 */ /* 0x000fe400078ec0ff */
[----:B------:R-:W-:Y:S02]  /*bd80*/  LOP3.LUT R9, R9, 0xffff, RZ, 0xc0, !PT ;  /* 0x0000ffff09097812 */ /* 0x000fe400078ec0ff */
[----:B------:R-:W-:Y:S02]  /*bd90*/  F2FP.SATFINITE.E5M2.F32.PACK_AB_MERGE_C R218, R218, R238, RZ ;  /* 0x000000eedada723e */ /* 0x000fe400048060ff */
[----:B------:R-:W-:-:S02]  /*bda0*/  F2FP.SATFINITE.E5M2.F32.PACK_AB_MERGE_C R132, R133, R132, RZ ;  /* 0x000000848584723e */ /* 0x000fc400048060ff */
[----:B------:R-:W-:Y:S02]  /*bdb0*/  SHF.R.U32.HI R8, RZ, 0x8, R194 ;  /* 0x00000008ff087819 */ /* 0x000fe400000116c2 */
[----:B------:R-:W-:Y:S02]  /*bdc0*/  SHF.R.U32.HI R15, RZ, 0x8, R15 ;  /* 0x00000008ff0f7819 */ /* 0x000fe4000001160f */
[----:B------:R-:W-:Y:S02]  /*bdd0*/  LOP3.LUT R17, R4, 0xffff, RZ, 0xc0, !PT ;  /* 0x0000ffff04117812 */ /* 0x000fe400078ec0ff */
[----:B------:R-:W-:Y:S02]  /*bde0*/  LOP3.LUT R10, R10, 0xffff, RZ, 0xc0, !PT ;  /* 0x0000ffff0a0a7812 */ /* 0x000fe400078ec0ff */
[----:B------:R-:W-:Y:S02]  /*bdf0*/  F2FP.SATFINITE.E5M2.F32.PACK_AB_MERGE_C R196, R197, R196, RZ ;  /* 0x000000c4c5c4723e */ /* 0x000fe400048060ff */
[----:B------:R-:W-:-:S02]  /*be00*/  F2FP.SATFINITE.E5M2.F32.PACK_AB_MERGE_C R198, R199, R198, RZ ;  /* 0x000000c6c7c6723e */ /* 0x000fc400048060ff */
[----:B------:R-:W-:Y:S02]  /*be10*/  PRMT R120, R0, 0x3340, R9 ;  /* 0x0000334000787816 */ /* 0x000fe40000000009 */
[----:B------:R-:W-:Y:S02]  /*be20*/  LOP3.LUT R8, R8, 0xffff, RZ, 0xc0, !PT ;  /* 0x0000ffff08087812 */ /* 0x000fe400078ec0ff */
[----:B------:R-:W-:Y:S02]  /*be30*/  LOP3.LUT R15, R15, 0xffff, RZ, 0xc0, !PT ;  /* 0x0000ffff0f0f7812 */ /* 0x000fe400078ec0ff */
[----:B------:R-:W-:Y:S02]  /*be40*/  PRMT R114, R17, 0x3340, R10 ;  /* 0x0000334011727816 */ /* 0x000fe4000000000a */
[----:B------:R-:W-:Y:S02]  /*be50*/  LOP3.LUT R218, R218, 0xffff, RZ, 0xc0, !PT ;  /* 0x0000ffffdada7812 */ /* 0x000fe400078ec0ff */
[----:B------:R-:W-:-:S02]  /*be60*/  LOP3.LUT R9, R132, 0xffff, RZ, 0xc0, !PT ;  /* 0x0000ffff84097812 */ /* 0x000fc400078ec0ff */
[----:B------:R-:W-:Y:S02]  /*be70*/  LOP3.LUT R196, R196, 0xffff, RZ, 0xc0, !PT ;  /* 0x0000ffffc4c47812 */ /* 0x000fe400078ec0ff */
[----:B------:R-:W-:Y:S02]  /*be80*/  LOP3.LUT R198, R198, 0xffff, RZ, 0xc0, !PT ;  /* 0x0000ffffc6c67812 */ /* 0x000fe400078ec0ff */
[----:B------:R-:W-:Y:S02]  /*be90*/  LOP3.LUT R89, R89, 0xffff, RZ, 0xc0, !PT ;  /* 0x0000ffff59597812 */ /* 0x000fe400078ec0ff */
[----:B------:R-:W-:Y:S02]  /*bea0*/  LOP3.LUT R17, R91, 0xffff, RZ, 0xc0, !PT ;  /* 0x0000ffff5b117812 */ /* 0x000fe400078ec0ff */
[----:B------:R-:W-:Y:S02]  /*beb0*/  PRMT R39, R160, 0x3340, R25 ;  /* 0x00003340a0277816 */ /* 0x000fe40000000019 */
[----:B------:R-:W-:-:S02]  /*bec0*/  SHF.R.U32.HI R6, RZ, 0x8, R190 ;  /* 0x00000008ff067819 */ /* 0x000fc400000116be */
[----:B------:R-:W-:Y:S02]  /*bed0*/  PRMT R25, R162, 0x3340, R113 ;  /* 0x00003340a2197816 */ /* 0x000fe40000000071 */
[----:B------:R-:W-:Y:S02]  /*bee0*/  PRMT R0, R8, 0x3340, R15 ;  /* 0x0000334008007816 */ /* 0x000fe4000000000f */
[--C-:B------:R-:W-:Y:S02]  /*bef0*/  PRMT R113, R218, 0x3340, R9.reuse ;  /* 0x00003340da717816 */ /* 0x100fe40000000009 */
[----:B------:R-:W-:Y:S02]  /*bf00*/  SHF.R.U32.HI R10, RZ, 0x8, R9 ;  /* 0x00000008ff0a7819 */ /* 0x000fe40000011609 */
[----:B------:R-:W-:Y:S02]  /*bf10*/  SHF.R.U32.HI R8, RZ, 0x8, R196 ;  /* 0x00000008ff087819 */ /* 0x000fe400000116c4 */
[----:B------:R-:W-:-:S02]  /*bf20*/  SHF.R.U32.HI R15, RZ, 0x8, R89 ;  /* 0x00000008ff0f7819 */ /* 0x000fc40000011659 */
[----:B------:R-:W-:Y:S02]  /*bf30*/  SHF.R.U32.HI R9, RZ, 0x8, R198 ;  /* 0x00000008ff097819 */ /* 0x000fe400000116c6 */
[----:B------:R-:W-:Y:S02]  /*bf40*/  SHF.R.U32.HI R16, RZ, 0x8, R17 ;  /* 0x00000008ff107819 */ /* 0x000fe40000011611 */
[----:B------:R-:W-:Y:S02]  /*bf50*/  LOP3.LUT R6, R6, 0xffff, RZ, 0xc0, !PT ;  /* 0x0000ffff06067812 */ /* 0x000fe400078ec0ff */
[----:B------:R-:W-:Y:S02]  /*bf60*/  LOP3.LUT R11, R11, 0xffff, RZ, 0xc0, !PT ;  /* 0x0000ffff0b0b7812 */ /* 0x000fe400078ec0ff */
[----:B------:R-:W-:Y:S02]  /*bf70*/  SHF.R.U32.HI R4, RZ, 0x8, R218 ;  /* 0x00000008ff047819 */ /* 0x000fe400000116da */
[----:B------:R-:W-:-:S02]  /*bf80*/  F2FP.SATFINITE.E5M2.F32.PACK_AB_MERGE_C R192, R193, R192, RZ ;  /* 0x000000c0c1c0723e */ /* 0x000fc400048060ff */
[----:B------:R-:W-:Y:S02]  /*bf90*/  PRMT R91, R196, 0x3340, R89 ;  /* 0x00003340c45b7816 */ /* 0x000fe40000000059 */
[----:B------:R-:W-:Y:S02]  /*bfa0*/  PRMT R89, R198, 0x3340, R17 ;  /* 0x00003340c6597816 */ /* 0x000fe40000000011 */
[----:B------:R-:W-:Y:S02]  /*bfb0*/  LOP3.LUT R8, R8, 0xffff, RZ, 0xc0, !PT ;  /* 0x0000ffff08087812 */ /* 0x000fe400078ec0ff */
[----:B------:R-:W-:Y:S02]  /*bfc0*/  LOP3.LUT R15, R15, 0xffff, RZ, 0xc0, !PT ;  /* 0x0000ffff0f0f7812 */ /* 0x000fe400078ec0ff */
[----:B------:R-:W-:Y:S02]  /*bfd0*/  LOP3.LUT R9, R9, 0xffff, RZ, 0xc0, !PT ;  /* 0x0000ffff09097812 */ /* 0x000fe400078ec0ff */
[----:B------:R-:W-:-:S02]  /*bfe0*/  LOP3.LUT R16, R16, 0xffff, RZ, 0xc0, !PT ;  /* 0x0000ffff10107812 */ /* 0x000fc400078ec0ff */
[----:B------:R-:W-:Y:S02]  /*bff0*/  F2FP.SATFINITE.E5M2.F32.PACK_AB_MERGE_C R220, R220, R236, RZ ;  /* 0x000000ecdcdc723e */ /* 0x000fe400048060ff */
[----:B------:R-:W-:Y:S02]  /*c000*/  F2FP.SATFINITE.E5M2.F32.PACK_AB_MERGE_C R200, R201, R200, RZ ;  /* 0x000000c8c9c8723e */ /* 0x000fe400048060ff */
[----:B------:R-:W-:Y:S02]  /*c010*/  F2FP.SATFINITE.E5M2.F32.PACK_AB_MERGE_C R136, R137, R136, RZ ;  /* 0x000000888988723e */ /* 0x000fe400048060ff */
[----:B------:R-:W-:Y:S02]  /*c020*/  PRMT R116, R6, 0x3340, R11 ;  /* 0x0000334006747816 */ /* 0x000fe4000000000b */
[----:B------:R-:W-:Y:S02]  /*c030*/  LOP3.LUT R17, R4, 0xffff, RZ, 0xc0, !PT ;  /* 0x0000ffff04117812 */ /* 0x000fe400078ec0ff */
[----:B------:R-:W-:-:S02]  /*c040*/  LOP3.LUT R10, R10, 0xffff, RZ, 0xc0, !PT ;  /* 0x0000ffff0a0a7812 */ /* 0x000fc400078ec0ff */
[----:B------:R-:W-:Y:S02]  /*c050*/  F2FP.SATFINITE.E5M2.F32.PACK_AB_MERGE_C R202, R203, R202, RZ ;  /* 0x000000cacbca723e */ /* 0x000fe400048060ff */
[----:B------:R-:W-:Y:S02]  /*c060*/  PRMT R66, R174, 0x3340, R107 ;  /* 0x00003340ae427816 */ /* 0x000fe4000000006b */
[----:B------:R-:W-:Y:S02]  /*c070*/  LOP3.LUT R192, R192, 0xffff, RZ, 0xc0, !PT ;  /* 0x0000ffffc0c07812 */ /* 0x000fe400078ec0ff */
[----:B------:R-:W-:Y:S02]  /*c080*/  LOP3.LUT R11, R97, 0xffff, RZ, 0xc0, !PT ;  /* 0x0000ffff610b7812 */ /* 0x000fe400078ec0ff */
[----:B------:R-:W-:Y:S02]  /*c090*/  PRMT R107, R23, 0x3340, R126 ;  /* 0x00003340176b7816 */ /* 0x000fe4000000007e */
[----:B------:R-:W-:-:S02]  /*c0a0*/  PRMT R128, R8, 0x3340, R15 ;  /* 0x0000334008807816 */ /* 0x000fc4000000000f */
[----:B------:R-:W-:Y:S02]  /*c0b0*/  PRMT R126, R9, 0x3340, R16 ;  /* 0x00003340097e7816 */ /* 0x000fe40000000010 */
[----:B------:R-:W-:Y:S02]  /*c0c0*/  PRMT R132, R17, 0x3340, R10 ;  /* 0x0000334011847816 */ /* 0x000fe4000000000a */
[----:B------:R-:W-:Y:S02]  /*c0d0*/  LOP3.LUT R220, R220, 0xffff, RZ, 0xc0, !PT ;  /* 0x0000ffffdcdc7812 */ /* 0x000fe400078ec0ff */
[----:B------:R-:W-:Y:S02]  /*c0e0*/  LOP3.LUT R200, R200, 0xffff, RZ, 0xc0, !PT ;  /* 0x0000ffffc8c87812 */ /* 0x000fe400078ec0ff */
[----:B------:R-:W-:Y:S02]  /*c0f0*/  LOP3.LUT R9, R136, 0xffff, RZ, 0xc0, !PT ;  /* 0x0000ffff88097812 */ /* 0x000fe400078ec0ff */
[----:B------:R-:W-:-:S02]  /*c100*/  LOP3.LUT R15, R72, 0xffff, RZ, 0xc0, !PT ;  /* 0x0000ffff480f7812 */ /* 0x000fc400078ec0ff */
[--C-:B------:R-:W-:Y:S02]  /*c110*/  PRMT R97, R192, 0x3340, R11.reuse ;  /* 0x00003340c0617816 */ /* 0x100fe4000000000b */
[----:B------:R-:W-:Y:S02]  /*c120*/  LOP3.LUT R202, R202, 0xffff, RZ, 0xc0, !PT ;  /* 0x0000ffffcaca7812 */ /* 0x000fe400078ec0ff */
[----:B------:R-:W-:Y:S02]  /*c130*/  LOP3.LUT R17, R74, 0xffff, RZ, 0xc0, !PT ;  /* 0x0000ffff4a117812 */ /* 0x000fe400078ec0ff */
[----:B------:R-:W-:Y:S02]  /*c140*/  SHF.R.U32.HI R6, RZ, 0x8, R192 ;  /* 0x00000008ff067819 */ /* 0x000fe400000116c0 */
[----:B------:R-:W-:Y:S02]  /*c150*/  SHF.R.U32.HI R11, RZ, 0x8, R11 ;  /* 0x00000008ff0b7819 */ /* 0x000fe4000001160b */
[----:B------:R-:W-:-:S02]  /*c160*/  F2FP.SATFINITE.E5M2.F32.PACK_AB_MERGE_C R219, R219, R237, RZ ;  /* 0x000000eddbdb723e */ /* 0x000fc400048060ff */
[----:B------:R-:W-:Y:S02]  /*c170*/  F2FP.SATFINITE.E5M2.F32.PACK_AB_MERGE_C R134, R135, R134, RZ ;  /* 0x000000868786723e */ /* 0x000fe400048060ff */
[----:B------:R-:W-:Y:S02]  /*c180*/  PRMT R33, R156, 0x3340, R117 ;  /* 0x000033409c217816 */ /* 0x000fe40000000075 */
[--C-:B------:R-:W-:Y:S02]  /*c190*/  PRMT R117, R220, 0x3340, R9.reuse ;  /* 0x00003340dc757816 */ /* 0x100fe40000000009 */
[----:B------:R-:W-:Y:S02]  /*c1a0*/  SHF.R.U32.HI R10, RZ, 0x8, R9 ;  /* 0x00000008ff0a7819 */ /* 0x000fe40000011609 */
[----:B------:R-:W-:Y:S02]  /*c1b0*/  PRMT R74, R200, 0x3340, R15 ;  /* 0x00003340c84a7816 */ /* 0x000fe4000000000f */
[----:B------:R-:W-:-:S02]  /*c1c0*/  SHF.R.U32.HI R8, RZ, 0x8, R200 ;  /* 0x00000008ff087819 */ /* 0x000fc400000116c8 */
[----:B------:R-:W-:Y:S02]  /*c1d0*/  SHF.R.U32.HI R15, RZ, 0x8, R15 ;  /* 0x00000008ff0f7819 */ /* 0x000fe4000001160f */
[----:B------:R-:W-:Y:S02]  /*c1e0*/  SHF.R.U32.HI R9, RZ, 0x8, R202 ;  /* 0x00000008ff097819 */ /* 0x000fe400000116ca */
[----:B------:R-:W-:Y:S02]  /*c1f0*/  SHF.R.U32.HI R16, RZ, 0x8, R17 ;  /* 0x00000008ff107819 */ /* 0x000fe40000011611 */
[----:B------:R-:W-:Y:S02]  /*c200*/  F2FP.SATFINITE.E5M2.F32.PACK_AB_MERGE_C R227, R227, R228, RZ ;  /* 0x000000e4e3e3723e */ /* 0x000fe400048060ff */
[----:B------:R-:W-:Y:S01]  /*c210*/  LOP3.LUT R6, R6, 0xffff, RZ, 0xc0, !PT ;  /* 0x0000ffff06067812 */ /* 0x000fe200078ec0ff */
[----:B------:R-:W0:Y:S01]  /*c220*/  S2R R228, SR_TID.X ;  /* 0x0000000000e47919 */ /* 0x000e220000002100 */
[----:B------:R-:W-:-:S02]  /*c230*/  LOP3.LUT R11, R11, 0xffff, RZ, 0xc0, !PT ;  /* 0x0000ffff0b0b7812 */ /* 0x000fc400078ec0ff */
[----:B------:R-:W-:Y:S02]  /*c240*/  SHF.R.U32.HI R4, RZ, 0x8, R220 ;  /* 0x00000008ff047819 */ /* 0x000fe400000116dc */
[----:B------:R-:W-:Y:S02]  /*c250*/  LOP3.LUT R34, R34, 0xffff, RZ, 0xc0, !PT ;  /* 0x0000ffff22227812 */ /* 0x000fe400078ec0ff */
[----:B------:R-:W-:Y:S02]  /*c260*/  LOP3.LUT R219, R219, 0xffff, RZ, 0xc0, !PT ;  /* 0x0000ffffdbdb7812 */ /* 0x000fe400078ec0ff */
[----:B------:R-:W-:Y:S02]  /*c270*/  LOP3.LUT R134, R134, 0xffff, RZ, 0xc0, !PT ;  /* 0x0000ffff86867812 */ /* 0x000fe400078ec0ff */
[----:B------:R-:W-:Y:S02]  /*c280*/  PRMT R72, R202, 0x3340, R17 ;  /* 0x00003340ca487816 */ /* 0x000fe40000000011 */
[----:B------:R-:W-:-:S02]  /*c290*/  LOP3.LUT R8, R8, 0xffff, RZ, 0xc0, !PT ;  /* 0x0000ffff08087812 */ /* 0x000fc400078ec0ff */
[----:B------:R-:W-:Y:S02]  /*c2a0*/  LOP3.LUT R15, R15, 0xffff, RZ, 0xc0, !PT ;  /* 0x0000ffff0f0f7812 */ /* 0x000fe400078ec0ff */
[----:B------:R-:W-:Y:S02]  /*c2b0*/  LOP3.LUT R9, R9, 0xffff, RZ, 0xc0, !PT ;  /* 0x0000ffff09097812 */ /* 0x000fe400078ec0ff */
[----:B------:R-:W-:Y:S02]  /*c2c0*/  LOP3.LUT R16, R16, 0xffff, RZ, 0xc0, !PT ;  /* 0x0000ffff10107812 */ /* 0x000fe400078ec0ff */
[----:B------:R-:W-:Y:S02]  /*c2d0*/  F2FP.SATFINITE.E5M2.F32.PACK_AB_MERGE_C R222, R222, R234, RZ ;  /* 0x000000eadede723e */ /* 0x000fe400048060ff */
[----:B------:R-:W-:Y:S02]  /*c2e0*/  F2FP.SATFINITE.E5M2.F32.PACK_AB_MERGE_C R204, R205, R204, RZ ;  /* 0x000000cccdcc723e */ /* 0x000fe400048060ff */
[----:B------:R-:W-:-:S02]  /*c2f0*/  F2FP.SATFINITE.E5M2.F32.PACK_AB_MERGE_C R140, R141, R140, RZ ;  /* 0x0000008c8d8c723e */ /* 0x000fc400048060ff */
[----:B------:R-:W-:Y:S02]  /*c300*/  PRMT R110, R6, 0x3340, R11 ;  /* 0x00003340066e7816 */ /* 0x000fe4000000000b */
[----:B------:R-:W-:Y:S02]  /*c310*/  LOP3.LUT R17, R4, 0xffff, RZ, 0xc0, !PT ;  /* 0x0000ffff04117812 */ /* 0x000fe400078ec0ff */
[----:B------:R-:W-:Y:S02]  /*c320*/  LOP3.LUT R10, R10, 0xffff, RZ, 0xc0, !PT ;  /* 0x0000ffff0a0a7812 */ /* 0x000fe400078ec0ff */
[----:B------:R-:W-:Y:S02]  /*c330*/  F2FP.SATFINITE.E5M2.F32.PACK_AB_MERGE_C R206, R207, R206, RZ ;  /* 0x000000cecfce723e */ /* 0x000fe400048060ff */
[----:B------:R-:W-:Y:S02]  /*c340*/  PRMT R34, R27, 0x3340, R34 ;  /* 0x000033401b227816 */ /* 0x000fe40000000022 */
[----:B------:R-:W-:-:S02]  /*c350*/  SHF.R.U32.HI R6, RZ, 0x8, R219 ;  /* 0x00000008ff067819 */ /* 0x000fc400000116db */
[----:B------:R-:W-:Y:S02]  /*c360*/  SHF.R.U32.HI R11, RZ, 0x8, R134 ;  /* 0x00000008ff0b7819 */ /* 0x000fe40000011686 */
[----:B------:R-:W-:Y:S02]  /*c370*/  F2FP.SATFINITE.E5M2.F32.PACK_AB_MERGE_C R221, R221, R235, RZ ;  /* 0x000000ebdddd723e */ /* 0x000fe400048060ff */
[----:B------:R-:W-:Y:S02]  /*c380*/  F2FP.SATFINITE.E5M2.F32.PACK_AB_MERGE_C R138, R139, R138, RZ ;  /* 0x0000008a8b8a723e */ /* 0x000fe400048060ff */
[----:B------:R-:W-:Y:S02]  /*c390*/  PRMT R27, R158, 0x3340, R119 ;  /* 0x000033409e1b7816 */ /* 0x000fe40000000077 */
[----:B------:R-:W-:Y:S02]  /*c3a0*/  PRMT R121, R8, 0x3340, R15 ;  /* 0x0000334008797816 */ /* 0x000fe4000000000f */
[----:B------:R-:W-:-:S02]  /*c3b0*/  PRMT R119, R9, 0x3340, R16 ;  /* 0x0000334009777816 */ /* 0x000fc40000000010 */
[----:B------:R-:W-:Y:S02]  /*c3c0*/  PRMT R136, R17, 0x3340, R10 ;  /* 0x0000334011887816 */ /* 0x000fe4000000000a */
        /* <DEDUP_REMOVED lines=11> */
[--C-:B------:R-:W-:Y:S02]  /*c480*/  PRMT R125, R222, 0x3340, R9.reuse ;  /* 0x00003340de7d7816 */ /* 0x100fe40000000009 */
[----:B------:R-:W-:Y:S02]  /*c490*/  SHF.R.U32.HI R10, RZ, 0x8, R9 ;  /* 0x00000008ff0a7819 */ /* 0x000fe40000011609 */
[----:B------:R-:W-:Y:S02]  /*c4a0*/  PRMT R123, R204, 0x3340, R15 ;  /* 0x00003340cc7b7816 */ /* 0x000fe4000000000f */
[----:B------:R-:W-:Y:S02]  /*c4b0*/  PRMT R130, R6, 0x3340, R11 ;  /* 0x0000334006827816 */ /* 0x000fe4000000000b */
[----:B------:R-:W-:Y:S02]  /*c4c0*/  SHF.R.U32.HI R8, RZ, 0x8, R204 ;  /* 0x00000008ff087819 */ /* 0x000fe400000116cc */
[----:B------:R-:W-:-:S02]  /*c4d0*/  SHF.R.U32.HI R15, RZ, 0x8, R15 ;  /* 0x00000008ff0f7819 */ /* 0x000fc4000001160f */
[----:B------:R-:W-:Y:S02]  /*c4e0*/  SHF.R.U32.HI R9, RZ, 0x8, R206 ;  /* 0x00000008ff097819 */ /* 0x000fe400000116ce */
[----:B------:R-:W-:Y:S02]  /*c4f0*/  SHF.R.U32.HI R16, RZ, 0x8, R17 ;  /* 0x00000008ff107819 */ /* 0x000fe40000011611 */
        /* <DEDUP_REMOVED lines=16> */
[----:B------:R-:W-:Y:S02]  /*c600*/  LOP3.LUT R10, R10, 0xffff, RZ, 0xc0, !PT ;  /* 0x0000ffff0a0a7812 */ /* 0x000fe400078ec0ff */
[----:B------:R-:W-:Y:S02]  /*c610*/  F2FP.SATFINITE.E5M2.F32.PACK_AB_MERGE_C R210, R211, R210, RZ ;  /* 0x000000d2d3d2723e */ /* 0x000fe400048060ff */
[----:B------:R-:W-:Y:S02]  /*c620*/  PRMT R7, R152, 0x3340, R115 ;  /* 0x0000334098077816 */ /* 0x000fe40000000073 */
[----:B------:R-:W-:Y:S02]  /*c630*/  LOP3.LUT R223, R223, 0xffff, RZ, 0xc0, !PT ;  /* 0x0000ffffdfdf7812 */ /* 0x000fe400078ec0ff */
[----:B------:R-:W-:Y:S02]  /*c640*/  LOP3.LUT R142, R142, 0xffff, RZ, 0xc0, !PT ;  /* 0x0000ffff8e8e7812 */ /* 0x000fe400078ec0ff */
[----:B------:R-:W-:-:S02]  /*c650*/  PRMT R53, R166, 0x3340, R111 ;  /* 0x00003340a6357816 */ /* 0x000fc4000000006f */
[----:B------:R-:W-:Y:S02]  /*c660*/  PRMT R115, R221, 0x3340, R138 ;  /* 0x00003340dd737816 */ /* 0x000fe4000000008a */
[----:B------:R-:W-:Y:S02]  /*c670*/  PRMT R111, R219, 0x3340, R134 ;  /* 0x00003340db6f7816 */ /* 0x000fe40000000086 */
[----:B------:R-:W-:Y:S02]  /*c680*/  PRMT R138, R8, 0x3340, R15 ;  /* 0x00003340088a7816 */ /* 0x000fe4000000000f */
[----:B------:R-:W-:Y:S02]  /*c690*/  PRMT R129, R9, 0x3340, R16 ;  /* 0x0000334009817816 */ /* 0x000fe40000000010 */
[----:B------:R-:W-:Y:S02]  /*c6a0*/  PRMT R134, R6, 0x3340, R11 ;  /* 0x0000334006867816 */ /* 0x000fe4000000000b */
[----:B------:R-:W-:-:S02]  /*c6b0*/  PRMT R140, R17, 0x3340, R10 ;  /* 0x00003340118c7816 */ /* 0x000fc4000000000a */
[----:B------:R-:W-:Y:S02]  /*c6c0*/  LOP3.LUT R224, R224, 0xffff, RZ, 0xc0, !PT ;  /* 0x0000ffffe0e07812 */ /* 0x000fe400078ec0ff */
[----:B------:R-:W-:Y:S02]  /*c6d0*/  LOP3.LUT R208, R208, 0xffff, RZ, 0xc0, !PT ;  /* 0x0000ffffd0d07812 */ /* 0x000fe400078ec0ff */
[----:B------:R-:W-:Y:S02]  /*c6e0*/  LOP3.LUT R9, R144, 0xffff, RZ, 0xc0, !PT ;  /* 0x0000ffff90097812 */ /* 0x000fe400078ec0ff */
[----:B------:R-:W-:Y:S02]  /*c6f0*/  LOP3.LUT R15, R80, 0xffff, RZ, 0xc0, !PT ;  /* 0x0000ffff500f7812 */ /* 0x000fe400078ec0ff */
[----:B------:R-:W-:Y:S02]  /*c700*/  SHF.R.U32.HI R6, RZ, 0x8, R223 ;  /* 0x00000008ff067819 */ /* 0x000fe400000116df */
[----:B------:R-:W-:-:S02]  /*c710*/  SHF.R.U32.HI R11, RZ, 0x8, R142 ;  /* 0x00000008ff0b7819 */ /* 0x000fc4000001168e */
[----:B------:R-:W-:Y:S02]  /*c720*/  LOP3.LUT R210, R210, 0xffff, RZ, 0xc0, !PT ;  /* 0x0000ffffd2d27812 */ /* 0x000fe400078ec0ff */
[----:B------:R-:W-:Y:S02]  /*c730*/  LOP3.LUT R17, R82, 0xffff, RZ, 0xc0, !PT ;  /* 0x0000ffff52117812 */ /* 0x000fe400078ec0ff */
[----:B------:R-:W-:Y:S02]  /*c740*/  F2FP.SATFINITE.E5M2.F32.PACK_AB_MERGE_C R225, R225, R231, RZ ;  /* 0x000000e7e1e1723e */ /* 0x000fe400048060ff */
[----:B------:R-:W-:Y:S02]  /*c750*/  F2FP.SATFINITE.E5M2.F32.PACK_AB_MERGE_C R146, R147, R146, RZ ;  /* 0x000000929392723e */ /* 0x000fe400048060ff */
[--C-:B------:R-:W-:Y:S02]  /*c760*/  PRMT R133, R224, 0x3340, R9.reuse ;  /* 0x00003340e0857816 */ /* 0x100fe40000000009 */
[----:B------:R-:W-:-:S02]  /*c770*/  SHF.R.U32.HI R10, RZ, 0x8, R9 ;  /* 0x00000008ff0a7819 */ /* 0x000fc40000011609 */
[--C-:B------:R-:W-:Y:S02]  /*c780*/  PRMT R131, R208, 0x3340, R15.reuse ;  /* 0x00003340d0837816 */ /* 0x100fe4000000000f */
[----:B------:R-:W-:Y:S02]  /*c790*/  LOP3.LUT R6, R6, 0xffff, RZ, 0xc0, !PT ;  /* 0x0000ffff06067812 */ /* 0x000fe400078ec0ff */
[----:B------:R-:W-:Y:S02]  /*c7a0*/  LOP3.LUT R11, R11, 0xffff, RZ, 0xc0, !PT ;  /* 0x0000ffff0b0b7812 */ /* 0x000fe400078ec0ff */
[----:B------:R-:W-:Y:S02]  /*c7b0*/  SHF.R.U32.HI R8, RZ, 0x8, R208 ;  /* 0x00000008ff087819 */ /* 0x000fe400000116d0 */
[----:B------:R-:W-:Y:S02]  /*c7c0*/  SHF.R.U32.HI R15, RZ, 0x8, R15 ;  /* 0x00000008ff0f7819 */ /* 0x000fe4000001160f */
[----:B------:R-:W-:-:S02]  /*c7d0*/  SHF.R.U32.HI R9, RZ, 0x8, R210 ;  /* 0x00000008ff097819 */ /* 0x000fc400000116d2 */
[----:B------:R-:W-:Y:S02]  /*c7e0*/  SHF.R.U32.HI R16, RZ, 0x8, R17 ;  /* 0x00000008ff107819 */ /* 0x000fe40000011611 */
[----:B------:R-:W-:Y:S02]  /*c7f0*/  LOP3.LUT R225, R225, 0xffff, RZ, 0xc0, !PT ;  /* 0x0000ffffe1e17812 */ /* 0x000fe400078ec0ff */
[----:B------:R-:W-:Y:S02]  /*c800*/  LOP3.LUT R146, R146, 0xffff, RZ, 0xc0, !PT ;  /* 0x0000ffff92927812 */ /* 0x000fe400078ec0ff */
[----:B------:R-:W-:Y:S02]  /*c810*/  SHF.R.U32.HI R4, RZ, 0x8, R224 ;  /* 0x00000008ff047819 */ /* 0x000fe400000116e0 */
[----:B------:R-:W-:Y:S02]  /*c820*/  PRMT R127, R6, 0x3340, R11 ;  /* 0x00003340067f7816 */ /* 0x000fe4000000000b */
[----:B------:R-:W-:-:S02]  /*c830*/  PRMT R82, R210, 0x3340, R17 ;  /* 0x00003340d2527816 */ /* 0x000fc40000000011 */
[----:B------:R-:W-:Y:S02]  /*c840*/  LOP3.LUT R8, R8, 0xffff, RZ, 0xc0, !PT ;  /* 0x0000ffff08087812 */ /* 0x000fe400078ec0ff */
[----:B------:R-:W-:Y:S02]  /*c850*/  LOP3.LUT R15, R15, 0xffff, RZ, 0xc0, !PT ;  /* 0x0000ffff0f0f7812 */ /* 0x000fe400078ec0ff */
[----:B------:R-:W-:Y:S02]  /*c860*/  LOP3.LUT R9, R9, 0xffff, RZ, 0xc0, !PT ;  /* 0x0000ffff09097812 */ /* 0x000fe400078ec0ff */
[----:B------:R-:W-:Y:S02]  /*c870*/  LOP3.LUT R16, R16, 0xffff, RZ, 0xc0, !PT ;  /* 0x0000ffff10107812 */ /* 0x000fe400078ec0ff */
[----:B------:R-:W-:Y:S02]  /*c880*/  F2FP.SATFINITE.E5M2.F32.PACK_AB_MERGE_C R226, R226, R229, RZ ;  /* 0x000000e5e2e2723e */ /* 0x000fe400048060ff */
[----:B------:R-:W-:-:S02]  /*c890*/  F2FP.SATFINITE.E5M2.F32.PACK_AB_MERGE_C R212, R213, R212, RZ ;  /* 0x000000d4d5d4723e */ /* 0x000fc400048060ff */
[----:B------:R-:W-:Y:S02]  /*c8a0*/  F2FP.SATFINITE.E5M2.F32.PACK_AB_MERGE_C R148, R149, R148, RZ ;  /* 0x000000949594723e */ /* 0x000fe400048060ff */
[----:B------:R-:W-:Y:S02]  /*c8b0*/  SHF.R.U32.HI R6, RZ, 0x8, R225 ;  /* 0x00000008ff067819 */ /* 0x000fe400000116e1 */
[----:B------:R-:W-:Y:S02]  /*c8c0*/  SHF.R.U32.HI R11, RZ, 0x8, R146 ;  /* 0x00000008ff0b7819 */ /* 0x000fe40000011692 */
[----:B------:R-:W-:Y:S02]  /*c8d0*/  LOP3.LUT R17, R4, 0xffff, RZ, 0xc0, !PT ;  /* 0x0000ffff04117812 */ /* 0x000fe400078ec0ff */
[----:B------:R-:W-:Y:S02]  /*c8e0*/  LOP3.LUT R10, R10, 0xffff, RZ, 0xc0, !PT ;  /* 0x0000ffff0a0a7812 */ /* 0x000fe400078ec0ff */
[----:B------:R-:W-:-:S02]  /*c8f0*/  F2FP.SATFINITE.E5M2.F32.PACK_AB_MERGE_C R214, R215, R214, RZ ;  /* 0x000000d6d7d6723e */ /* 0x000fc400048060ff */
[----:B------:R-:W-:Y:S02]  /*c900*/  F2FP.SATFINITE.E5M2.F32.PACK_AB_MERGE_C R150, R151, R150, RZ ;  /* 0x000000969796723e */ /* 0x000fe400048060ff */
[----:B0-----:R-:W-:Y:S02]  /*c910*/  LOP3.LUT R228, R228, 0x60, RZ, 0xc0, !PT ;  /* 0x00000060e4e47812 */ /* 0x001fe400078ec0ff */
[----:B------:R-:W-:Y:S02]  /*c920*/  PRMT R76, R223, 0x3340, R142 ;  /* 0x00003340df4c7816 */ /* 0x000fe4000000008e */
[----:B------:R-:W-:Y:S01]  /*c930*/  PRMT R142, R8, 0x3340, R15 ;  /* 0x00003340088e7816 */ /* 0x000fe2000000000f */
[----:B------:R-:W-:Y:S01]  /*c940*/  IMAD R24, R228, 0x8, R24 ;  /* 0x00000008e4187824 */ /* 0x000fe200078e0218 */
[----:B------:R-:W-:Y:S01]  /*c950*/  PRMT R137, R9, 0x3340, R16 ;  /* 0x0000334009897816 */ /* 0x000fe20000000010 */
[----:B------:R-:W0:Y:S01]  /*c960*/  S2R R228, SR_TID.X ;  /* 0x0000000000e47919 */ /* 0x000e220000002100 */
[----:B------:R-:W-:-:S02]  /*c970*/  LOP3.LUT R6, R6, 0xffff, RZ, 0xc0, !PT ;  /* 0x0000ffff06067812 */ /* 0x000fc400078ec0ff */
[----:B------:R-:W-:Y:S02]  /*c980*/  LOP3.LUT R11, R11, 0xffff, RZ, 0xc0, !PT ;  /* 0x0000ffff0b0b7812 */ /* 0x000fe400078ec0ff */
[----:B------:R-:W-:Y:S02]  /*c990*/  PRMT R144, R17, 0x3340, R10 ;  /* 0x0000334011907816 */ /* 0x000fe4000000000a */
        /* <DEDUP_REMOVED lines=8> */
[----:B------:R-:W-:Y:S02]  /*ca20*/  PRMT R141, R6, 0x3340, R11 ;  /* 0x00003340068d7816 */ /* 0x000fe4000000000b */
[----:B------:R-:W-:-:S02]  /*ca30*/  PRMT R135, R226, 0x3340, R9 ;  /* 0x00003340e2877816 */ /* 0x000fc40000000009 */
[----:B------:R-:W-:Y:S02]  /*ca40*/  SHF.R.U32.HI R10, RZ, 0x8, R9 ;  /* 0x00000008ff0a7819 */ /* 0x000fe40000011609 */
[----:B------:R-:W-:Y:S02]  /*ca50*/  PRMT R86, R212, 0x3340, R15 ;  /* 0x00003340d4567816 */ /* 0x000fe4000000000f */
[----:B------:R-:W-:Y:S02]  /*ca60*/  SHF.R.U32.HI R4, RZ, 0x8, R226 ;  /* 0x00000008ff047819 */ /* 0x000fe400000116e2 */
[----:B------:R-:W-:Y:S02]  /*ca70*/  SHF.R.U32.HI R6, RZ, 0x8, R227 ;  /* 0x00000008ff067819 */ /* 0x000fe400000116e3 */
[----:B------:R-:W-:Y:S02]  /*ca80*/  SHF.R.U32.HI R11, RZ, 0x8, R150 ;  /* 0x00000008ff0b7819 */ /* 0x000fe40000011696 */
[----:B------:R-:W-:-:S02]  /*ca90*/  SHF.R.U32.HI R8, RZ, 0x8, R212 ;  /* 0x00000008ff087819 */ /* 0x000fc400000116d4 */
[----:B------:R-:W-:Y:S02]  /*caa0*/  SHF.R.U32.HI R15, RZ, 0x8, R15 ;  /* 0x00000008ff0f7819 */ /* 0x000fe4000001160f */
[----:B------:R-:W-:Y:S02]  /*cab0*/  SHF.R.U32.HI R9, RZ, 0x8, R214 ;  /* 0x00000008ff097819 */ /* 0x000fe400000116d6 */
[--C-:B------:R-:W-:Y:S02]  /*cac0*/  SHF.R.U32.HI R16, RZ, 0x8, R17.reuse ;  /* 0x00000008ff107819 */ /* 0x100fe40000011611 */
[----:B------:R-:W-:Y:S02]  /*cad0*/  PRMT R84, R214, 0x3340, R17 ;  /* 0x00003340d6547816 */ /* 0x000fe40000000011 */
        /* <DEDUP_REMOVED lines=8> */
[----:B------:R-:W-:Y:S02]  /*cb60*/  PRMT R80, R225, 0x3340, R146 ;  /* 0x00003340e1507816 */ /* 0x000fe40000000092 */
[----:B------:R-:W-:Y:S02]  /*cb70*/  PRMT R148, R17, 0x3340, R10 ;  /* 0x0000334011947816 */ /* 0x000fe4000000000a */
[----:B------:R-:W-:Y:S02]  /*cb80*/  PRMT R146, R6, 0x3340, R11 ;  /* 0x0000334006927816 */ /* 0x000fe4000000000b */
[----:B------:R-:W-:Y:S02]  /*cb90*/  PRMT R143, R8, 0x3340, R15 ;  /* 0x00003340088f7816 */ /* 0x000fe4000000000f */
[----:B------:R-:W-:Y:S02]  /*cba0*/  PRMT R145, R9, 0x3340, R16 ;  /* 0x0000334009917816 */ /* 0x000fe40000000010 */
[----:B------:R-:W-:-:S02]  /*cbb0*/  PRMT R8, R31, 0x5410, R38 ;  /* 0x000054101f087816 */ /* 0x000fc40000000026 */
[----:B------:R-:W-:Y:S02]  /*cbc0*/  PRMT R9, R29, 0x5410, R34 ;  /* 0x000054101d097816 */ /* 0x000fe40000000022 */
[----:B------:R-:W-:Y:S02]  /*cbd0*/  PRMT R10, R7, 0x5410, R30 ;  /* 0x00005410070a7816 */ /* 0x000fe4000000001e */
[----:B------:R-:W-:Y:S01]  /*cbe0*/  PRMT R11, R5, 0x5410, R28 ;  /* 0x00005410050b7816 */ /* 0x000fe2000000001c */
[----:B------:R-:W-:Y:S01]  /*cbf0*/  BAR.SYNC.DEFER_BLOCKING 0x0 ;  /* 0x0000000000007b1d */ /* 0x000fe20000010000 */
[----:B0-----:R-:W-:Y:S02]  /*cc00*/  LOP3.LUT R228, R228, 0x7f, RZ, 0xc0, !PT ;  /* 0x0000007fe4e47812 */ /* 0x001fe400078ec0ff */
[----:B------:R-:W-:Y:S02]  /*cc10*/  PRMT R16, R41, 0x5410, R50 ;  /* 0x0000541029107816 */ /* 0x000fe40000000032 */
[----:B------:R-:W-:Y:S01]  /*cc20*/  LEA R15, R228, UR12, 0x4 ;  /* 0x0000000ce40f7c11 */ /* 0x000fe2000f8e20ff */
[----:B------:R-:W-:Y:S01]  /*cc30*/  ULDC.64 UR12, c[0x0][0x228] ;  /* 0x00008a00000c7ab9 */ /* 0x000fe20000000a00 */
[----:B------:R-:W-:-:S02]  /*cc40*/  PRMT R17, R37, 0x5410, R48 ;  /* 0x0000541025117816 */ /* 0x000fc40000000030 */
[----:B------:R-:W-:Y:S02]  /*cc50*/  PRMT R18, R33, 0x5410, R40 ;  /* 0x0000541021127816 */ /* 0x000fe40000000028 */
[----:B------:R-:W-:Y:S02]  /*cc60*/  PRMT R19, R27, 0x5410, R32 ;  /* 0x000054101b137816 */ /* 0x000fe40000000020 */
[----:B------:R-:W-:Y:S02]  /*cc70*/  PRMT R20, R45, 0x5410, R52 ;  /* 0x000054102d147816 */ /* 0x000fe40000000034 */
[----:B------:R-:W-:Y:S02]  /*cc80*/  PRMT R21, R42, 0x5410, R47 ;  /* 0x000054102a157816 */ /* 0x000fe4000000002f */
[----:B------:R-:W-:Y:S02]  /*cc90*/  PRMT R22, R39, 0x5410, R46 ;  /* 0x0000541027167816 */ /* 0x000fe4000000002e */
[----:B------:R-:W-:-:S02]  /*cca0*/  PRMT R23, R25, 0x5410, R2 ;  /* 0x0000541019177816 */ /* 0x000fc40000000002 */
[----:B------:R-:W-:Y:S01]  /*ccb0*/  PRMT R28, R61, 0x5410, R70 ;  /* 0x000054103d1c7816 */ /* 0x000fe20000000046 */
[----:B------:R-:W0:Y:S01]  /*ccc0*/  LDC R25, c[0x0][0x244] ;  /* 0x00009100ff197b82 */ /* 0x000e220000000800 */
[----:B------:R-:W-:Y:S01]  /*ccd0*/  PRMT R29, R60, 0x5410, R65 ;  /* 0x000054103c1d7816 */ /* 0x000fe20000000041 */
[----:B------:R-:W-:Y:S01]  /*cce0*/  STSM.16.M88.4 [R24], R8 ;  /* 0x0000000818007844 */ /* 0x000fe20000000200 */
[----:B------:R-:W-:Y:S02]  /*ccf0*/  PRMT R30, R57, 0x5410, R62 ;  /* 0x00005410391e7816 */ /* 0x000fe4000000003e */
[----:B------:R-:W-:-:S03]  /*cd00*/  PRMT R31, R53, 0x5410, R58 ;  /* 0x00005410351f7816 */ /* 0x000fc6000000003a */
[----:B------:R-:W-:Y:S01]  /*cd10*/  BAR.SYNC.DEFER_BLOCKING 0x0 ;  /* 0x0000000000007b1d */ /* 0x000fe20000010000 */
        /* <DEDUP_REMOVED lines=11> */
[----:B------:R-:W-:Y:S01]  /*cdd0*/  PRMT R43, R44, 0x5410, R43 ;  /* 0x000054102c2b7816 */ /* 0x000fe2000000002b */
[----:B------:R-:W1:Y:S01]  /*cde0*/  LDS.128 R4, [R15] ;  /* 0x000000000f047984 */ /* 0x000e620000000c00 */
[----:B------:R-:W-:-:S02]  /*cdf0*/  PRMT R44, R95, 0x5410, R112 ;  /* 0x000054105f2c7816 */ /* 0x000fc40000000070 */
[----:B------:R-:W-:Y:S01]  /*ce00*/  PRMT R45, R93, 0x5410, R108 ;  /* 0x000054105d2d7816 */ /* 0x000fe2000000006c */
[----:B------:R-:W-:Y:S01]  /*ce10*/  BAR.SYNC.DEFER_BLOCKING 0x0 ;  /* 0x0000000000007b1d */ /* 0x000fe20000010000 */
        /* <DEDUP_REMOVED lines=12> */
[----:B------:R-:W-:Y:S01]  /*cee0*/  STSM.16.M88.4 [R24], R16 ;  /* 0x0000001018007844 */ /* 0x000fe20000000200 */
[----:B------:R-:W-:Y:S02]  /*cef0*/  PRMT R102, R97, 0x5410, R110 ;  /* 0x0000541061667816 */ /* 0x000fe4000000006e */
[----:B------:R-:W-:Y:S01]  /*cf00*/  PRMT R103, R3, 0x5410, R0 ;  /* 0x0000541003677816 */ /* 0x000fe20000000000 */
[----:B------:R-:W-:Y:S01]  /*cf10*/  BAR.SYNC.DEFER_BLOCKING 0x0 ;  /* 0x0000000000007b1d */ /* 0x000fe20000010000 */
[----:B------:R-:W-:Y:S01]  /*cf20*/  PRMT R56, R113, 0x5410, R132 ;  /* 0x0000541071387816 */ /* 0x000fe20000000084 */
[----:B------:R-:W-:Y:S01]  /*cf30*/  IMAD R0, R13, UR4, RZ ;  /* 0x000000040d007c24 */ /* 0x000fe2000f8e02ff */
[----:B------:R-:W-:Y:S02]  /*cf40*/  PRMT R57, R111, 0x5410, R130 ;  /* 0x000054106f397816 */ /* 0x000fe40000000082 */
[----:B------:R-:W-:Y:S01]  /*cf50*/  PRMT R58, R91, 0x5410, R128 ;  /* 0x000054105b3a7816 */ /* 0x000fe20000000080 */
[----:B------:R-:W-:Y:S01]  /*cf60*/  ULDC.64 UR4, c[0x0][0x220] ;  /* 0x0000880000047ab9 */ /* 0x000fe20000000a00 */
[----:B------:R-:W-:Y:S01]  /*cf70*/  PRMT R59, R89, 0x5410, R126 ;  /* 0x00005410593b7816 */ /* 0x000fe2000000007e */
[----:B0-----:R-:W-:Y:S01]  /*cf80*/  IMAD R25, R25, 0x80, R0 ;  /* 0x0000008019197824 */ /* 0x001fe200078e0200 */
        /* <DEDUP_REMOVED lines=8> */
[----:B------:R-:W0:Y:S01]  /*d010*/  LDS.128 R8, [R15] ;  /* 0x000000000f087984 */ /* 0x000e220000000c00 */
[----:B------:R-:W-:Y:S02]  /*d020*/  PRMT R76, R133, 0x5410, R144 ;  /* 0x00005410854c7816 */ /* 0x000fe40000000090 */
[----:B------:R-:W-:Y:S01]  /*d030*/  PRMT R77, R80, 0x5410, R141 ;  /* 0x00005410504d7816 */ /* 0x000fe2000000008d */
[----:B------:R-:W-:Y:S01]  /*d040*/  BAR.SYNC.DEFER_BLOCKING 0x0 ;  /* 0x0000000000007b1d */ /* 0x000fe20000010000 */
[----:B------:R-:W-:Y:S02]  /*d050*/  PRMT R78, R131, 0x5410, R142 ;  /* 0x00005410834e7816 */ /* 0x000fe4000000008e */
[----:B------:R-:W-:Y:S02]  /*d060*/  PRMT R79, R82, 0x5410, R137 ;  /* 0x00005410524f7816 */ /* 0x000fe40000000089 */
[----:B------:R-:W-:-:S02]  /*d070*/  PRMT R139, R227, 0x3340, R150 ;  /* 0x00003340e38b7816 */ /* 0x000fc40000000096 */
[----:B------:R-:W-:Y:S02]  /*d080*/  PRMT R148, R135, 0x5410, R148 ;  /* 0x0000541087947816 */ /* 0x000fe40000000094 */
[----:B------:R-:W-:Y:S02]  /*d090*/  PRMT R149, R139, 0x5410, R146 ;  /* 0x000054108b957816 */ /* 0x000fe40000000092 */
[----:B------:R-:W-:Y:S02]  /*d0a0*/  PRMT R150, R86, 0x5410, R143 ;  /* 0x0000541056967816 */ /* 0x000fe4000000008f */
[----:B------:R-:W-:Y:S02]  /*d0b0*/  PRMT R151, R84, 0x5410, R145 ;  /* 0x0000541054977816 */ /* 0x000fe40000000091 */
[----:B------:R-:W-:Y:S01]  /*d0c0*/  IADD3 R2, P1, R0, UR4, RZ ;  /* 0x0000000400027c10 */ /* 0x000fe2000ff3e0ff */
[----:B------:R-:W-:Y:S01]  /*d0d0*/  ULDC UR4, c[0x0][0x248] ;  /* 0x0000920000047ab9 */ /* 0x000fe20000000800 */
[----:B-1----:R-:W-:Y:S01]  /*d0e0*/  PRMT R75, R4, 0x7770, RZ ;  /* 0x00007770044b7816 */ /* 0x002fe200000000ff */
[----:B------:R-:W-:Y:S01]  /*d0f0*/  IMAD R72, R12, UR4, RZ ;  /* 0x000000040c487c24 */ /* 0x000fe2000f8e02ff */
[----:B------:R-:W-:Y:S01]  /*d100*/  LEA.HI.X.SX32 R0, R0, UR5, 0x1, P1 ;  /* 0x0000000500007c11 */ /* 0x000fe200088f0eff */
[----:B------:R-:W-:Y:S01]  /*d110*/  ULDC.64 UR4, c[0x0][0x220] ;  /* 0x0000880000047ab9 */ /* 0x000fe20000000a00 */
[----:B------:R-:W-:Y:S01]  /*d120*/  ISETP.GE.AND P1, PT, R13, UR6, PT ;  /* 0x000000060d007c0c */ /* 0x000fe2000bf26270 */
[----:B------:R-:W-:Y:S01]  /*d130*/  VIADD R74, R72, UR8 ;  /* 0x00000008484a7c36 */ /* 0x000fe20008000000 */
[----:B------:R-:W-:Y:S01]  /*d140*/  SHF.R.S32.HI R73, RZ, 0x1f, R72 ;  /* 0x0000001fff497819 */ /* 0x000fe20000011448 */
[----:B------:R-:W-:Y:S01]  /*d150*/  STSM.16.M88.4 [R24], R20 ;  /* 0x0000001418007844 */ /* 0x000fe20000000200 */
[----:B------:R-:W-:Y:S01]  /*d160*/  BAR.SYNC.DEFER_BLOCKING 0x0 ;  /* 0x0000000000007b1d */ /* 0x000fe20000010000 */
[----:B------:R-:W-:-:S02]  /*d170*/  ISETP.LT.AND P1, PT, R12, UR29, !P1 ;  /* 0x0000001d0c007c0c */ /* 0x000fc4000cf21270 */
[----:B------:R-:W-:Y:S02]  /*d180*/  IADD3 R26, P4, R72, R2, RZ ;  /* 0x00000002481a7210 */ /* 0x000fe40007f9e0ff */
[----:B------:R-:W-:Y:S01]  /*d190*/  IADD3 R3, P5, R25, UR4, RZ ;  /* 0x0000000419037c10 */ /* 0x000fe2000ffbe0ff */
[----:B------:R-:W-:Y:S01]  /*d1a0*/  ULDC.64 UR8, c[0x0][0x228] ;  /* 0x00008a0000087ab9 */ /* 0x000fe20000000a00 */
[----:B------:R-:W-:Y:S01]  /*d1b0*/  PRMT R81, R4, 0x7773, RZ ;  /* 0x0000777304517816 */ /* 0x000fe200000000ff */
[----:B------:R-:W-:Y:S01]  /*d1c0*/  IMAD.X R27, R73, 0x1, R0, P4 ;  /* 0x00000001491b7824 */ /* 0x000fe200020e0600 */
[----:B------:R-:W-:Y:S01]  /*d1d0*/  ISETP.GE.AND P4, PT, R12, UR7, PT ;  /* 0x000000070c007c0c */ /* 0x000fe2000bf86270 */
[----:B------:R-:W-:Y:S01]  /*d1e0*/  ULDC.64 UR6, c[0x0][0x228] ;  /* 0x00008a0000067ab9 */ /* 0x000fe20000000a00 */
[----:B------:R-:W-:Y:S01]  /*d1f0*/  LEA.HI.X.SX32 R25, R25, UR5, 0x1, P5 ;  /* 0x0000000519197c11 */ /* 0x000fe2000a8f0eff */
[----:B------:R-:W-:Y:S01]  /*d200*/  ULDC.64 UR4, c[0x0][0x228] ;  /* 0x00008a0000047ab9 */ /* 0x000fe20000000a00 */
[----:B------:R-:W-:Y:S01]  /*d210*/  ISETP.LT.AND P4, PT, R14, UR6, !P4 ;  /* 0x000000060e007c0c */ /* 0x000fe2000e781270 */
[----:B------:R-:W-:Y:S01]  /*d220*/  ULDC UR6, c[0x0][0x22c] ;  /* 0x00008b0000067ab9 */ /* 0x000fe20000000800 */
[----:B------:R-:W-:Y:S01]  /*d230*/  ISETP.LT.AND P5, PT, R13, UR4, !P3 ;  /* 0x000000040d007c0c */ /* 0x000fe2000dfa1270 */
[----:B------:R-:W-:Y:S01]  /*d240*/  ULDC UR4, c[0x0][0x22c] ;  /* 0x00008b0000047ab9 */ /* 0x000fe20000000800 */
[----:B------:R-:W1:Y:S01]  /*d250*/  LDS.128 R16, [R15] ;  /* 0x000000000f107984 */ /* 0x000e620000000c00 */
[----:B------:R-:W-:Y:S06]  /*d260*/  BAR.SYNC.DEFER_BLOCKING 0x0 ;  /* 0x0000000000007b1d */ /* 0x000fec0000010000 */
[----:B------:R-:W-:Y:S02]  /*d270*/  STSM.16.M88.4 [R24], R28 ;  /* 0x0000001c18007844 */ /* 0x000fe40000000200 */
[----:B------:R-:W-:Y:S06]  /*d280*/  BAR.SYNC.DEFER_BLOCKING 0x0 ;  /* 0x0000000000007b1d */ /* 0x000fec0000010000 */
[----:B------:R-:W2:Y:S02]  /*d290*/  LDS.128 R20, [R15] ;  /* 0x000000000f147984 */ /* 0x000ea40000000c00 */
[----:B------:R-:W-:Y:S06]  /*d2a0*/  BAR.SYNC.DEFER_BLOCKING 0x0 ;  /* 0x0000000000007b1d */ /* 0x000fec0000010000 */
[----:B------:R-:W-:Y:S02]  /*d2b0*/  STSM.16.M88.4 [R24], R32 ;  /* 0x0000002018007844 */ /* 0x000fe40000000200 */
[----:B------:R-:W-:Y:S06]  /*d2c0*/  BAR.SYNC.DEFER_BLOCKING 0x0 ;  /* 0x0000000000007b1d */ /* 0x000fec0000010000 */
[----:B------:R-:W-:Y:S02]  /*d2d0*/  LDS.128 R28, [R15] ;  /* 0x000000000f1c7984 */ /* 0x000fe40000000c00 */
        /* <DEDUP_REMOVED lines=37> */
[----:B------:R3:W-:Y:S02]  /*d530*/  STSM.16.M88.4 [R24], R76 ;  /* 0x0000004c18007844 */ /* 0x0007e40000000200 */
[----:B------:R-:W-:Y:S01]  /*d540*/  BAR.SYNC.DEFER_BLOCKING 0x0 ;  /* 0x0000000000007b1d */ /* 0x000fe20000010000 */
[----:B---3--:R-:W-:-:S02]  /*d550*/  PRMT R79, R4, 0x7771, RZ ;  /* 0x00007771044f7816 */ /* 0x008fc400000000ff */
[----:B------:R-:W-:Y:S01]  /*d560*/  PRMT R77, R4, 0x7772, RZ ;  /* 0x00007772044d7816 */ /* 0x000fe200000000ff */
[C---:B------:R-:W-:Y:S02]  /*d570*/  VIADD R4, R12.reuse, 0x6 ;  /* 0x000000060c047836 */ /* 0x040fe40000000000 */
[----:B------:R-:W3:Y:S02]  /*d580*/  LDS.128 R68, [R15] ;  /* 0x000000000f447984 */ /* 0x000ee40000000c00 */
[----:B------:R-:W-:Y:S06]  /*d590*/  BAR.SYNC.DEFER_BLOCKING 0x0 ;  /* 0x0000000000007b1d */ /* 0x000fec0000010000 */
[----:B------:R4:W-:Y:S02]  /*d5a0*/  STSM.16.M88.4 [R24], R148 ;  /* 0x0000009418007844 */ /* 0x0009e40000000200 */
[----:B------:R-:W-:Y:S01]  /*d5b0*/  BAR.SYNC.DEFER_BLOCKING 0x0 ;  /* 0x0000000000007b1d */ /* 0x000fe20000010000 */
[----:B----4-:R-:W-:-:S05]  /*d5c0*/  VIADD R24, R12, 0x4 ;  /* 0x000000040c187836 */ /* 0x010fca0000000000 */
[----:B------:R4:W-:Y:S01]  /*d5d0*/  @P1 STG.E.U8 desc[UR14][R26.64], R75 ;  /* 0x0000004b1a001986 */ /* 0x0009e2000c10110e */
[----:B------:R-:W-:-:S05]  /*d5e0*/  IADD3 R72, P1, R72, R3, RZ ;  /* 0x0000000348487210 */ /* 0x000fca0007f3e0ff */
[----:B------:R-:W-:Y:S01]  /*d5f0*/  IMAD.X R73, R73, 0x1, R25, P1 ;  /* 0x0000000149497824 */ /* 0x000fe200008e0619 */
[----:B------:R-:W-:Y:S01]  /*d600*/  ISETP.GE.AND P1, PT, R24, UR4, PT ;  /* 0x0000000418007c0c */ /* 0x000fe2000bf26270 */
[----:B------:R-:W-:Y:S01]  /*d610*/  ULDC UR4, c[0x0][0x248] ;  /* 0x0000920000047ab9 */ /* 0x000fe20000000800 */
[----:B------:R-:W-:Y:S02]  /*d620*/  VIADD R24, R12, 0x5 ;  /* 0x000000050c187836 */ /* 0x000fe40000000000 */
[----:B------:R0:W-:Y:S01]  /*d630*/  @P4 STG.E.U8 desc[UR14][R72.64], R79 ;  /* 0x0000004f48004986 */ /* 0x0001e2000c10110e */
[----:B----4-:R-:W-:Y:S01]  /*d640*/  SHF.R.S32.HI R75, RZ, 0x1f, R74 ;  /* 0x0000001fff4b7819 */ /* 0x010fe2000001144a */
[C---:B------:R-:W-:Y:S01]  /*d650*/  VIADD R76, R74.reuse, UR4 ;  /* 0x000000044a4c7c36 */ /* 0x040fe20008000000 */
[----:B------:R-:W-:Y:S01]  /*d660*/  IADD3 R26, P6, R74, R2, RZ ;  /* 0x000000024a1a7210 */ /* 0x000fe20007fde0ff */
[----:B------:R-:W-:Y:S01]  /*d670*/  ULDC UR4, c[0x0][0x22c] ;  /* 0x00008b0000047ab9 */ /* 0x000fe20000000800 */
[----:B------:R-:W-:Y:S01]  /*d680*/  ISETP.LT.AND P4, PT, R14, UR10, !P3 ;  /* 0x0000000a0e007c0c */ /* 0x000fe2000df81270 */
[----:B------:R-:W-:Y:S01]  /*d690*/  ULDC UR10, c[0x0][0x228] ;  /* 0x00008a00000a7ab9 */ /* 0x000fe20000000800 */
[----:B------:R-:W-:Y:S01]  /*d6a0*/  IADD3 R74, P3, R74, R3, RZ ;  /* 0x000000034a4a7210 */ /* 0x000fe20007f7e0ff */
[----:B------:R-:W-:Y:S01]  /*d6b0*/  IMAD.X R27, R75, 0x1, R0, P6 ;  /* 0x000000014b1b7824 */ /* 0x000fe200030e0600 */
[----:B------:R-:W-:-:S02]  /*d6c0*/  SHF.R.S32.HI R78, RZ, 0x1f, R76 ;  /* 0x0000001fff4e7819 */ /* 0x000fc4000001144c */
[----:B0-----:R-:W-:Y:S02]  /*d6d0*/  IADD3 R72, P6, R76, R2, RZ ;  /* 0x000000024c487210 */ /* 0x001fe40007fde0ff */
[----:B------:R0:W-:Y:S01]  /*d6e0*/  @P5 STG.E.U8 desc[UR14][R26.64], R77 ;  /* 0x0000004d1a005986 */ /* 0x0001e2000c10110e */
[----:B------:R-:W-:Y:S01]  /*d6f0*/  ISETP.LT.AND P5, PT, R13, UR8, !P0 ;  /* 0x000000080d007c0c */ /* 0x000fe2000c7a1270 */
[----:B------:R-:W-:Y:S01]  /*d700*/  IMAD.X R75, R75, 0x1, R25, P3 ;  /* 0x000000014b4b7824 */ /* 0x000fe200018e0619 */
[----:B------:R-:W-:Y:S01]  /*d710*/  PRMT R79, R5, 0x7770, RZ ;  /* 0x00007770054f7816 */ /* 0x000fe200000000ff */
[----:B------:R-:W-:Y:S01]  /*d720*/  IMAD.X R73, R78, 0x1, R0, P6 ;  /* 0x000000014e497824 */ /* 0x000fe200030e0600 */
[----:B------:R-:W-:Y:S01]  /*d730*/  ISETP.GE.AND P3, PT, R24, UR4, PT ;  /* 0x0000000418007c0c */ /* 0x000fe2000bf66270 */
[----:B------:R-:W-:Y:S01]  /*d740*/  ULDC UR4, c[0x0][0x248] ;  /* 0x0000920000047ab9 */ /* 0x000fe20000000800 */
[----:B------:R4:W-:Y:S01]  /*d750*/  @P4 STG.E.U8 desc[UR14][R74.64], R81 ;  /* 0x000000514a004986 */ /* 0x0009e2000c10110e */
[----:B------:R-:W-:Y:S01]  /*d760*/  ISETP.LT.AND P4, PT, R14, UR16, !P0 ;  /* 0x000000100e007c0c */ /* 0x000fe2000c781270 */
[----:B------:R-:W-:Y:S01]  /*d770*/  VIADD R24, R12, 0x7 ;  /* 0x000000070c187836 */ /* 0x000fe20000000000 */
[----:B------:R-:W-:Y:S01]  /*d780*/  ULDC UR8, c[0x0][0x228] ;  /* 0x00008a0000087ab9 */ /* 0x000fe20000000800 */
[C---:B0-----:R-:W-:Y:S01]  /*d790*/  VIADD R77, R76.reuse, UR4 ;  /* 0x000000044c4d7c36 */ /* 0x041fe20008000000 */
[----:B------:R-:W-:-:S02]  /*d7a0*/  IADD3 R26, P0, R76, R3, RZ ;  /* 0x000000034c1a7210 */ /* 0x000fc40007f1e0ff */
[----:B------:R0:W-:Y:S01]  /*d7b0*/  @P5 STG.E.U8 desc[UR14][R72.64], R79 ;  /* 0x0000004f48005986 */ /* 0x0001e2000c10110e */
[----:B------:R-:W-:Y:S01]  /*d7c0*/  ISETP.LT.AND P5, PT, R13, UR12, !P2 ;  /* 0x0000000c0d007c0c */ /* 0x000fe2000d7a1270 */
[----:B------:R-:W-:Y:S01]  /*d7d0*/  ULDC UR4, c[0x0][0x22c] ;  /* 0x00008b0000047ab9 */ /* 0x000fe20000000800 */
[----:B------:R-:W-:Y:S01]  /*d7e0*/  SHF.R.S32.HI R80, RZ, 0x1f, R77 ;  /* 0x0000001fff507819 */ /* 0x000fe2000001144d */
[--C-:B------:R-:W-:Y:S01]  /*d7f0*/  IMAD.X R27, R78, 0x1, R25.reuse, P0 ;  /* 0x000000014e1b7824 */ /* 0x100fe200000e0619 */
[-C--:B----4-:R-:W-:Y:S02]  /*d800*/  IADD3 R74, P6, R77, R2.reuse, RZ ;  /* 0x000000024d4a7210 */ /* 0x090fe40007fde0ff */
[C---:B------:R-:W-:Y:S02]  /*d810*/  PRMT R81, R5.reuse, 0x7771, RZ ;  /* 0x0000777105517816 */ /* 0x040fe400000000ff */
[----:B------:R-:W-:Y:S01]  /*d820*/  ISETP.GE.AND P0, PT, R4, UR4, PT ;  /* 0x0000000404007c0c */ /* 0x000fe2000bf06270 */
[----:B------:R-:W-:Y:S01]  /*d830*/  IMAD.X R75, R80, 0x1, R0, P6 ;  /* 0x00000001504b7824 */ /* 0x000fe200030e0600 */
[----:B------:R-:W-:Y:S01]  /*d840*/  ULDC UR4, c[0x0][0x248] ;  /* 0x0000920000047ab9 */ /* 0x000fe20000000800 */
[----:B0-----:R-:W-:Y:S01]  /*d850*/  PRMT R79, R5, 0x7772, RZ ;  /* 0x00007772054f7816 */ /* 0x001fe200000000ff */
[----:B------:R-:W-:Y:S01]  /*d860*/  @P4 STG.E.U8 desc[UR14][R26.64], R81 ;  /* 0x000000511a004986 */ /* 0x000fe2000c10110e */
[----:B------:R-:W-:Y:S01]  /*d870*/  ISETP.LT.AND P4, PT, R14, UR20, !P2 ;  /* 0x000000140e007c0c */ /* 0x000fe2000d781270 */
[C---:B------:R-:W-:Y:S01]  /*d880*/  VIADD R76, R77.reuse, UR4 ;  /* 0x000000044d4c7c36 */ /* 0x040fe20008000000 */
[----:B------:R-:W-:Y:S01]  /*d890*/  IADD3 R72, P2, R77, R3, RZ ;  /* 0x000000034d487210 */ /* 0x000fe20007f5e0ff */
[----:B------:R0:W-:Y:S01]  /*d8a0*/  @P5 STG.E.U8 desc[UR14][R74.64], R79 ;  /* 0x0000004f4a005986 */ /* 0x0001e2000c10110e */
[----:B------:R-:W-:Y:S01]  /*d8b0*/  ISETP.LT.AND P5, PT, R13, UR18, !P1 ;  /* 0x000000120d007c0c */ /* 0x000fe2000cfa1270 */
[----:B------:R-:W-:Y:S01]  /*d8c0*/  ULDC UR4, c[0x0][0x22c] ;  /* 0x00008b0000047ab9 */ /* 0x000fe20000000800 */
[----:B------:R-:W-:Y:S01]  /*d8d0*/  SHF.R.S32.HI R78, RZ, 0x1f, R76 ;  /* 0x0000001fff4e7819 */ /* 0x000fe2000001144c */
[----:B------:R-:W-:Y:S01]  /*d8e0*/  IMAD.X R73, R80, 0x1, R25, P2 ;  /* 0x0000000150497824 */ /* 0x000fe200010e0619 */
[----:B------:R-:W-:-:S02]  /*d8f0*/  IADD3 R4, P6, R76, R2, RZ ;  /* 0x000000024c047210 */ /* 0x000fc40007fde0ff */
[----:B------:R-:W-:Y:S02]  /*d900*/  PRMT R77, R5, 0x7773, RZ ;  /* 0x00007773054d7816 */ /* 0x000fe400000000ff */
[----:B------:R-:W-:Y:S01]  /*d910*/  ISETP.LT.AND P1, PT, R14, UR24, !P1 ;  /* 0x000000180e007c0c */ /* 0x000fe2000cf21270 */
[----:B------:R-:W-:Y:S01]  /*d920*/  IMAD.X R5, R78, 0x1, R0, P6 ;  /* 0x000000014e057824 */ /* 0x000fe200030e0600 */
[----:B------:R-:W-:Y:S01]  /*d930*/  ISETP.GE.AND P2, PT, R24, UR4, PT ;  /* 0x0000000418007c0c */ /* 0x000fe2000bf46270 */
[----:B------:R4:W-:Y:S01]  /*d940*/  @P4 STG.E.U8 desc[UR14][R72.64], R77 ;  /* 0x0000004d48004986 */ /* 0x0009e2000c10110e */
[----:B0-----:R-:W-:Y:S01]  /*d950*/  PRMT R75, R6, 0x7770, RZ ;  /* 0x00007770064b7816 */ /* 0x001fe200000000ff */
[----:B------:R-:W-:Y:S01]  /*d960*/  ULDC UR4, c[0x0][0x248] ;  /* 0x0000920000047ab9 */ /* 0x000fe20000000800 */
[C---:B------:R-:W-:Y:S01]  /*d970*/  IADD3 R26, P4, R76.reuse, R3, RZ ;  /* 0x000000034c1a7210 */ /* 0x040fe20007f9e0ff */
[----:B------:R-:W-:Y:S01]  /*d980*/  VIADD R74, R76, UR4 ;  /* 0x000000044c4a7c36 */ /* 0x000fe20008000000 */
[----:B------:R-:W-:Y:S01]  /*d990*/  PRMT R79, R6, 0x7771, RZ ;  /* 0x00007771064f7816 */ /* 0x000fe200000000ff */
[----:B------:R0:W-:Y:S01]  /*d9a0*/  @P5 STG.E.U8 desc[UR14][R4.64], R75 ;  /* 0x0000004b04005986 */ /* 0x0001e2000c10110e */
[----:B------:R-:W-:Y:S01]  /*d9b0*/  ISETP.LT.AND P5, PT, R13, UR22, !P3 ;  /* 0x000000160d007c0c */ /* 0x000fe2000dfa1270 */
[----:B------:R-:W-:Y:S01]  /*d9c0*/  IMAD.X R27, R78, 0x1, R25, P4 ;  /* 0x000000014e1b7824 */ /* 0x000fe200020e0619 */
[----:B------:R-:W-:Y:S01]  /*d9d0*/  ULDC UR4, c[0x0][0x22c] ;  /* 0x00008b0000047ab9 */ /* 0x000fe20000000800 */
[----:B------:R-:W-:Y:S01]  /*d9e0*/  VIADD R24, R12, 0x8 ;  /* 0x000000080c187836 */ /* 0x000fe20000000000 */
[----:B----4-:R-:W-:-:S02]  /*d9f0*/  SHF.R.S32.HI R73, RZ, 0x1f, R74 ;  /* 0x0000001fff497819 */ /* 0x010fc4000001144a */
[----:B------:R4:W-:Y:S01]  /*da00*/  @P1 STG.E.U8 desc[UR14][R26.64], R79 ;  /* 0x0000004f1a001986 */ /* 0x0009e2000c10110e */
[----:B------:R-:W-:Y:S02]  /*da10*/  ISETP.LT.AND P1, PT, R14, UR26, !P3 ;  /* 0x0000001a0e007c0c */ /* 0x000fe4000df21270 */
[----:B------:R-:W-:Y:S01]  /*da20*/  ISETP.GE.AND P4, PT, R24, UR4, PT ;  /* 0x0000000418007c0c */ /* 0x000fe2000bf86270 */
[----:B------:R-:W-:Y:S01]  /*da30*/  ULDC UR4, c[0x0][0x248] ;  /* 0x0000920000047ab9 */ /* 0x000fe20000000800 */
[-C--:B0-----:R-:W-:Y:S01]  /*da40*/  IADD3 R4, P6, R74, R2.reuse, RZ ;  /* 0x000000024a047210 */ /* 0x081fe20007fde0ff */
[----:B------:R-:W-:Y:S01]  /*da50*/  VIADD R24, R12, 0x9 ;  /* 0x000000090c187836 */ /* 0x000fe20000000000 */
[C---:B------:R-:W-:Y:S01]  /*da60*/  IADD3 R72, P3, R74.reuse, R3, RZ ;  /* 0x000000034a487210 */ /* 0x040fe20007f7e0ff */
[----:B------:R-:W-:Y:S01]  /*da70*/  VIADD R74, R74, UR4 ;  /* 0x000000044a4a7c36 */ /* 0x000fe20008000000 */
[C---:B------:R-:W-:Y:S01]  /*da80*/  PRMT R77, R6.reuse, 0x7772, RZ ;  /* 0x00007772064d7816 */ /* 0x040fe200000000ff */
[C---:B------:R-:W-:Y:S01]  /*da90*/  IMAD.X R5, R73.reuse, 0x1, R0, P6 ;  /* 0x0000000149057824 */ /* 0x040fe200030e0600 */
[----:B------:R-:W-:Y:S01]  /*daa0*/  PRMT R75, R6, 0x7773, RZ ;  /* 0x00007773064b7816 */ /* 0x000fe200000000ff */
[----:B------:R-:W-:Y:S01]  /*dab0*/  IMAD.X R73, R73, 0x1, R25, P3 ;  /* 0x0000000149497824 */ /* 0x000fe200018e0619 */
[----:B------:R-:W-:Y:S01]  /*dac0*/  ISETP.GE.AND P3, PT, R24, UR6, PT ;  /* 0x0000000618007c0c */ /* 0x000fe2000bf66270 */
[----:B------:R-:W-:Y:S01]  /*dad0*/  ULDC UR6, c[0x0][0x228] ;  /* 0x00008a0000067ab9 */ /* 0x000fe20000000800 */
[----:B------:R0:W-:Y:S01]  /*dae0*/  @P5 STG.E.U8 desc[UR14][R4.64], R77 ;  /* 0x0000004d04005986 */ /* 0x0001e2000c10110e */
[----:B------:R-:W-:Y:S01]  /*daf0*/  ISETP.LT.AND P5, PT, R13, UR28, !P0 ;  /* 0x0000001c0d007c0c */ /* 0x000fe2000c7a1270 */
[----:B------:R-:W-:Y:S01]  /*db00*/  VIADD R6, R12, 0xa ;  /* 0x0000000a0c067836 */ /* 0x000fe20000000000 */
[----:B------:R-:W-:Y:S01]  /*db10*/  SHF.R.S32.HI R24, RZ, 0x1f, R74 ;  /* 0x0000001fff187819 */ /* 0x000fe2000001144a */
[----:B------:R-:W-:Y:S01]  /*db20*/  ULDC UR4, c[0x0][0x22c] ;  /* 0x00008b0000047ab9 */ /* 0x000fe20000000800 */
[----:B------:R-:W-:Y:S01]  /*db30*/  ISETP.LT.AND P0, PT, R14, UR6, !P0 ;  /* 0x000000060e007c0c */ /* 0x000fe2000c701270 */
[----:B------:R1:W-:Y:S01]  /*db40*/  @P1 STG.E.U8 desc[UR14][R72.64], R75 ;  /* 0x0000004b48001986 */ /* 0x0003e2000c10110e */
[C---:B----4-:R-:W-:Y:S01]  /*db50*/  PRMT R79, R7.reuse, 0x7770, RZ ;  /* 0x00007770074f7816 */ /* 0x050fe200000000ff */
[----:B------:R-:W-:Y:S01]  /*db60*/  ULDC UR6, c[0x0][0x228] ;  /* 0x00008a0000067ab9 */ /* 0x000fe20000000800 */
[----:B------:R-:W-:Y:S01]  /*db70*/  ISETP.GE.AND P1, PT, R6, UR4, PT ;  /* 0x0000000406007c0c */ /* 0x000fe2000bf26270 */
[----:B------:R-:W-:Y:S01]  /*db80*/  ULDC UR4, c[0x0][0x248] ;  /* 0x0000920000047ab9 */ /* 0x000fe20000000800 */
[C---:B0-----:R-:W-:Y:S01]  /*db90*/  IADD3 R4, P6, R74.reuse, R2, RZ ;  /* 0x000000024a047210 */ /* 0x041fe20007fde0ff */
[----:B------:R-:W-:Y:S01]  /*dba0*/  VIADD R6, R74, UR4 ;  /* 0x000000044a067c36 */ /* 0x000fe20008000000 */
[----:B------:R-:W-:Y:S01]  /*dbb0*/  PRMT R77, R7, 0x7771, RZ ;  /* 0x00007771074d7816 */ /* 0x000fe200000000ff */
[----:B------:R-:W-:-:S02]  /*dbc0*/  ULDC UR4, c[0x0][0x248] ;  /* 0x0000920000047ab9 */ /* 0x000fc40000000800 */
[----:B------:R-:W-:Y:S01]  /*dbd0*/  IMAD.X R5, R24, 0x1, R0, P6 ;  /* 0x0000000118057824 */ /* 0x000fe200030e0600 */
[----:B------:R-:W-:Y:S01]  /*dbe0*/  IADD3 R26, P6, R74, R3, RZ ;  /* 0x000000034a1a7210 */ /* 0x000fe20007fde0ff */
[----:B-1----:R-:W-:Y:S01]  /*dbf0*/  VIADD R72, R6, UR4 ;  /* 0x0000000406487c36 */ /* 0x002fe20008000000 */
[----:B------:R-:W-:Y:S01]  /*dc00*/  PRMT R75, R7, 0x7773, RZ ;  /* 0x00007773074b7816 */ /* 0x000fe200000000ff */
[----:B------:R-:W-:Y:S01]  /*dc10*/  ULDC UR4, c[0x0][0x22c] ;  /* 0x00008b0000047ab9 */ /* 0x000fe20000000800 */
[----:B------:R0:W-:Y:S01]  /*dc20*/  @P5 STG.E.U8 desc[UR14][R4.64], R79 ;  /* 0x0000004f04005986 */ /* 0x0001e2000c10110e */
[----:B------:R-:W-:Y:S01]  /*dc30*/  IMAD.X R27, R24, 0x1, R25, P6 ;  /* 0x00000001181b7824 */ /* 0x000fe200030e0619 */
[----:B------:R-:W-:Y:S01]  /*dc40*/  ISETP.LT.AND P5, PT, R13, UR6, !P2 ;  /* 0x000000060d007c0c */ /* 0x000fe2000d7a1270 */
[----:B------:R-:W-:Y:S01]  /*dc50*/  ULDC UR6, c[0x0][0x228] ;  /* 0x00008a0000067ab9 */ /* 0x000fe20000000800 */
[----:B------:R-:W-:Y:S01]  /*dc60*/  PRMT R73, R7, 0x7772, RZ ;  /* 0x0000777207497816 */ /* 0x000fe200000000ff */
[----:B------:R-:W-:Y:S01]  /*dc70*/  VIADD R24, R12, 0xb ;  /* 0x0000000b0c187836 */ /* 0x000fe20000000000 */
[----:B------:R1:W-:Y:S01]  /*dc80*/  @P0 STG.E.U8 desc[UR14][R26.64], R77 ;  /* 0x0000004d1a000986 */ /* 0x0003e2000c10110e */
[----:B------:R-:W-:-:S02]  /*dc90*/  SHF.R.S32.HI R7, RZ, 0x1f, R6 ;  /* 0x0000001fff077819 */ /* 0x000fc40000011406 */
[----:B------:R-:W-:Y:S01]  /*dca0*/  ISETP.LT.AND P0, PT, R14, UR6, !P2 ;  /* 0x000000060e007c0c */ /* 0x000fe2000d701270 */
[----:B------:R-:W-:Y:S01]  /*dcb0*/  ULDC UR6, c[0x0][0x228] ;  /* 0x00008a0000067ab9 */ /* 0x000fe20000000800 */
[----:B------:R-:W-:Y:S02]  /*dcc0*/  SHF.R.S32.HI R74, RZ, 0x1f, R72 ;  /* 0x0000001fff4a7819 */ /* 0x000fe40000011448 */
[C---:B0-----:R-:W-:Y:S02]  /*dcd0*/  IADD3 R4, P6, R6.reuse, R2, RZ ;  /* 0x0000000206047210 */ /* 0x041fe40007fde0ff */
[----:B------:R-:W-:-:S03]  /*dce0*/  IADD3 R6, P2, R6, R3, RZ ;  /* 0x0000000306067210 */ /* 0x000fc60007f5e0ff */
[--C-:B------:R-:W-:Y:S01]  /*dcf0*/  IMAD.X R5, R7, 0x1, R0.reuse, P6 ;  /* 0x0000000107057824 */ /* 0x100fe200030e0600 */
[----:B------:R-:W-:Y:S01]  /*dd00*/  ISETP.LT.AND P6, PT, R13, UR8, !P4 ;  /* 0x000000080d007c0c */ /* 0x000fe2000e7c1270 */
[----:B------:R-:W-:Y:S01]  /*dd10*/  IMAD.X R7, R7, 0x1, R25, P2 ;  /* 0x0000000107077824 */ /* 0x000fe200010e0619 */
[----:B------:R-:W-:Y:S01]  /*dd20*/  ISETP.GE.AND P2, PT, R24, UR4, PT ;  /* 0x0000000418007c0c */ /* 0x000fe2000bf46270 */
[----:B------:R-:W-:Y:S01]  /*dd30*/  ULDC UR4, c[0x0][0x248] ;  /* 0x0000920000047ab9 */ /* 0x000fe20000000800 */
[----:B------:R0:W-:Y:S01]  /*dd40*/  @P5 STG.E.U8 desc[UR14][R4.64], R73 ;  /* 0x0000004904005986 */ /* 0x0001e2000c10110e */
[----:B-1----:R-:W-:Y:S01]  /*dd50*/  IADD3 R26, P5, R72, R2, RZ ;  /* 0x00000002481a7210 */ /* 0x002fe20007fbe0ff */
[----:B------:R-:W-:Y:S01]  /*dd60*/  ULDC UR8, c[0x0][0x228] ;  /* 0x00008a0000087ab9 */ /* 0x000fe20000000800 */
[----:B------:R-:W-:Y:S01]  /*dd70*/  PRMT R77, R8, 0x7770, RZ ;  /* 0x00007770084d7816 */ /* 0x000fe200000000ff */
[----:B------:R1:W-:Y:S01]  /*dd80*/  @P0 STG.E.U8 desc[UR14][R6.64], R75 ;  /* 0x0000004b06000986 */ /* 0x0003e2000c10110e */
[----:B------:R-:W-:Y:S01]  /*dd90*/  ISETP.LT.AND P0, PT, R14, UR6, !P4 ;  /* 0x000000060e007c0c */ /* 0x000fe2000e701270 */
[----:B------:R-:W-:Y:S01]  /*dda0*/  IMAD.X R27, R74, 0x1, R0, P5 ;  /* 0x000000014a1b7824 */ /* 0x000fe200028e0600 */
[----:B------:R-:W-:Y:S01]  /*ddb0*/  ISETP.LT.AND P5, PT, R13, UR8, !P3 ;  /* 0x000000080d007c0c */ /* 0x000fe2000dfa1270 */
[----:B------:R-:W-:Y:S01]  /*ddc0*/  VIADD R24, R12, 0xc ;  /* 0x0000000c0c187836 */ /* 0x000fe20000000000 */
[----:B------:R-:W-:Y:S01]  /*ddd0*/  ULDC UR6, c[0x0][0x228] ;  /* 0x00008a0000067ab9 */ /* 0x000fe20000000800 */
[----:B------:R-:W-:Y:S01]  /*dde0*/  ULDC UR8, c[0x0][0x228] ;  /* 0x00008a0000087ab9 */ /* 0x000fe20000000800 */
[----:B------:R4:W-:Y:S01]  /*ddf0*/  @P6 STG.E.U8 desc[UR14][R26.64], R77 ;  /* 0x0000004d1a006986 */ /* 0x0009e2000c10110e */
[C---:B0-----:R-:W-:Y:S01]  /*de00*/  VIADD R73, R72.reuse, UR4 ;  /* 0x0000000448497c36 */ /* 0x041fe20008000000 */
[----:B------:R-:W-:Y:S01]  /*de10*/  IADD3 R4, P4, R72, R3, RZ ;  /* 0x0000000348047210 */ /* 0x000fe20007f9e0ff */
[----:B------:R-:W-:Y:S01]  /*de20*/  ULDC UR4, c[0x0][0x22c] ;  /* 0x00008b0000047ab9 */ /* 0x000fe20000000800 */
[----:B-1----:R-:W-:-:S02]  /*de30*/  PRMT R75, R8, 0x7772, RZ ;  /* 0x00007772084b7816 */ /* 0x002fc400000000ff */
[----:B------:R-:W-:Y:S01]  /*de40*/  SHF.R.S32.HI R76, RZ, 0x1f, R73 ;  /* 0x0000001fff4c7819 */ /* 0x000fe20000011449 */
[--C-:B------:R-:W-:Y:S01]  /*de50*/  IMAD.X R5, R74, 0x1, R25.reuse, P4 ;  /* 0x000000014a057824 */ /* 0x100fe200020e0619 */
[CC--:B------:R-:W-:Y:S02]  /*de60*/  IADD3 R6, P6, R73.reuse, R2.reuse, RZ ;  /* 0x0000000249067210 */ /* 0x0c0fe40007fde0ff */
[----:B------:R-:W-:Y:S01]  /*de70*/  ISETP.GE.AND P4, PT, R24, UR4, PT ;  /* 0x0000000418007c0c */ /* 0x000fe2000bf86270 */
[----:B------:R-:W-:Y:S01]  /*de80*/  ULDC UR4, c[0x0][0x248] ;  /* 0x0000920000047ab9 */ /* 0x000fe20000000800 */
[----:B----4-:R-:W-:Y:S01]  /*de90*/  PRMT R77, R8, 0x7771, RZ ;  /* 0x00007771084d7816 */ /* 0x010fe200000000ff */
[----:B------:R-:W-:Y:S02]  /*dea0*/  IMAD.X R7, R76, 0x1, R0, P6 ;  /* 0x000000014c077824 */ /* 0x000fe400030e0600 */
[C---:B------:R-:W-:Y:S01]  /*deb0*/  VIADD R72, R73.reuse, UR4 ;  /* 0x0000000449487c36 */ /* 0x040fe20008000000 */
[----:B------:R-:W-:Y:S01]  /*dec0*/  ULDC UR4, c[0x0][0x22c] ;  /* 0x00008b0000047ab9 */ /* 0x000fe20000000800 */
[----:B------:R0:W-:Y:S01]  /*ded0*/  @P0 STG.E.U8 desc[UR14][R4.64], R77 ;  /* 0x0000004d04000986 */ /* 0x0001e2000c10110e */
[----:B------:R-:W-:Y:S01]  /*dee0*/  ISETP.LT.AND P0, PT, R14, UR6, !P3 ;  /* 0x000000060e007c0c */ /* 0x000fe2000df01270 */
[----:B------:R-:W-:Y:S01]  /*def0*/  VIADD R24, R12, 0xd ;  /* 0x0000000d0c187836 */ /* 0x000fe20000000000 */
[----:B------:R-:W-:Y:S01]  /*df00*/  IADD3 R26, P3, R73, R3, RZ ;  /* 0x00000003491a7210 */ /* 0x000fe20007f7e0ff */
[----:B------:R1:W-:Y:S01]  /*df10*/  @P5 STG.E.U8 desc[UR14][R6.64], R75 ;  /* 0x0000004b06005986 */ /* 0x0003e2000c10110e */
[----:B------:R-:W-:Y:S01]  /*df20*/  ISETP.LT.AND P5, PT, R13, UR8, !P1 ;  /* 0x000000080d007c0c */ /* 0x000fe2000cfa1270 */
[----:B------:R-:W-:Y:S01]  /*df30*/  ULDC UR6, c[0x0][0x228] ;  /* 0x00008a0000067ab9 */ /* 0x000fe20000000800 */
[----:B------:R-:W-:Y:S01]  /*df40*/  SHF.R.S32.HI R74, RZ, 0x1f, R72 ;  /* 0x0000001fff4a7819 */ /* 0x000fe20000011448 */
[----:B------:R-:W-:Y:S01]  /*df50*/  IMAD.X R27, R76, 0x1, R25, P3 ;  /* 0x000000014c1b7824 */ /* 0x000fe200018e0619 */
[----:B------:R-:W-:Y:S01]  /*df60*/  ISETP.LT.AND P1, PT, R14, UR6, !P1 ;  /* 0x000000060e007c0c */ /* 0x000fe2000cf21270 */
[----:B------:R-:W-:Y:S01]  /*df70*/  ULDC UR8, c[0x0][0x228] ;  /* 0x00008a0000087ab9 */ /* 0x000fe20000000800 */
[----:B------:R-:W-:Y:S01]  /*df80*/  PRMT R73, R9, 0x7770, RZ ;  /* 0x0000777009497816 */ /* 0x000fe200000000ff */
[----:B------:R-:W-:Y:S01]  /*df90*/  ULDC UR6, c[0x0][0x228] ;  /* 0x00008a0000067ab9 */ /* 0x000fe20000000800 */
[----:B0-----:R-:W-:-:S02]  /*dfa0*/  IADD3 R4, P6, R72, R2, RZ ;  /* 0x0000000248047210 */ /* 0x001fc40007fde0ff */
[----:B------:R-:W-:Y:S01]  /*dfb0*/  ISETP.GE.AND P3, PT, R24, UR4, PT ;  /* 0x0000000418007c0c */ /* 0x000fe2000bf66270 */
[----:B------:R-:W-:Y:S01]  /*dfc0*/  ULDC UR4, c[0x0][0x248] ;  /* 0x0000920000047ab9 */ /* 0x000fe20000000800 */
[----:B-1----:R-:W-:Y:S01]  /*dfd0*/  PRMT R75, R8, 0x7773, RZ ;  /* 0x00007773084b7816 */ /* 0x002fe200000000ff */
[----:B------:R-:W-:Y:S02]  /*dfe0*/  IMAD.X R5, R74, 0x1, R0, P6 ;  /* 0x000000014a057824 */ /* 0x000fe400030e0600 */
[C---:B------:R-:W-:Y:S01]  /*dff0*/  VIADD R24, R72.reuse, UR4 ;  /* 0x0000000448187c36 */ /* 0x040fe20008000000 */
[----:B------:R-:W-:Y:S01]  /*e000*/  ULDC UR4, c[0x0][0x22c] ;  /* 0x00008b0000047ab9 */ /* 0x000fe20000000800 */
[----:B------:R0:W-:Y:S01]  /*e010*/  @P0 STG.E.U8 desc[UR14][R26.64], R75 ;  /* 0x0000004b1a000986 */ /* 0x0001e2000c10110e */
[----:B------:R-:W-:Y:S01]  /*e020*/  IADD3 R6, P0, R72, R3, RZ ;  /* 0x0000000348067210 */ /* 0x000fe20007f1e0ff */
[----:B------:R-:W-:Y:S01]  /*e030*/  VIADD R8, R12, 0xe ;  /* 0x0000000e0c087836 */ /* 0x000fe20000000000 */
[----:B------:R-:W-:Y:S01]  /*e040*/  SHF.R.S32.HI R76, RZ, 0x1f, R24 ;  /* 0x0000001fff4c7819 */ /* 0x000fe20000011418 */
[----:B------:R1:W-:Y:S01]  /*e050*/  @P5 STG.E.U8 desc[UR14][R4.64], R73 ;  /* 0x0000004904005986 */ /* 0x0003e2000c10110e */
[----:B------:R-:W-:Y:S01]  /*e060*/  ISETP.LT.AND P5, PT, R13, UR8, !P2 ;  /* 0x000000080d007c0c */ /* 0x000fe2000d7a1270 */
[----:B------:R-:W-:Y:S01]  /*e070*/  IMAD.X R7, R74, 0x1, R25, P0 ;  /* 0x000000014a077824 */ /* 0x000fe200000e0619 */
[----:B------:R-:W-:Y:S01]  /*e080*/  ISETP.GE.AND P0, PT, R8, UR4, PT ;  /* 0x0000000408007c0c */ /* 0x000fe2000bf06270 */
[----:B------:R-:W-:Y:S01]  /*e090*/  ULDC UR4, c[0x0][0x248] ;  /* 0x0000920000047ab9 */ /* 0x000fe20000000800 */
[----:B------:R-:W-:Y:S01]  /*e0a0*/  ULDC UR8, c[0x0][0x228] ;  /* 0x00008a0000087ab9 */ /* 0x000fe20000000800 */
[----:B------:R-:W-:Y:S01]  /*e0b0*/  VIADD R72, R24, UR4 ;  /* 0x0000000418487c36 */ /* 0x000fe20008000000 */
[----:B------:R-:W-:Y:S01]  /*e0c0*/  ULDC UR4, c[0x0][0x22c] ;  /* 0x00008b0000047ab9 */ /* 0x000fe20000000800 */
[----:B0-----:R-:W-:Y:S01]  /*e0d0*/  PRMT R75, R9, 0x7771, RZ ;  /* 0x00007771094b7816 */ /* 0x001fe200000000ff */
[----:B------:R-:W-:Y:S01]  /*e0e0*/  VIADD R8, R12, 0xf ;  /* 0x0000000f0c087836 */ /* 0x000fe20000000000 */
[----:B------:R-:W-:-:S02]  /*e0f0*/  IADD3 R26, P6, R24, R2, RZ ;  /* 0x00000002181a7210 */ /* 0x000fc40007fde0ff */
[----:B-1----:R-:W-:Y:S01]  /*e100*/  PRMT R73, R9, 0x7772, RZ ;  /* 0x0000777209497816 */ /* 0x002fe200000000ff */
[----:B------:R0:W-:Y:S01]  /*e110*/  @P1 STG.E.U8 desc[UR14][R6.64], R75 ;  /* 0x0000004b06001986 */ /* 0x0001e2000c10110e */
[----:B------:R-:W-:Y:S01]  /*e120*/  ISETP.LT.AND P1, PT, R14, UR6, !P2 ;  /* 0x000000060e007c0c */ /* 0x000fe2000d721270 */
[----:B------:R-:W-:Y:S01]  /*e130*/  IMAD.X R27, R76, 0x1, R0, P6 ;  /* 0x000000014c1b7824 */ /* 0x000fe200030e0600 */
[----:B------:R-:W-:Y:S01]  /*e140*/  IADD3 R4, P2, R24, R3, RZ ;  /* 0x0000000318047210 */ /* 0x000fe20007f5e0ff */
[----:B------:R-:W-:Y:S01]  /*e150*/  ULDC UR6, c[0x0][0x228] ;  /* 0x00008a0000067ab9 */ /* 0x000fe20000000800 */
[----:B------:R-:W-:Y:S01]  /*e160*/  SHF.R.S32.HI R74, RZ, 0x1f, R72 ;  /* 0x0000001fff4a7819 */ /* 0x000fe20000011448 */
[----:B------:R-:W-:Y:S01]  /*e170*/  VIADD R24, R12, 0x10 ;  /* 0x000000100c187836 */ /* 0x000fe20000000000 */
[----:B------:R1:W-:Y:S01]  /*e180*/  @P5 STG.E.U8 desc[UR14][R26.64], R73 ;  /* 0x000000491a005986 */ /* 0x0003e2000c10110e */
[----:B------:R-:W-:Y:S01]  /*e190*/  ISETP.LT.AND P5, PT, R13, UR8, !P4 ;  /* 0x000000080d007c0c */ /* 0x000fe2000e7a1270 */
[----:B------:R-:W-:Y:S01]  /*e1a0*/  IMAD.X R5, R76, 0x1, R25, P2 ;  /* 0x000000014c057824 */ /* 0x000fe200010e0619 */
[----:B------:R-:W-:Y:S01]  /*e1b0*/  ISETP.GE.AND P2, PT, R8, UR4, PT ;  /* 0x0000000408007c0c */ /* 0x000fe2000bf46270 */
[----:B------:R-:W-:Y:S01]  /*e1c0*/  ULDC UR4, c[0x0][0x248] ;  /* 0x0000920000047ab9 */ /* 0x000fe20000000800 */
[----:B0-----:R-:W-:Y:S01]  /*e1d0*/  IADD3 R6, P6, R72, R2, RZ ;  /* 0x0000000248067210 */ /* 0x001fe20007fde0ff */
[----:B------:R-:W-:Y:S01]  /*e1e0*/  ULDC UR8, c[0x0][0x228] ;  /* 0x00008a0000087ab9 */ /* 0x000fe20000000800 */
[----:B------:R-:W-:-:S03]  /*e1f0*/  PRMT R75, R11, 0x7771, RZ ;  /* 0x000077710b4b7816 */ /* 0x000fc600000000ff */
[----:B------:R-:W-:Y:S01]  /*e200*/  IMAD.X R7, R74, 0x1, R0, P6 ;  /* 0x000000014a077824 */ /* 0x000fe200030e0600 */
[----:B-1----:R-:W-:Y:S01]  /*e210*/  PRMT R73, R9, 0x7773, RZ ;  /* 0x0000777309497816 */ /* 0x002fe200000000ff */
[----:B------:R-:W-:Y:S01]  /*e220*/  VIADD R26, R72, UR4 ;  /* 0x00000004481a7c36 */ /* 0x000fe20008000000 */
[----:B------:R-:W-:Y:S01]  /*e230*/  PRMT R27, R10, 0x7770, RZ ;  /* 0x000077700a1b7816 */ /* 0x000fe200000000ff */
[----:B------:R-:W-:Y:S02]  /*e240*/  ULDC UR4, c[0x0][0x22c] ;  /* 0x00008b0000047ab9 */ /* 0x000fe40000000800 */
[----:B------:R0:W-:Y:S01]  /*e250*/  @P1 STG.E.U8 desc[UR14][R4.64], R73 ;  /* 0x0000004904001986 */ /* 0x0001e2000c10110e */
[----:B------:R-:W-:Y:S01]  /*e260*/  ISETP.LT.AND P1, PT, R14, UR6, !P4 ;  /* 0x000000060e007c0c */ /* 0x000fe2000e721270 */
[----:B------:R-:W-:Y:S01]  /*e270*/  ULDC UR6, c[0x0][0x228] ;  /* 0x00008a0000067ab9 */ /* 0x000fe20000000800 */
[----:B------:R-:W-:Y:S01]  /*e280*/  IADD3 R8, P4, R72, R3, RZ ;  /* 0x0000000348087210 */ /* 0x000fe20007f9e0ff */
[----:B------:R1:W-:Y:S01]  /*e290*/  @P5 STG.E.U8 desc[UR14][R6.64], R27 ;  /* 0x0000001b06005986 */ /* 0x0003e2000c10110e */
[----:B------:R-:W-:Y:S01]  /*e2a0*/  ISETP.LT.AND P5, PT, R13, UR6, !P3 ;  /* 0x000000060d007c0c */ /* 0x000fe2000dfa1270 */
[----:B------:R-:W-:Y:S01]  /*e2b0*/  ULDC UR6, c[0x0][0x22c] ;  /* 0x00008b0000067ab9 */ /* 0x000fe20000000800 */
[----:B------:R-:W-:Y:S01]  /*e2c0*/  SHF.R.S32.HI R72, RZ, 0x1f, R26 ;  /* 0x0000001fff487819 */ /* 0x000fe2000001141a */
[----:B------:R-:W-:Y:S01]  /*e2d0*/  IMAD.X R9, R74, 0x1, R25, P4 ;  /* 0x000000014a097824 */ /* 0x000fe200020e0619 */
[----:B------:R-:W-:Y:S01]  /*e2e0*/  ISETP.GE.AND P4, PT, R24, UR4, PT ;  /* 0x0000000418007c0c */ /* 0x000fe2000bf86270 */
[----:B------:R-:W-:Y:S01]  /*e2f0*/  ULDC UR4, c[0x0][0x228] ;  /* 0x00008a0000047ab9 */ /* 0x000fe20000000800 */
[----:B------:R-:W-:Y:S01]  /*e300*/  VIADD R24, R12, 0x11 ;  /* 0x000000110c187836 */ /* 0x000fe20000000000 */
[----:B0-----:R-:W-:-:S02]  /*e310*/  IADD3 R4, P6, R26, R2, RZ ;  /* 0x000000021a047210 */ /* 0x001fc40007fde0ff */
[C---:B------:R-:W-:Y:S02]  /*e320*/  PRMT R73, R10.reuse, 0x7772, RZ ;  /* 0x000077720a497816 */ /* 0x040fe400000000ff */
[----:B-1----:R-:W-:Y:S01]  /*e330*/  PRMT R27, R10, 0x7771, RZ ;  /* 0x000077710a1b7816 */ /* 0x002fe200000000ff */
[----:B------:R-:W-:-:S04]  /*e340*/  IMAD.X R5, R72, 0x1, R0, P6 ;  /* 0x0000000148057824 */ /* 0x000fc800030e0600 */
[----:B------:R0:W-:Y:S01]  /*e350*/  @P1 STG.E.U8 desc[UR14][R8.64], R27 ;  /* 0x0000001b08001986 */ /* 0x0001e2000c10110e */
[----:B------:R-:W-:Y:S01]  /*e360*/  ISETP.LT.AND P1, PT, R14, UR4, !P3 ;  /* 0x000000040e007c0c */ /* 0x000fe2000df21270 */
[----:B------:R-:W-:Y:S01]  /*e370*/  ULDC UR4, c[0x0][0x248] ;  /* 0x0000920000047ab9 */ /* 0x000fe20000000800 */
[C---:B------:R-:W-:Y:S01]  /*e380*/  IADD3 R6, P3, R26.reuse, R3, RZ ;  /* 0x000000031a067210 */ /* 0x040fe20007f7e0ff */
[----:B------:R-:W-:Y:S01]  /*e390*/  VIADD R26, R26, UR4 ;  /* 0x000000041a1a7c36 */ /* 0x000fe20008000000 */
[----:B------:R1:W-:Y:S01]  /*e3a0*/  @P5 STG.E.U8 desc[UR14][R4.64], R73 ;  /* 0x0000004904005986 */ /* 0x0003e2000c10110e */
[----:B------:R-:W-:Y:S01]  /*e3b0*/  ISETP.LT.AND P5, PT, R13, UR8, !P0 ;  /* 0x000000080d007c0c */ /* 0x000fe2000c7a1270 */
[----:B------:R-:W-:Y:S01]  /*e3c0*/  ULDC UR4, c[0x0][0x22c] ;  /* 0x00008b0000047ab9 */ /* 0x000fe20000000800 */
[----:B------:R-:W-:Y:S01]  /*e3d0*/  IMAD.X R7, R72, 0x1, R25, P3 ;  /* 0x0000000148077824 */ /* 0x000fe200018e0619 */
[----:B------:R-:W-:Y:S01]  /*e3e0*/  ISETP.GE.AND P3, PT, R24, UR6, PT ;  /* 0x0000000618007c0c */ /* 0x000fe2000bf66270 */
[----:B------:R-:W-:Y:S01]  /*e3f0*/  ULDC UR6, c[0x0][0x228] ;  /* 0x00008a0000067ab9 */ /* 0x000fe20000000800 */
[----:B------:R-:W-:Y:S01]  /*e400*/  ULDC UR8, c[0x0][0x228] ;  /* 0x00008a0000087ab9 */ /* 0x000fe20000000800 */
[----:B0-----:R-:W-:Y:S01]  /*e410*/  PRMT R27, R10, 0x7773, RZ ;  /* 0x000077730a1b7816 */ /* 0x001fe200000000ff */
[----:B------:R-:W-:Y:S01]  /*e420*/  VIADD R8, R12, 0x12 ;  /* 0x000000120c087836 */ /* 0x000fe20000000000 */
[----:B------:R-:W-:-:S02]  /*e430*/  SHF.R.S32.HI R10, RZ, 0x1f, R26 ;  /* 0x0000001fff0a7819 */ /* 0x000fc4000001141a */
[----:B------:R-:W-:Y:S01]  /*e440*/  ISETP.LT.AND P0, PT, R14, UR6, !P0 ;  /* 0x000000060e007c0c */ /* 0x000fe2000c701270 */
[----:B------:R0:W-:Y:S01]  /*e450*/  @P1 STG.E.U8 desc[UR14][R6.64], R27 ;  /* 0x0000001b06001986 */ /* 0x0001e2000c10110e */
[----:B-1----:R-:W-:Y:S01]  /*e460*/  IADD3 R4, P6, R26, R2, RZ ;  /* 0x000000021a047210 */ /* 0x002fe20007fde0ff */
[----:B------:R-:W-:Y:S01]  /*e470*/  ULDC UR6, c[0x0][0x228] ;  /* 0x00008a0000067ab9 */ /* 0x000fe20000000800 */
[C---:B------:R-:W-:Y:S02]  /*e480*/  PRMT R9, R11.reuse, 0x7770, RZ ;  /* 0x000077700b097816 */ /* 0x040fe400000000ff */
[----:B------:R-:W-:Y:S01]  /*e490*/  ISETP.GE.AND P1, PT, R8, UR4, PT ;  /* 0x0000000408007c0c */ /* 0x000fe2000bf26270 */
[----:B------:R-:W-:Y:S01]  /*e4a0*/  IMAD.X R5, R10, 0x1, R0, P6 ;  /* 0x000000010a057824 */ /* 0x000fe200030e0600 */
[----:B------:R-:W-:Y:S01]  /*e4b0*/  ULDC UR4, c[0x0][0x248] ;  /* 0x0000920000047ab9 */ /* 0x000fe20000000800 */
[----:B------:R-:W-:Y:S01]  /*e4c0*/  PRMT R73, R11, 0x7772, RZ ;  /* 0x000077720b497816 */ /* 0x000fe200000000ff */
[C---:B------:R-:W-:Y:S01]  /*e4d0*/  VIADD R8, R26.reuse, UR4 ;  /* 0x000000041a087c36 */ /* 0x040fe20008000000 */
[----:B------:R-:W-:Y:S01]  /*e4e0*/  ULDC UR4, c[0x0][0x248] ;  /* 0x0000920000047ab9 */ /* 0x000fe20000000800 */
[----:B------:R1:W-:Y:S01]  /*e4f0*/  @P5 STG.E.U8 desc[UR14][R4.64], R9 ;  /* 0x0000000904005986 */ /* 0x0003e2000c10110e */
[----:B0-----:R-:W-:-:S02]  /*e500*/  IADD3 R6, P6, R26, R3, RZ ;  /* 0x000000031a067210 */ /* 0x001fc40007fde0ff */
[----:B------:R-:W-:Y:S01]  /*e510*/  ISETP.LT.AND P5, PT, R13, UR6, !P2 ;  /* 0x000000060d007c0c */ /* 0x000fe2000d7a1270 */
[----:B------:R-:W-:Y:S01]  /*e520*/  ULDC UR6, c[0x0][0x228] ;  /* 0x00008a0000067ab9 */ /* 0x000fe20000000800 */
[----:B------:R-:W-:Y:S01]  /*e530*/  SHF.R.S32.HI R24, RZ, 0x1f, R8 ;  /* 0x0000001fff187819 */ /* 0x000fe20000011408 */
[----:B------:R-:W-:Y:S01]  /*e540*/  IMAD.X R7, R10, 0x1, R25, P6 ;  /* 0x000000010a077824 */ /* 0x000fe200030e0619 */
[----:B------:R-:W-:Y:S01]  /*e550*/  PRMT R27, R11, 0x7773, RZ ;  /* 0x000077730b1b7816 */ /* 0x000fe200000000ff */
[----:B------:R-:W-:Y:S01]  /*e560*/  VIADD R11, R8, UR4 ;  /* 0x00000004080b7c36 */ /* 0x000fe20008000000 */
[----:B------:R-:W-:Y:S01]  /*e570*/  ULDC UR4, c[0x0][0x22c] ;  /* 0x00008b0000047ab9 */ /* 0x000fe20000000800 */
[----:B------:R-:W-:Y:S01]  /*e580*/  VIADD R10, R12, 0x13 ;  /* 0x000000130c0a7836 */ /* 0x000fe20000000000 */
[----:B------:R0:W-:Y:S01]  /*e590*/  @P0 STG.E.U8 desc[UR14][R6.64], R75 ;  /* 0x0000004b06000986 */ /* 0x0001e2000c10110e */
[-C--:B-1----:R-:W-:Y:S02]  /*e5a0*/  IADD3 R4, P6, R8, R2.reuse, RZ ;  /* 0x0000000208047210 */ /* 0x082fe40007fde0ff */
[----:B------:R-:W-:Y:S01]  /*e5b0*/  ISETP.LT.AND P0, PT, R14, UR6, !P2 ;  /* 0x000000060e007c0c */ /* 0x000fe2000d701270 */
[----:B------:R-:W-:Y:S01]  /*e5c0*/  ULDC UR6, c[0x0][0x228] ;  /* 0x00008a0000067ab9 */ /* 0x000fe20000000800 */
[----:B------:R-:W-:Y:S01]  /*e5d0*/  IADD3 R8, P2, R8, R3, RZ ;  /* 0x0000000308087210 */ /* 0x000fe20007f5e0ff */
[C---:B------:R-:W-:Y:S01]  /*e5e0*/  IMAD.X R5, R24.reuse, 0x1, R0, P6 ;  /* 0x0000000118057824 */ /* 0x040fe200030e0600 */
[----:B------:R-:W-:Y:S01]  /*e5f0*/  ISETP.LT.AND P6, PT, R13, UR8, !P4 ;  /* 0x000000080d007c0c */ /* 0x000fe2000e7c1270 */
[----:B------:R-:W-:Y:S01]  /*e600*/  ULDC UR8, c[0x0][0x228] ;  /* 0x00008a0000087ab9 */ /* 0x000fe20000000800 */
[----:B------:R-:W-:Y:S01]  /*e610*/  SHF.R.S32.HI R26, RZ, 0x1f, R11 ;  /* 0x0000001fff1a7819 */ /* 0x000fe2000001140b */
[----:B------:R-:W-:Y:S01]  /*e620*/  IMAD.X R9, R24, 0x1, R25, P2 ;  /* 0x0000000118097824 */ /* 0x000fe200010e0619 */
[----:B------:R1:W-:Y:S01]  /*e630*/  @P5 STG.E.U8 desc[UR14][R4.64], R73 ;  /* 0x0000004904005986 */ /* 0x0003e2000c10110e */
[----:B0-----:R-:W-:-:S02]  /*e640*/  IADD3 R6, P5, R11, R2, RZ ;  /* 0x000000020b067210 */ /* 0x001fc40007fbe0ff */
[----:B------:R-:W-:Y:S01]  /*e650*/  ISETP.GE.AND P2, PT, R10, UR4, PT ;  /* 0x000000040a007c0c */ /* 0x000fe2000bf46270 */
[----:B------:R-:W-:Y:S01]  /*e660*/  ULDC UR4, c[0x0][0x248] ;  /* 0x0000920000047ab9 */ /* 0x000fe20000000800 */
[----:B------:R0:W-:Y:S01]  /*e670*/  @P0 STG.E.U8 desc[UR14][R8.64], R27 ;  /* 0x0000001b08000986 */ /* 0x0001e2000c10110e */
[----:B------:R-:W-:Y:S01]  /*e680*/  ISETP.LT.AND P0, PT, R14, UR6, !P4 ;  /* 0x000000060e007c0c */ /* 0x000fe2000e701270 */
[----:B------:R-:W-:Y:S01]  /*e690*/  IMAD.X R7, R26, 0x1, R0, P5 ;  /* 0x000000011a077824 */ /* 0x000fe200028e0600 */
[----:B------:R-:W-:Y:S01]  /*e6a0*/  PRMT R75, R16, 0x7770, RZ ;  /* 0x00007770104b7816 */ /* 0x000fe200000000ff */
[----:B------:R-:W-:Y:S01]  /*e6b0*/  VIADD R24, R11, UR4 ;  /* 0x000000040b187c36 */ /* 0x000fe20008000000 */
[----:B------:R-:W-:Y:S01]  /*e6c0*/  ISETP.LT.AND P5, PT, R13, UR8, !P3 ;  /* 0x000000080d007c0c */ /* 0x000fe2000dfa1270 */
[----:B------:R-:W-:Y:S01]  /*e6d0*/  VIADD R10, R12, 0x14 ;  /* 0x000000140c0a7836 */ /* 0x000fe20000000000 */
[-C--:B-1----:R-:W-:Y:S01]  /*e6e0*/  IADD3 R4, P4, R11, R3.reuse, RZ ;  /* 0x000000030b047210 */ /* 0x082fe20007f9e0ff */
[----:B------:R1:W-:Y:S01]  /*e6f0*/  @P6 STG.E.U8 desc[UR14][R6.64], R75 ;  /* 0x0000004b06006986 */ /* 0x0003e2000c10110e */
[----:B------:R-:W-:Y:S01]  /*e700*/  SHF.R.S32.HI R72, RZ, 0x1f, R24 ;  /* 0x0000001fff487819 */ /* 0x000fe20000011418 */
[----:B------:R-:W-:Y:S01]  /*e710*/  ULDC UR4, c[0x0][0x22c] ;  /* 0x00008b0000047ab9 */ /* 0x000fe20000000800 */
[----:B------:R-:W-:Y:S01]  /*e720*/  PRMT R73, R16, 0x7771, RZ ;  /* 0x0000777110497816 */ /* 0x000fe200000000ff */
[----:B------:R-:W-:Y:S01]  /*e730*/  IMAD.X R5, R26, 0x1, R25, P4 ;  /* 0x000000011a057824 */ /* 0x000fe200020e0619 */
[-C--:B0-----:R-:W-:Y:S01]  /*e740*/  IADD3 R8, P6, R24, R2.reuse, RZ ;  /* 0x0000000218087210 */ /* 0x081fe20007fde0ff */
[----:B------:R-:W-:Y:S01]  /*e750*/  ULDC UR6, c[0x0][0x228] ;  /* 0x00008a0000067ab9 */ /* 0x000fe20000000800 */
[----:B------:R-:W-:Y:S01]  /*e760*/  PRMT R27, R16, 0x7772, RZ ;  /* 0x00007772101b7816 */ /* 0x000fe200000000ff */
[----:B------:R-:W-:Y:S01]  /*e770*/  ULDC UR8, c[0x0][0x228] ;  /* 0x00008a0000087ab9 */ /* 0x000fe20000000800 */
[----:B------:R0:W-:Y:S01]  /*e780*/  @P0 STG.E.U8 desc[UR14][R4.64], R73 ;  /* 0x0000004904000986 */ /* 0x0001e2000c10110e */
[--C-:B------:R-:W-:Y:S01]  /*e790*/  IMAD.X R9, R72, 0x1, R0.reuse, P6 ;  /* 0x0000000148097824 */ /* 0x100fe200030e0600 */
[----:B------:R-:W-:Y:S01]  /*e7a0*/  ISETP.GE.AND P4, PT, R10, UR4, PT ;  /* 0x000000040a007c0c */ /* 0x000fe2000bf86270 */
[----:B------:R-:W-:Y:S01]  /*e7b0*/  ULDC UR4, c[0x0][0x248] ;  /* 0x0000920000047ab9 */ /* 0x000fe20000000800 */
[----:B------:R-:W-:Y:S01]  /*e7c0*/  ISETP.LT.AND P0, PT, R14, UR6, !P3 ;  /* 0x000000060e007c0c */ /* 0x000fe2000df01270 */
[C---:B------:R-:W-:Y:S01]  /*e7d0*/  VIADD R11, R24.reuse, UR4 ;  /* 0x00000004180b7c36 */ /* 0x040fe20008000000 */
[-C--:B-1----:R-:W-:Y:S01]  /*e7e0*/  IADD3 R6, P3, R24, R3.reuse, RZ ;  /* 0x0000000318067210 */ /* 0x082fe20007f7e0ff */
[----:B------:R1:W-:Y:S01]  /*e7f0*/  @P5 STG.E.U8 desc[UR14][R8.64], R27 ;  /* 0x0000001b08005986 */ /* 0x0003e2000c10110e */
[----:B------:R-:W-:Y:S01]  /*e800*/  ISETP.LT.AND P5, PT, R13, UR8, !P1 ;  /* 0x000000080d007c0c */ /* 0x000fe2000cfa1270 */
[----:B------:R-:W-:Y:S01]  /*e810*/  VIADD R10, R12, 0x15 ;  /* 0x000000150c0a7836 */ /* 0x000fe20000000000 */
[----:B------:R-:W-:Y:S01]  /*e820*/  SHF.R.S32.HI R24, RZ, 0x1f, R11 ;  /* 0x0000001fff187819 */ /* 0x000fe2000001140b */
[--C-:B------:R-:W-:Y:S01]  /*e830*/  IMAD.X R7, R72, 0x1, R25.reuse, P3 ;  /* 0x0000000148077824 */ /* 0x100fe200018e0619 */
[-C--:B0-----:R-:W-:Y:S01]  /*e840*/  IADD3 R4, P6, R11, R2.reuse, RZ ;  /* 0x000000020b047210 */ /* 0x081fe20007fde0ff */
[----:B------:R-:W-:Y:S01]  /*e850*/  ULDC UR6, c[0x0][0x228] ;  /* 0x00008a0000067ab9 */ /* 0x000fe20000000800 */
[----:B------:R-:W-:Y:S01]  /*e860*/  PRMT R73, R16, 0x7773, RZ ;  /* 0x0000777310497816 */ /* 0x000fe200000000ff */
[----:B------:R-:W-:Y:S01]  /*e870*/  ULDC UR4, c[0x0][0x22c] ;  /* 0x00008b0000047ab9 */ /* 0x000fe20000000800 */
[----:B------:R-:W-:Y:S01]  /*e880*/  ISETP.LT.AND P1, PT, R14, UR6, !P1 ;  /* 0x000000060e007c0c */ /* 0x000fe2000cf21270 */
[----:B------:R-:W-:Y:S01]  /*e890*/  IMAD.X R5, R24, 0x1, R0, P6 ;  /* 0x0000000118057824 */ /* 0x000fe200030e0600 */
[----:B------:R-:W-:Y:S01]  /*e8a0*/  ISETP.GE.AND P3, PT, R10, UR4, PT ;  /* 0x000000040a007c0c */ /* 0x000fe2000bf66270 */
[----:B------:R0:W-:Y:S01]  /*e8b0*/  @P0 STG.E.U8 desc[UR14][R6.64], R73 ;  /* 0x0000004906000986 */ /* 0x0001e2000c10110e */
[----:B-1----:R-:W-:Y:S01]  /*e8c0*/  PRMT R27, R17, 0x7770, RZ ;  /* 0x00007770111b7816 */ /* 0x002fe200000000ff */
[----:B------:R-:W-:Y:S01]  /*e8d0*/  ULDC UR4, c[0x0][0x248] ;  /* 0x0000920000047ab9 */ /* 0x000fe20000000800 */
[CC--:B------:R-:W-:Y:S01]  /*e8e0*/  IADD3 R8, P0, R11.reuse, R3.reuse, RZ ;  /* 0x000000030b087210 */ /* 0x0c0fe20007f1e0ff */
[----:B------:R-:W-:Y:S01]  /*e8f0*/  ULDC UR8, c[0x0][0x228] ;  /* 0x00008a0000087ab9 */ /* 0x000fe20000000800 */
[----:B------:R-:W-:Y:S01]  /*e900*/  VIADD R16, R11, UR4 ;  /* 0x000000040b107c36 */ /* 0x000fe20008000000 */
[----:B------:R1:W-:Y:S01]  /*e910*/  @P5 STG.E.U8 desc[UR14][R4.64], R27 ;  /* 0x0000001b04005986 */ /* 0x0003e2000c10110e */
[----:B------:R-:W-:Y:S01]  /*e920*/  ISETP.LT.AND P5, PT, R13, UR8, !P2 ;  /* 0x000000080d007c0c */ /* 0x000fe2000d7a1270 */
[--C-:B------:R-:W-:Y:S01]  /*e930*/  IMAD.X R9, R24, 0x1, R25.reuse, P0 ;  /* 0x0000000118097824 */ /* 0x100fe200000e0619 */
[----:B------:R-:W-:Y:S01]  /*e940*/  ULDC UR6, c[0x0][0x228] ;  /* 0x00008a0000067ab9 */ /* 0x000fe20000000800 */
[----:B------:R-:W-:Y:S01]  /*e950*/  SHF.R.S32.HI R26, RZ, 0x1f, R16 ;  /* 0x0000001fff1a7819 */ /* 0x000fe20000011410 */
[----:B------:R-:W-:Y:S01]  /*e960*/  VIADD R10, R12, 0x16 ;  /* 0x000000160c0a7836 */ /* 0x000fe20000000000 */
[C---:B0-----:R-:W-:Y:S01]  /*e970*/  PRMT R73, R17.reuse, 0x7771, RZ ;  /* 0x0000777111497816 */ /* 0x041fe200000000ff */
[----:B------:R-:W-:Y:S01]  /*e980*/  ULDC UR4, c[0x0][0x22c] ;  /* 0x00008b0000047ab9 */ /* 0x000fe20000000800 */
[-C--:B------:R-:W-:Y:S01]  /*e990*/  IADD3 R6, P6, R16, R2.reuse, RZ ;  /* 0x0000000210067210 */ /* 0x080fe20007fde0ff */
[----:B------:R-:W-:Y:S01]  /*e9a0*/  ULDC UR8, c[0x0][0x228] ;  /* 0x00008a0000087ab9 */ /* 0x000fe20000000800 */
[----:B------:R-:W-:Y:S01]  /*e9b0*/  ISETP.GE.AND P0, PT, R10, UR4, PT ;  /* 0x000000040a007c0c */ /* 0x000fe2000bf06270 */
[----:B------:R0:W-:Y:S01]  /*e9c0*/  @P1 STG.E.U8 desc[UR14][R8.64], R73 ;  /* 0x0000004908001986 */ /* 0x0001e2000c10110e */
[----:B------:R-:W-:Y:S01]  /*e9d0*/  ISETP.LT.AND P1, PT, R14, UR6, !P2 ;  /* 0x000000060e007c0c */ /* 0x000fe2000d721270 */
[----:B------:R-:W-:Y:S01]  /*e9e0*/  IMAD.X R7, R26, 0x1, R0, P6 ;  /* 0x000000011a077824 */ /* 0x000fe200030e0600 */
[----:B-1----:R-:W-:Y:S01]  /*e9f0*/  PRMT R27, R17, 0x7772, RZ ;  /* 0x00007772111b7816 */ /* 0x002fe200000000ff */
[----:B------:R-:W-:Y:S01]  /*ea00*/  ULDC UR4, c[0x0][0x248] ;  /* 0x0000920000047ab9 */ /* 0x000fe20000000800 */
[C---:B------:R-:W-:Y:S01]  /*ea10*/  IADD3 R4, P2, R16.reuse, R3, RZ ;  /* 0x0000000310047210 */ /* 0x040fe20007f5e0ff */
[----:B------:R-:W-:Y:S01]  /*ea20*/  VIADD R11, R16, UR4 ;  /* 0x00000004100b7c36 */ /* 0x000fe20008000000 */
[----:B------:R-:W-:Y:S01]  /*ea30*/  ULDC UR6, c[0x0][0x228] ;  /* 0x00008a0000067ab9 */ /* 0x000fe20000000800 */
[----:B------:R1:W-:Y:S01]  /*ea40*/  @P5 STG.E.U8 desc[UR14][R6.64], R27 ;  /* 0x0000001b06005986 */ /* 0x0003e2000c10110e */
[----:B------:R-:W-:Y:S01]  /*ea50*/  ISETP.LT.AND P5, PT, R13, UR8, !P4 ;  /* 0x000000080d007c0c */ /* 0x000fe2000e7a1270 */
[----:B------:R-:W-:Y:S01]  /*ea60*/  IMAD.X R5, R26, 0x1, R25, P2 ;  /* 0x000000011a057824 */ /* 0x000fe200010e0619 */
[----:B------:R-:W-:Y:S01]  /*ea70*/  SHF.R.S32.HI R24, RZ, 0x1f, R11 ;  /* 0x0000001fff187819 */ /* 0x000fe2000001140b */
[----:B------:R-:W-:Y:S01]  /*ea80*/  VIADD R10, R12, 0x17 ;  /* 0x000000170c0a7836 */ /* 0x000fe20000000000 */
[----:B0-----:R-:W-:Y:S01]  /*ea90*/  IADD3 R8, P6, R11, R2, RZ ;  /* 0x000000020b087210 */ /* 0x001fe20007fde0ff */
[----:B------:R-:W-:Y:S01]  /*eaa0*/  ULDC UR4, c[0x0][0x22c] ;  /* 0x00008b0000047ab9 */ /* 0x000fe20000000800 */
[----:B------:R-:W-:-:S02]  /*eab0*/  ULDC UR8, c[0x0][0x228] ;  /* 0x00008a0000087ab9 */ /* 0x000fc40000000800 */
[----:B------:R-:W-:Y:S01]  /*eac0*/  ISETP.GE.AND P2, PT, R10, UR4, PT ;  /* 0x000000040a007c0c */ /* 0x000fe2000bf46270 */
[----:B------:R-:W-:Y:S01]  /*ead0*/  IMAD.X R9, R24, 0x1, R0, P6 ;  /* 0x0000000118097824 */ /* 0x000fe200030e0600 */
[----:B------:R-:W-:Y:S01]  /*eae0*/  ULDC UR4, c[0x0][0x248] ;  /* 0x0000920000047ab9 */ /* 0x000fe20000000800 */
[----:B-1----:R-:W-:Y:S01]  /*eaf0*/  PRMT R27, R17, 0x7773, RZ ;  /* 0x00007773111b7816 */ /* 0x002fe200000000ff */
[----:B------:R-:W-:Y:S01]  /*eb00*/  VIADD R10, R12, 0x18 ;  /* 0x000000180c0a7836 */ /* 0x000fe20000000000 */
[----:B------:R-:W-:Y:S01]  /*eb10*/  PRMT R17, R18, 0x7770, RZ ;  /* 0x0000777012117816 */ /* 0x000fe200000000ff */
[C---:B------:R-:W-:Y:S01]  /*eb20*/  VIADD R16, R11.reuse, UR4 ;  /* 0x000000040b107c36 */ /* 0x040fe20008000000 */
[----:B------:R-:W-:Y:S01]  /*eb30*/  ULDC UR4, c[0x0][0x22c] ;  /* 0x00008b0000047ab9 */ /* 0x000fe20000000800 */
        /* <DEDUP_REMOVED lines=11> */
[----:B------:R-:W-:Y:S01]  /*ebf0*/  PRMT R11, R18, 0x7772, RZ ;  /* 0x00007772120b7816 */ /* 0x000fe200000000ff */
[----:B------:R-:W-:Y:S01]  /*ec00*/  VIADD R10, R12, 0x19 ;  /* 0x000000190c0a7836 */ /* 0x000fe20000000000 */
[----:B0-----:R-:W-:-:S02]  /*ec10*/  IADD3 R4, P6, R16, R2, RZ ;  /* 0x0000000210047210 */ /* 0x001fc40007fde0ff */
[----:B------:R-:W-:Y:S02]  /*ec20*/  PRMT R27, R19, 0x7771, RZ ;  /* 0x00007771131b7816 */ /* 0x000fe400000000ff */
[----:B-1----:R-:W-:Y:S01]  /*ec30*/  PRMT R17, R18, 0x7771, RZ ;  /* 0x0000777112117816 */ /* 0x002fe200000000ff */
[----:B------:R-:W-:-:S04]  /*ec40*/  IMAD.X R5, R26, 0x1, R0, P6 ;  /* 0x000000011a057824 */ /* 0x000fc800030e0600 */
[----:B------:R0:W-:Y:S01]  /*ec50*/  @P1 STG.E.U8 desc[UR14][R6.64], R17 ;  /* 0x0000001106001986 */ /* 0x0001e2000c10110e */
[----:B------:R-:W-:Y:S01]  /*ec60*/  ISETP.LT.AND P1, PT, R14, UR4, !P3 ;  /* 0x000000040e007c0c */ /* 0x000fe2000df21270 */
[----:B------:R-:W-:Y:S01]  /*ec70*/  ULDC UR4, c[0x0][0x248] ;  /* 0x0000920000047ab9 */ /* 0x000fe20000000800 */
[CC--:B------:R-:W-:Y:S01]  /*ec80*/  IADD3 R8, P3, R16.reuse, R3.reuse, RZ ;  /* 0x0000000310087210 */ /* 0x0c0fe20007f7e0ff */
[----:B------:R-:W-:Y:S01]  /*ec90*/  VIADD R16, R16, UR4 ;  /* 0x0000000410107c36 */ /* 0x000fe20008000000 */
[----:B------:R1:W-:Y:S01]  /*eca0*/  @P5 STG.E.U8 desc[UR14][R4.64], R11 ;  /* 0x0000000b04005986 */ /* 0x0003e2000c10110e */
[----:B------:R-:W-:Y:S01]  /*ecb0*/  ISETP.LT.AND P5, PT, R13, UR8, !P0 ;  /* 0x000000080d007c0c */ /* 0x000fe2000c7a1270 */
[----:B------:R-:W-:Y:S01]  /*ecc0*/  ULDC UR4, c[0x0][0x22c] ;  /* 0x00008b0000047ab9 */ /* 0x000fe20000000800 */
[----:B------:R-:W-:Y:S01]  /*ecd0*/  IMAD.X R9, R26, 0x1, R25, P3 ;  /* 0x000000011a097824 */ /* 0x000fe200018e0619 */
[----:B------:R-:W-:Y:S01]  /*ece0*/  ISETP.GE.AND P3, PT, R10, UR6, PT ;  /* 0x000000060a007c0c */ /* 0x000fe2000bf66270 */
[----:B------:R-:W-:Y:S01]  /*ecf0*/  ULDC UR6, c[0x0][0x228] ;  /* 0x00008a0000067ab9 */ /* 0x000fe20000000800 */
[----:B------:R-:W-:Y:S01]  /*ed00*/  SHF.R.S32.HI R10, RZ, 0x1f, R16 ;  /* 0x0000001fff0a7819 */ /* 0x000fe20000011410 */
[----:B0-----:R-:W-:Y:S01]  /*ed10*/  VIADD R6, R12, 0x1a ;  /* 0x0000001a0c067836 */ /* 0x001fe20000000000 */
[----:B------:R-:W-:Y:S01]  /*ed20*/  PRMT R7, R18, 0x7773, RZ ;  /* 0x0000777312077816 */ /* 0x000fe200000000ff */
[----:B------:R-:W-:Y:S01]  /*ed30*/  ULDC UR8, c[0x0][0x228] ;  /* 0x00008a0000087ab9 */ /* 0x000fe20000000800 */
[----:B------:R-:W-:Y:S01]  /*ed40*/  ISETP.LT.AND P0, PT, R14, UR6, !P0 ;  /* 0x000000060e007c0c */ /* 0x000fe2000c701270 */
[----:B------:R-:W-:Y:S01]  /*ed50*/  ULDC UR6, c[0x0][0x228] ;  /* 0x00008a0000067ab9 */ /* 0x000fe20000000800 */
[----:B-1----:R-:W-:Y:S01]  /*ed60*/  IADD3 R4, P6, R16, R2, RZ ;  /* 0x0000000210047210 */ /* 0x002fe20007fde0ff */
[----:B------:R0:W-:Y:S01]  /*ed70*/  @P1 STG.E.U8 desc[UR14][R8.64], R7 ;  /* 0x0000000708001986 */ /* 0x0001e2000c10110e */
[----:B------:R-:W-:Y:S01]  /*ed80*/  ISETP.GE.AND P1, PT, R6, UR4, PT ;  /* 0x0000000406007c0c */ /* 0x000fe2000bf26270 */
[----:B------:R-:W-:Y:S01]  /*ed90*/  ULDC UR4, c[0x0][0x248] ;  /* 0x0000920000047ab9 */ /* 0x000fe20000000800 */
[----:B------:R-:W-:Y:S01]  /*eda0*/  PRMT R11, R19, 0x7770, RZ ;  /* 0x00007770130b7816 */ /* 0x000fe200000000ff */
[----:B------:R-:W-:Y:S01]  /*edb0*/  IMAD.X R5, R10, 0x1, R0, P6 ;  /* 0x000000010a057824 */ /* 0x000fe200030e0600 */
[----:B------:R-:W-:-:S02]  /*edc0*/  IADD3 R6, P6, R16, R3, RZ ;  /* 0x0000000310067210 */ /* 0x000fc40007fde0ff */
[----:B------:R-:W-:Y:S02]  /*edd0*/  PRMT R17, R19, 0x7773, RZ ;  /* 0x0000777313117816 */ /* 0x000fe400000000ff */
[----:B------:R1:W-:Y:S01]  /*ede0*/  @P5 STG.E.U8 desc[UR14][R4.64], R11 ;  /* 0x0000000b04005986 */ /* 0x0003e2000c10110e */
[----:B------:R-:W-:Y:S01]  /*edf0*/  ISETP.LT.AND P5, PT, R13, UR6, !P2 ;  /* 0x000000060d007c0c */ /* 0x000fe2000d7a1270 */
[----:B------:R-:W-:Y:S01]  /*ee00*/  ULDC UR6, c[0x0][0x228] ;  /* 0x00008a0000067ab9 */ /* 0x000fe20000000800 */
[----:B0-----:R-:W-:Y:S01]  /*ee10*/  IMAD.X R7, R10, 0x1, R25, P6 ;  /* 0x000000010a077824 */ /* 0x001fe200030e0619 */
[----:B------:R-:W-:Y:S01]  /*ee20*/  PRMT R19, R19, 0x7772, RZ ;  /* 0x0000777213137816 */ /* 0x000fe200000000ff */
[----:B------:R-:W-:Y:S01]  /*ee30*/  VIADD R8, R16, UR4 ;  /* 0x0000000410087c36 */ /* 0x000fe20008000000 */
[----:B------:R-:W-:Y:S01]  /*ee40*/  ULDC UR4, c[0x0][0x248] ;  /* 0x0000920000047ab9 */ /* 0x000fe20000000800 */
[----:B------:R-:W-:Y:S01]  /*ee50*/  VIADD R10, R12, 0x1b ;  /* 0x0000001b0c0a7836 */ /* 0x000fe20000000000 */
[----:B------:R0:W-:Y:S01]  /*ee60*/  @P0 STG.E.U8 desc[UR14][R6.64], R27 ;  /* 0x0000001b06000986 */ /* 0x0001e2000c10110e */
[----:B------:R-:W-:Y:S01]  /*ee70*/  ISETP.LT.AND P0, PT, R14, UR6, !P2 ;  /* 0x000000060e007c0c */ /* 0x000fe2000d701270 */
[----:B------:R-:W-:Y:S01]  /*ee80*/  ULDC UR6, c[0x0][0x228] ;  /* 0x00008a0000067ab9 */ /* 0x000fe20000000800 */
[----:B------:R-:W-:Y:S01]  /*ee90*/  SHF.R.S32.HI R9, RZ, 0x1f, R8 ;  /* 0x0000001fff097819 */ /* 0x000fe20000011408 */
[C---:B-1----:R-:W-:Y:S01]  /*eea0*/  VIADD R11, R8.reuse, UR4 ;  /* 0x00000004080b7c36 */ /* 0x042fe20008000000 */
[C---:B------:R-:W-:Y:S01]  /*eeb0*/  IADD3 R4, P6, R8.reuse, R2, RZ ;  /* 0x0000000208047210 */ /* 0x040fe20007fde0ff */
[----:B------:R-:W-:Y:S01]  /*eec0*/  ULDC UR4, c[0x0][0x22c] ;  /* 0x00008b0000047ab9 */ /* 0x000fe20000000800 */
[----:B------:R-:W-:-:S02]  /*eed0*/  IADD3 R8, P2, R8, R3, RZ ;  /* 0x0000000308087210 */ /* 0x000fc40007f5e0ff */
[----:B------:R-:W-:Y:S01]  /*eee0*/  SHF.R.S32.HI R18, RZ, 0x1f, R11 ;  /* 0x0000001fff127819 */ /* 0x000fe2000001140b */
[--C-:B------:R-:W-:Y:S01]  /*eef0*/  IMAD.X R5, R9, 0x1, R0.reuse, P6 ;  /* 0x0000000109057824 */ /* 0x100fe200030e0600 */
[----:B------:R-:W-:Y:S01]  /*ef00*/  ISETP.LT.AND P6, PT, R13, UR8, !P4 ;  /* 0x000000080d007c0c */ /* 0x000fe2000e7c1270 */
[--C-:B------:R-:W-:Y:S01]  /*ef10*/  IMAD.X R9, R9, 0x1, R25.reuse, P2 ;  /* 0x0000000109097824 */ /* 0x100fe200010e0619 */
[----:B------:R-:W-:Y:S01]  /*ef20*/  ISETP.GE.AND P2, PT, R10, UR4, PT ;  /* 0x000000040a007c0c */ /* 0x000fe2000bf46270 */
[----:B------:R-:W-:Y:S01]  /*ef30*/  ULDC UR4, c[0x0][0x248] ;  /* 0x0000920000047ab9 */ /* 0x000fe20000000800 */
[----:B------:R1:W-:Y:S01]  /*ef40*/  @P5 STG.E.U8 desc[UR14][R4.64], R19 ;  /* 0x0000001304005986 */ /* 0x0003e2000c10110e */
[-C--:B0-----:R-:W-:Y:S01]  /*ef50*/  IADD3 R6, P5, R11, R2.reuse, RZ ;  /* 0x000000020b067210 */ /* 0x081fe20007fbe0ff */
[----:B------:R-:W-:Y:S01]  /*ef60*/  ULDC UR8, c[0x0][0x228] ;  /* 0x00008a0000087ab9 */ /* 0x000fe20000000800 */
[----:B--2---:R-:W-:Y:S01]  /*ef70*/  PRMT R27, R20, 0x7770, RZ ;  /* 0x00007770141b7816 */ /* 0x004fe200000000ff */
[----:B------:R0:W-:Y:S01]  /*ef80*/  @P0 STG.E.U8 desc[UR14][R8.64], R17 ;  /* 0x0000001108000986 */ /* 0x0001e2000c10110e */
[----:B------:R-:W-:Y:S01]  /*ef90*/  ISETP.LT.AND P0, PT, R14, UR6, !P4 ;  /* 0x000000060e007c0c */ /* 0x000fe2000e701270 */
[----:B------:R-:W-:Y:S01]  /*efa0*/  IMAD.X R7, R18, 0x1, R0, P5 ;  /* 0x0000000112077824 */ /* 0x000fe200028e0600 */
[----:B------:R-:W-:Y:S01]  /*efb0*/  ISETP.LT.AND P5, PT, R13, UR8, !P3 ;  /* 0x000000080d007c0c */ /* 0x000fe2000dfa1270 */
[C---:B------:R-:W-:Y:S01]  /*efc0*/  VIADD R16, R11.reuse, UR4 ;  /* 0x000000040b107c36 */ /* 0x040fe20008000000 */
[----:B------:R-:W-:Y:S01]  /*efd0*/  ULDC UR4, c[0x0][0x22c] ;  /* 0x00008b0000047ab9 */ /* 0x000fe20000000800 */
[----:B------:R-:W-:Y:S01]  /*efe0*/  VIADD R10, R12, 0x1c ;  /* 0x0000001c0c0a7836 */ /* 0x000fe20000000000 */
[----:B------:R2:W-:Y:S01]  /*eff0*/  @P6 STG.E.U8 desc[UR14][R6.64], R27 ;  /* 0x0000001b06006986 */ /* 0x0005e2000c10110e */
[----:B-1----:R-:W-:Y:S01]  /*f000*/  IADD3 R4, P4, R11, R3, RZ ;  /* 0x000000030b047210 */ /* 0x002fe20007f9e0ff */
[----:B------:R-:W-:Y:S01]  /*f010*/  ULDC UR6, c[0x0][0x228] ;  /* 0x00008a0000067ab9 */ /* 0x000fe20000000800 */
[----:B------:R-:W-:Y:S01]  /*f020*/  SHF.R.S32.HI R24, RZ, 0x1f, R16 ;  /* 0x0000001fff187819 */ /* 0x000fe20000011410 */
[----:B------:R-:W-:Y:S01]  /*f030*/  ULDC UR8, c[0x0][0x228] ;  /* 0x00008a0000087ab9 */ /* 0x000fe20000000800 */
[----:B0-----:R-:W-:Y:S01]  /*f040*/  IADD3 R8, P6, R16, R2, RZ ;  /* 0x0000000210087210 */ /* 0x001fe20007fde0ff */
[----:B------:R-:W-:Y:S01]  /*f050*/  IMAD.X R5, R18, 0x1, R25, P4 ;  /* 0x0000000112057824 */ /* 0x000fe200020e0619 */
[----:B------:R-:W-:-:S02]  /*f060*/  PRMT R19, R20, 0x7771, RZ ;  /* 0x0000777114137816 */ /* 0x000fc400000000ff */
[----:B------:R-:W-:Y:S01]  /*f070*/  PRMT R17, R20, 0x7772, RZ ;  /* 0x0000777214117816 */ /* 0x000fe200000000ff */
[--C-:B------:R-:W-:Y:S01]  /*f080*/  IMAD.X R9, R24, 0x1, R0.reuse, P6 ;  /* 0x0000000118097824 */ /* 0x100fe200030e0600 */
[----:B------:R-:W-:Y:S01]  /*f090*/  ISETP.GE.AND P4, PT, R10, UR4, PT ;  /* 0x000000040a007c0c */ /* 0x000fe2000bf86270 */
[----:B------:R0:W-:Y:S01]  /*f0a0*/  @P0 STG.E.U8 desc[UR14][R4.64], R19 ;  /* 0x0000001304000986 */ /* 0x0001e2000c10110e */
[----:B------:R-:W-:Y:S01]  /*f0b0*/  ISETP.LT.AND P0, PT, R14, UR6, !P3 ;  /* 0x000000060e007c0c */ /* 0x000fe2000df01270 */
[----:B------:R-:W-:Y:S01]  /*f0c0*/  ULDC UR4, c[0x0][0x248] ;  /* 0x0000920000047ab9 */ /* 0x000fe20000000800 */
[CC--:B--2---:R-:W-:Y:S01]  /*f0d0*/  IADD3 R6, P3, R16.reuse, R3.reuse, RZ ;  /* 0x0000000310067210 */ /* 0x0c4fe20007f7e0ff */
[----:B------:R-:W-:Y:S01]  /*f0e0*/  VIADD R11, R16, UR4 ;  /* 0x00000004100b7c36 */ /* 0x000fe20008000000 */
[----:B------:R1:W-:Y:S01]  /*f0f0*/  @P5 STG.E.U8 desc[UR14][R8.64], R17 ;  /* 0x0000001108005986 */ /* 0x0003e2000c10110e */
[----:B------:R-:W-:Y:S01]  /*f100*/  ISETP.LT.AND P5, PT, R13, UR8, !P1 ;  /* 0x000000080d007c0c */ /* 0x000fe2000cfa1270 */
[----:B------:R-:W-:Y:S01]  /*f110*/  VIADD R10, R12, 0x1d ;  /* 0x0000001d0c0a7836 */ /* 0x000fe20000000000 */
[----:B------:R-:W-:Y:S01]  /*f120*/  ULDC UR6, c[0x0][0x228] ;  /* 0x00008a0000067ab9 */ /* 0x000fe20000000800 */
[----:B------:R-:W-:Y:S01]  /*f130*/  SHF.R.S32.HI R18, RZ, 0x1f, R11 ;  /* 0x0000001fff127819 */ /* 0x000fe2000001140b */
[--C-:B------:R-:W-:Y:S01]  /*f140*/  IMAD.X R7, R24, 0x1, R25.reuse, P3 ;  /* 0x0000000118077824 */ /* 0x100fe200018e0619 */
[----:B------:R-:W-:Y:S01]  /*f150*/  ISETP.LT.AND P1, PT, R14, UR6, !P1 ;  /* 0x000000060e007c0c */ /* 0x000fe2000cf21270 */
[----:B------:R-:W-:Y:S01]  /*f160*/  ULDC UR4, c[0x0][0x22c] ;  /* 0x00008b0000047ab9 */ /* 0x000fe20000000800 */
[----:B0-----:R-:W-:Y:S01]  /*f170*/  IADD3 R4, P6, R11, R2, RZ ;  /* 0x000000020b047210 */ /* 0x001fe20007fde0ff */
[----:B------:R-:W-:Y:S01]  /*f180*/  ULDC UR8, c[0x0][0x228] ;  /* 0x00008a0000087ab9 */ /* 0x000fe20000000800 */
[----:B------:R-:W-:Y:S01]  /*f190*/  PRMT R19, R20, 0x7773, RZ ;  /* 0x0000777314137816 */ /* 0x000fe200000000ff */
[----:B------:R-:W-:Y:S01]  /*f1a0*/  ULDC UR6, c[0x0][0x228] ;  /* 0x00008a0000067ab9 */ /* 0x000fe20000000800 */
[----:B-1----:R-:W-:Y:S01]  /*f1b0*/  PRMT R17, R21, 0x7770, RZ ;  /* 0x0000777015117816 */ /* 0x002fe200000000ff */
[----:B------:R-:W-:Y:S01]  /*f1c0*/  IMAD.X R5, R18, 0x1, R0, P6 ;  /* 0x0000000112057824 */ /* 0x000fe200030e0600 */
[----:B------:R-:W-:Y:S01]  /*f1d0*/  ISETP.GE.AND P3, PT, R10, UR4, PT ;  /* 0x000000040a007c0c */ /* 0x000fe2000bf66270 */
[----:B------:R0:W-:Y:S01]  /*f1e0*/  @P0 STG.E.U8 desc[UR14][R6.64], R19 ;  /* 0x0000001306000986 */ /* 0x0001e2000c10110e */
[C---:B------:R-:W-:Y:S01]  /*f1f0*/  IADD3 R8, P0, R11.reuse, R3, RZ ;  /* 0x000000030b087210 */ /* 0x040fe20007f1e0ff */
[----:B------:R-:W-:Y:S01]  /*f200*/  ULDC UR4, c[0x0][0x248] ;  /* 0x0000920000047ab9 */ /* 0x000fe20000000800 */
[----:B------:R-:W-:Y:S01]  /*f210*/  VIADD R10, R12, 0x1e ;  /* 0x0000001e0c0a7836 */ /* 0x000fe20000000000 */
[----:B------:R1:W-:Y:S01]  /*f220*/  @P5 STG.E.U8 desc[UR14][R4.64], R17 ;  /* 0x0000001104005986 */ /* 0x0003e2000c10110e */
[----:B------:R-:W-:Y:S01]  /*f230*/  VIADD R16, R11, UR4 ;  /* 0x000000040b107c36 */ /* 0x000fe20008000000 */
[----:B------:R-:W-:Y:S01]  /*f240*/  ISETP.LT.AND P5, PT, R13, UR8, !P2 ;  /* 0x000000080d007c0c */ /* 0x000fe2000d7a1270 */
[----:B------:R-:W-:Y:S01]  /*f250*/  IMAD.X R9, R18, 0x1, R25, P0 ;  /* 0x0000000112097824 */ /* 0x000fe200000e0619 */
[----:B------:R-:W-:Y:S01]  /*f260*/  ULDC UR4, c[0x0][0x22c] ;  /* 0x00008b0000047ab9 */ /* 0x000fe20000000800 */
[----:B------:R-:W-:Y:S01]  /*f270*/  ULDC UR8, c[0x0][0x228] ;  /* 0x00008a0000087ab9 */ /* 0x000fe20000000800 */
[----:B------:R-:W-:-:S02]  /*f280*/  SHF.R.S32.HI R20, RZ, 0x1f, R16 ;  /* 0x0000001fff147819 */ /* 0x000fc40000011410 */
[C---:B0-----:R-:W-:Y:S02]  /*f290*/  PRMT R19, R21.reuse, 0x7771, RZ ;  /* 0x0000777115137816 */ /* 0x041fe400000000ff */
[-C--:B------:R-:W-:Y:S02]  /*f2a0*/  IADD3 R6, P6, R16, R2.reuse, RZ ;  /* 0x0000000210067210 */ /* 0x080fe40007fde0ff */
[----:B-1----:R-:W-:Y:S01]  /*f2b0*/  PRMT R17, R21, 0x7772, RZ ;  /* 0x0000777215117816 */ /* 0x002fe200000000ff */
[----:B------:R0:W-:Y:S01]  /*f2c0*/  @P1 STG.E.U8 desc[UR14][R8.64], R19 ;  /* 0x0000001308001986 */ /* 0x0001e2000c10110e */
[----:B------:R-:W-:Y:S01]  /*f2d0*/  ISETP.LT.AND P1, PT, R14, UR6, !P2 ;  /* 0x000000060e007c0c */ /* 0x000fe2000d721270 */
[--C-:B------:R-:W-:Y:S01]  /*f2e0*/  IMAD.X R7, R20, 0x1, R0.reuse, P6 ;  /* 0x0000000114077824 */ /* 0x100fe200030e0600 */
[----:B------:R-:W-:Y:S01]  /*f2f0*/  ISETP.GE.AND P0, PT, R10, UR4, PT ;  /* 0x000000040a007c0c */ /* 0x000fe2000bf06270 */
[----:B------:R-:W-:Y:S01]  /*f300*/  ULDC UR4, c[0x0][0x248] ;  /* 0x0000920000047ab9 */ /* 0x000fe20000000800 */
[CC--:B------:R-:W-:Y:S01]  /*f310*/  IADD3 R4, P2, R16.reuse, R3.reuse, RZ ;  /* 0x0000000310047210 */ /* 0x0c0fe20007f5e0ff */
[----:B------:R-:W-:Y:S01]  /*f320*/  VIADD R11, R16, UR4 ;  /* 0x00000004100b7c36 */ /* 0x000fe20008000000 */
[----:B------:R1:W-:Y:S01]  /*f330*/  @P5 STG.E.U8 desc[UR14][R6.64], R17 ;  /* 0x0000001106005986 */ /* 0x0003e2000c10110e */
[----:B------:R-:W-:Y:S01]  /*f340*/  ISETP.LT.AND P5, PT, R13, UR8, !P4 ;  /* 0x000000080d007c0c */ /* 0x000fe2000e7a1270 */
[----:B------:R-:W-:Y:S01]  /*f350*/  ULDC UR6, c[0x0][0x228] ;  /* 0x00008a0000067ab9 */ /* 0x000fe20000000800 */
[----:B------:R-:W-:Y:S01]  /*f360*/  IMAD.X R5, R20, 0x1, R25, P2 ;  /* 0x0000000114057824 */ /* 0x000fe200010e0619 */
[----:B------:R-:W-:Y:S01]  /*f370*/  PRMT R21, R21, 0x7773, RZ ;  /* 0x0000777315157816 */ /* 0x000fe200000000ff */
[----:B------:R-:W-:Y:S01]  /*f380*/  VIADD R10, R12, 0x1f ;  /* 0x0000001f0c0a7836 */ /* 0x000fe20000000000 */
[----:B------:R-:W-:Y:S01]  /*f390*/  SHF.R.S32.HI R18, RZ, 0x1f, R11 ;  /* 0x0000001fff127819 */ /* 0x000fe2000001140b */
[----:B------:R-:W-:Y:S01]  /*f3a0*/  ULDC UR4, c[0x0][0x22c] ;  /* 0x00008b0000047ab9 */ /* 0x000fe20000000800 */
[CC--:B0-----:R-:W-:Y:S01]  /*f3b0*/  IADD3 R8, P6, R11.reuse, R2.reuse, RZ ;  /* 0x000000020b087210 */ /* 0x0c1fe20007fde0ff */
[----:B------:R0:W-:Y:S01]  /*f3c0*/  @P1 STG.E.U8 desc[UR14][R4.64], R21 ;  /* 0x0000001504001986 */ /* 0x0001e2000c10110e */
[----:B------:R-:W-:Y:S01]  /*f3d0*/  ISETP.LT.AND P1, PT, R14, UR6, !P4 ;  /* 0x000000060e007c0c */ /* 0x000fe2000e721270 */
[----:B------:R-:W-:Y:S01]  /*f3e0*/  ULDC UR6, c[0x0][0x228] ;  /* 0x00008a0000067ab9 */ /* 0x000fe20000000800 */
[----:B-1----:R-:W-:Y:S01]  /*f3f0*/  PRMT R17, R22, 0x7770, RZ ;  /* 0x0000777016117816 */ /* 0x002fe200000000ff */
[----:B------:R-:W-:Y:S01]  /*f400*/  IMAD.X R9, R18, 0x1, R0, P6 ;  /* 0x0000000112097824 */ /* 0x000fe200030e0600 */
[C---:B------:R-:W-:Y:S01]  /*f410*/  IADD3 R6, P4, R11.reuse, R3, RZ ;  /* 0x000000030b067210 */ /* 0x040fe20007f9e0ff */
[----:B------:R-:W-:Y:S01]  /*f420*/  ULDC UR8, c[0x0][0x228] ;  /* 0x00008a0000087ab9 */ /* 0x000fe20000000800 */
[----:B------:R-:W-:Y:S01]  /*f430*/  ISETP.GE.AND P2, PT, R10, UR4, PT ;  /* 0x000000040a007c0c */ /* 0x000fe2000bf46270 */
[----:B------:R-:W-:Y:S01]  /*f440*/  ULDC UR4, c[0x0][0x248] ;  /* 0x0000920000047ab9 */ /* 0x000fe20000000800 */
[----:B------:R-:W-:Y:S01]  /*f450*/  VIADD R10, R12, 0x20 ;  /* 0x000000200c0a7836 */ /* 0x000fe20000000000 */
[----:B------:R1:W-:Y:S01]  /*f460*/  @P5 STG.E.U8 desc[UR14][R8.64], R17 ;  /* 0x0000001108005986 */ /* 0x0003e2000c10110e */
[----:B------:R-:W-:Y:S01]  /*f470*/  VIADD R16, R11, UR4 ;  /* 0x000000040b107c36 */ /* 0x000fe20008000000 */
[----:B------:R-:W-:Y:S01]  /*f480*/  ISETP.LT.AND P5, PT, R13, UR6, !P3 ;  /* 0x000000060d007c0c */ /* 0x000fe2000dfa1270 */
[----:B------:R-:W-:Y:S01]  /*f490*/  IMAD.X R7, R18, 0x1, R25, P4 ;  /* 0x0000000112077824 */ /* 0x000fe200020e0619 */
[----:B------:R-:W-:Y:S01]  /*f4a0*/  ULDC UR4, c[0x0][0x22c] ;  /* 0x00008b0000047ab9 */ /* 0x000fe20000000800 */
[----:B------:R-:W-:Y:S01]  /*f4b0*/  PRMT R11, R22, 0x7772, RZ ;  /* 0x00007772160b7816 */ /* 0x000fe200000000ff */
[----:B------:R-:W-:Y:S01]  /*f4c0*/  ULDC UR6, c[0x0][0x22c] ;  /* 0x00008b0000067ab9 */ /* 0x000fe20000000800 */
[----:B------:R-:W-:Y:S01]  /*f4d0*/  ISETP.GE.AND P4, PT, R10, UR4, PT ;  /* 0x000000040a007c0c */ /* 0x000fe2000bf86270 */
[----:B------:R-:W-:Y:S01]  /*f4e0*/  ULDC UR4, c[0x0][0x228] ;  /* 0x00008a0000047ab9 */ /* 0x000fe20000000800 */
[----:B------:R-:W-:Y:S01]  /*f4f0*/  SHF.R.S32.HI R19, RZ, 0x1f, R16 ;  /* 0x0000001fff137819 */ /* 0x000fe20000011410 */
[----:B------:R-:W-:Y:S01]  /*f500*/  VIADD R10, R12, 0x21 ;  /* 0x000000210c0a7836 */ /* 0x000fe20000000000 */
[----:B0-----:R-:W-:-:S02]  /*f510*/  IADD3 R4, P6, R16, R2, RZ ;  /* 0x0000000210047210 */ /* 0x001fc40007fde0ff */
[----:B-1----:R-:W-:Y:S02]  /*f520*/  PRMT R17, R22, 0x7771, RZ ;  /* 0x0000777116117816 */ /* 0x002fe400000000ff */
[----:B---3--:R-:W-:Y:S01]  /*f530*/  PRMT R21, R69, 0x7770, RZ ;  /* 0x0000777045157816 */ /* 0x008fe200000000ff */
[----:B------:R-:W-:Y:S01]  /*f540*/  IMAD.X R5, R19, 0x1, R0, P6 ;  /* 0x0000000113057824 */ /* 0x000fe200030e0600 */
[----:B------:R-:W-:Y:S01]  /*f550*/  PRMT R27, R71, 0x7770, RZ ;  /* 0x00007770471b7816 */ /* 0x000fe200000000ff */
        /* <DEDUP_REMOVED lines=29> */
[C---:B------:R-:W-:Y:S01]  /*f730*/  PRMT R17, R23.reuse, 0x7773, RZ ;  /* 0x0000777317117816 */ /* 0x040fe200000000ff */
[----:B------:R-:W-:Y:S01]  /*f740*/  VIADD R8, R16, UR4 ;  /* 0x0000000410087c36 */ /* 0x000fe20008000000 */
[----:B------:R-:W-:Y:S01]  /*f750*/  ULDC UR4, c[0x0][0x248] ;  /* 0x0000920000047ab9 */ /* 0x000fe20000000800 */
[----:B------:R-:W-:Y:S01]  /*f760*/  PRMT R23, R23, 0x7772, RZ ;  /* 0x0000777217177816 */ /* 0x000fe200000000ff */
[----:B------:R0:W-:Y:S01]  /*f770*/  @P0 STG.E.U8 desc[UR14][R6.64], R19 ;  /* 0x0000001306000986 */ /* 0x0001e2000c10110e */
[----:B------:R-:W-:Y:S01]  /*f780*/  ISETP.LT.AND P0, PT, R14, UR6, !P2 ;  /* 0x000000060e007c0c */ /* 0x000fe2000d701270 */
[----:B------:R-:W-:Y:S01]  /*f790*/  VIADD R10, R12, 0x23 ;  /* 0x000000230c0a7836 */ /* 0x000fe20000000000 */
[----:B------:R-:W-:Y:S01]  /*f7a0*/  SHF.R.S32.HI R9, RZ, 0x1f, R8 ;  /* 0x0000001fff097819 */ /* 0x000fe20000011408 */
[C---:B-1----:R-:W-:Y:S01]  /*f7b0*/  VIADD R11, R8.reuse, UR4 ;  /* 0x00000004080b7c36 */ /* 0x042fe20008000000 */
[CC--:B------:R-:W-:Y:S01]  /*f7c0*/  IADD3 R4, P6, R8.reuse, R2.reuse, RZ ;  /* 0x0000000208047210 */ /* 0x0c0fe20007fde0ff */
[----:B------:R-:W-:Y:S01]  /*f7d0*/  ULDC UR4, c[0x0][0x22c] ;  /* 0x00008b0000047ab9 */ /* 0x000fe20000000800 */
[-C--:B------:R-:W-:Y:S01]  /*f7e0*/  IADD3 R8, P2, R8, R3.reuse, RZ ;  /* 0x0000000308087210 */ /* 0x080fe20007f5e0ff */
[----:B------:R-:W-:Y:S01]  /*f7f0*/  ULDC UR6, c[0x0][0x228] ;  /* 0x00008a0000067ab9 */ /* 0x000fe20000000800 */
        /* <DEDUP_REMOVED lines=9> */
[----:B------:R-:W-:Y:S01]  /*f890*/  PRMT R19, R28, 0x7770, RZ ;  /* 0x000077701c137816 */ /* 0x000fe200000000ff */
        /* <DEDUP_REMOVED lines=15> */
[----:B------:R-:W-:Y:S01]  /*f990*/  ISETP.GE.AND P4, PT, R10, UR4, PT ;  /* 0x000000040a007c0c */ /* 0x000fe2000bf86270 */
[--C-:B------:R-:W-:Y:S01]  /*f9a0*/  IMAD.X R9, R20, 0x1, R0.reuse, P6 ;  /* 0x0000000114097824 */ /* 0x100fe200030e0600 */
[----:B------:R-:W-:Y:S01]  /*f9b0*/  ULDC UR4, c[0x0][0x248] ;  /* 0x0000920000047ab9 */ /* 0x000fe20000000800 */
[----:B--2---:R-:W-:Y:S01]  /*f9c0*/  PRMT R19, R28, 0x7771, RZ ;  /* 0x000077711c137816 */ /* 0x004fe200000000ff */
[----:B------:R-:W-:Y:S01]  /*f9d0*/  VIADD R11, R16, UR4 ;  /* 0x00000004100b7c36 */ /* 0x000fe20008000000 */
[----:B------:R-:W-:Y:S01]  /*f9e0*/  ULDC UR4, c[0x0][0x22c] ;  /* 0x00008b0000047ab9 */ /* 0x000fe20000000800 */
[----:B------:R-:W-:Y:S01]  /*f9f0*/  VIADD R10, R12, 0x25 ;  /* 0x000000250c0a7836 */ /* 0x000fe20000000000 */
[----:B------:R-:W-:Y:S01]  /*fa00*/  PRMT R23, R71, 0x7771, RZ ;  /* 0x0000777147177816 */ /* 0x000fe200000000ff */
[----:B------:R0:W-:Y:S01]  /*fa10*/  @P0 STG.E.U8 desc[UR14][R4.64], R19 ;  /* 0x0000001304000986 */ /* 0x0001e2000c10110e */
[----:B------:R-:W-:Y:S01]  /*fa20*/  ISETP.LT.AND P0, PT, R14, UR6, !P3 ;  /* 0x000000060e007c0c */ /* 0x000fe2000df01270 */
[----:B------:R-:W-:Y:S01]  /*fa30*/  ULDC UR6, c[0x0][0x228] ;  /* 0x00008a0000067ab9 */ /* 0x000fe20000000800 */
[-C--:B------:R-:W-:Y:S01]  /*fa40*/  IADD3 R6, P3, R16, R3.reuse, RZ ;  /* 0x0000000310067210 */ /* 0x080fe20007f7e0ff */
[----:B------:R1:W-:Y:S01]  /*fa50*/  @P5 STG.E.U8 desc[UR14][R8.64], R17 ;  /* 0x0000001108005986 */ /* 0x0003e2000c10110e */
[----:B------:R-:W-:Y:S01]  /*fa60*/  ISETP.LT.AND P5, PT, R13, UR8, !P1 ;  /* 0x000000080d007c0c */ /* 0x000fe2000cfa1270 */
[----:B------:R-:W-:Y:S01]  /*fa70*/  ULDC UR8, c[0x0][0x228] ;  /* 0x00008a0000087ab9 */ /* 0x000fe20000000800 */
[----:B------:R-:W-:Y:S01]  /*fa80*/  SHF.R.S32.HI R18, RZ, 0x1f, R11 ;  /* 0x0000001fff127819 */ /* 0x000fe2000001140b */
[----:B------:R-:W-:Y:S01]  /*fa90*/  IMAD.X R7, R20, 0x1, R25, P3 ;  /* 0x0000000114077824 */ /* 0x000fe200018e0619 */
[----:B------:R-:W-:Y:S01]  /*faa0*/  ISETP.LT.AND P1, PT, R14, UR6, !P1 ;  /* 0x000000060e007c0c */ /* 0x000fe2000cf21270 */
[----:B------:R-:W-:Y:S01]  /*fab0*/  ULDC UR6, c[0x0][0x228] ;  /* 0x00008a0000067ab9 */ /* 0x000fe20000000800 */
[----:B------:R-:W-:Y:S01]  /*fac0*/  ISETP.GE.AND P3, PT, R10, UR4, PT ;  /* 0x000000040a007c0c */ /* 0x000fe2000bf66270 */
[----:B------:R-:W-:Y:S01]  /*fad0*/  ULDC UR4, c[0x0][0x248] ;  /* 0x0000920000047ab9 */ /* 0x000fe20000000800 */
[C---:B0-----:R-:W-:Y:S01]  /*fae0*/  IADD3 R4, P6, R11.reuse, R2, RZ ;  /* 0x000000020b047210 */ /* 0x041fe20007fde0ff */
[----:B------:R-:W-:Y:S01]  /*faf0*/  VIADD R16, R11, UR4 ;  /* 0x000000040b107c36 */ /* 0x000fe20008000000 */
[----:B------:R-:W-:Y:S01]  /*fb00*/  PRMT R19, R28, 0x7773, RZ ;  /* 0x000077731c137816 */ /* 0x000fe200000000ff */
[----:B------:R-:W-:Y:S01]  /*fb10*/  VIADD R10, R12, 0x26 ;  /* 0x000000260c0a7836 */ /* 0x000fe20000000000 */
[----:B-1----:R-:W-:Y:S01]  /*fb20*/  PRMT R17, R29, 0x7770, RZ ;  /* 0x000077701d117816 */ /* 0x002fe200000000ff */
[----:B------:R-:W-:Y:S01]  /*fb30*/  IMAD.X R5, R18, 0x1, R0, P6 ;  /* 0x0000000112057824 */ /* 0x000fe200030e0600 */
[----:B------:R-:W-:Y:S01]  /*fb40*/  SHF.R.S32.HI R20, RZ, 0x1f, R16 ;  /* 0x0000001fff147819 */ /* 0x000fe20000011410 */
[----:B------:R0:W-:Y:S01]  /*fb50*/  @P0 STG.E.U8 desc[UR14][R6.64], R19 ;  /* 0x0000001306000986 */ /* 0x0001e2000c10110e */
[----:B------:R-:W-:Y:S01]  /*fb60*/  IADD3 R8, P0, R11, R3, RZ ;  /* 0x000000030b087210 */ /* 0x000fe20007f1e0ff */
[----:B------:R-:W-:-:S02]  /*fb70*/  ULDC UR4, c[0x0][0x22c] ;  /* 0x00008b0000047ab9 */ /* 0x000fc40000000800 */
        /* <DEDUP_REMOVED lines=11> */
[C---:B-1----:R-:W-:Y:S01]  /*fc30*/  PRMT R17, R29.reuse, 0x7772, RZ ;  /* 0x000077721d117816 */ /* 0x042fe200000000ff */
[----:B------:R0:W-:Y:S01]  /*fc40*/  @P1 STG.E.U8 desc[UR14][R8.64], R19 ;  /* 0x0000001308001986 */ /* 0x0001e2000c10110e */
[----:B------:R-:W-:Y:S01]  /*fc50*/  ISETP.LT.AND P1, PT, R14, UR6, !P2 ;  /* 0x000000060e007c0c */ /* 0x000fe2000d721270 */
[----:B------:R-:W-:Y:S01]  /*fc60*/  IMAD.X R7, R20, 0x1, R0, P6 ;  /* 0x0000000114077824 */ /* 0x000fe200030e0600 */
[----:B------:R-:W-:Y:S01]  /*fc70*/  IADD3 R4, P2, R16, R3, RZ ;  /* 0x0000000310047210 */ /* 0x000fe20007f5e0ff */
[----:B------:R-:W-:Y:S01]  /*fc80*/  ULDC UR6, c[0x0][0x228] ;  /* 0x00008a0000067ab9 */ /* 0x000fe20000000800 */
[----:B------:R-:W-:Y:S02]  /*fc90*/  PRMT R29, R29, 0x7773, RZ ;  /* 0x000077731d1d7816 */ /* 0x000fe400000000ff */
[----:B------:R1:W-:Y:S01]  /*fca0*/  @P5 STG.E.U8 desc[UR14][R6.64], R17 ;  /* 0x0000001106005986 */ /* 0x0003e2000c10110e */
[----:B------:R-:W-:Y:S01]  /*fcb0*/  ISETP.LT.AND P5, PT, R13, UR8, !P4 ;  /* 0x000000080d007c0c */ /* 0x000fe2000e7a1270 */
[----:B------:R-:W-:Y:S01]  /*fcc0*/  IMAD.X R5, R20, 0x1, R25, P2 ;  /* 0x0000000114057824 */ /* 0x000fe200010e0619 */
[----:B------:R-:W-:Y:S01]  /*fcd0*/  SHF.R.S32.HI R18, RZ, 0x1f, R11 ;  /* 0x0000001fff127819 */ /* 0x000fe2000001140b */
[----:B------:R-:W-:Y:S01]  /*fce0*/  ULDC UR8, c[0x0][0x228] ;  /* 0x00008a0000087ab9 */ /* 0x000fe20000000800 */
[----:B0-----:R-:W-:-:S02]  /*fcf0*/  IADD3 R8, P6, R11, R2, RZ ;  /* 0x000000020b087210 */ /* 0x001fc40007fde0ff */
[----:B------:R0:W-:Y:S01]  /*fd00*/  @P1 STG.E.U8 desc[UR14][R4.64], R29 ;  /* 0x0000001d04001986 */ /* 0x0001e2000c10110e */
[----:B------:R-:W-:Y:S01]  /*fd10*/  ISETP.LT.AND P1, PT, R14, UR6, !P4 ;  /* 0x000000060e007c0c */ /* 0x000fe2000e721270 */
[----:B------:R-:W-:Y:S01]  /*fd20*/  ULDC UR6, c[0x0][0x228] ;  /* 0x00008a0000067ab9 */ /* 0x000fe20000000800 */
[----:B------:R-:W-:Y:S01]  /*fd30*/  IMAD.X R9, R18, 0x1, R0, P6 ;  /* 0x0000000112097824 */ /* 0x000fe200030e0600 */
[----:B------:R-:W-:Y:S01]  /*fd40*/  ISETP.GE.AND P2, PT, R10, UR4, PT ;  /* 0x000000040a007c0c */ /* 0x000fe2000bf46270 */
[----:B------:R-:W-:Y:S01]  /*fd50*/  ULDC UR4, c[0x0][0x248] ;  /* 0x0000920000047ab9 */ /* 0x000fe20000000800 */
[----:B-1----:R-:W-:Y:S01]  /*fd60*/  PRMT R17, R30, 0x7770, RZ ;  /* 0x000077701e117816 */ /* 0x002fe200000000ff */
[----:B------:R-:W-:Y:S01]  /*fd70*/  VIADD R10, R12, 0x28 ;  /* 0x000000280c0a7836 */ /* 0x000fe20000000000 */
[C---:B------:R-:W-:Y:S01]  /*fd80*/  IADD3 R6, P4, R11.reuse, R3, RZ ;  /* 0x000000030b067210 */ /* 0x040fe20007f9e0ff */
[----:B------:R-:W-:Y:S01]  /*fd90*/  VIADD R16, R11, UR4 ;  /* 0x000000040b107c36 */ /* 0x000fe20008000000 */
[----:B------:R-:W-:Y:S01]  /*fda0*/  ULDC UR4, c[0x0][0x22c] ;  /* 0x00008b0000047ab9 */ /* 0x000fe20000000800 */
[----:B------:R1:W-:Y:S01]  /*fdb0*/  @P5 STG.E.U8 desc[UR14][R8.64], R17 ;  /* 0x0000001108005986 */ /* 0x0003e2000c10110e */
[----:B------:R-:W-:Y:S01]  /*fdc0*/  ISETP.LT.AND P5, PT, R13, UR6, !P3 ;  /* 0x000000060d007c0c */ /* 0x000fe2000dfa1270 */
[----:B------:R-:W-:Y:S01]  /*fdd0*/  IMAD.X R7, R18, 0x1, R25, P4 ;  /* 0x0000000112077824 */ /* 0x000fe200020e0619 */
[----:B------:R-:W-:Y:S01]  /*fde0*/  ISETP.GE.AND P4, PT, R10, UR4, PT ;  /* 0x000000040a007c0c */ /* 0x000fe2000bf86270 */
[----:B------:R-:W-:Y:S01]  /*fdf0*/  ULDC UR4, c[0x0][0x228] ;  /* 0x00008a0000047ab9 */ /* 0x000fe20000000800 */
[----:B------:R-:W-:Y:S01]  /*fe00*/  SHF.R.S32.HI R19, RZ, 0x1f, R16 ;  /* 0x0000001fff137819 */ /* 0x000fe20000011410 */
[----:B------:R-:W-:Y:S01]  /*fe10*/  VIADD R10, R12, 0x29 ;  /* 0x000000290c0a7836 */ /* 0x000fe20000000000 */
[----:B0-----:R-:W-:Y:S01]  /*fe20*/  IADD3 R4, P6, R16, R2, RZ ;  /* 0x0000000210047210 */ /* 0x001fe20007fde0ff */
[----:B------:R-:W-:Y:S01]  /*fe30*/  ULDC UR6, c[0x0][0x22c] ;  /* 0x00008b0000067ab9 */ /* 0x000fe20000000800 */
[----:B------:R-:W-:-:S02]  /*fe40*/  PRMT R11, R30, 0x7772, RZ ;  /* 0x000077721e0b7816 */ /* 0x000fc400000000ff */
        /* <DEDUP_REMOVED lines=75> */
[----:B------:R-:W-:Y:S02]  /*10300*/  VIADD R10, R12, 0x2d ;  /* 0x0000002d0c0a7836 */ /* 0x000fe40000000000 */
        /* <DEDUP_REMOVED lines=637> */
[----:B------:R-:W-:Y:S01]  /*12ae0*/  SHF.R.S32.HI R19, RZ, 0x1f, R16 ;  /* 0x0000001fff137819 */ /* 0x000fe20000011410 */
[----:B------:R-:W-:Y:S01]  /*12af0*/  ULDC UR6, c[0x0][0x22c] ;  /* 0x00008b0000067ab9 */ /* 0x000fe20000000800 */
[----:B0-----:R-:W-:-:S02]  /*12b00*/  IADD3 R4, P6, R16, R2, RZ ;  /* 0x0000000210047210 */ /* 0x001fc40007fde0ff */
[----:B------:R-:W-:Y:S01]  /*12b10*/  ISETP.GE.AND P4, PT, R10, UR4, PT ;  /* 0x000000040a007c0c */ /* 0x000fe2000bf86270 */
[----:B------:R-:W-:Y:S01]  /*12b20*/  ULDC UR4, c[0x0][0x228] ;  /* 0x00008a0000047ab9 */ /* 0x000fe20000000800 */
[C---:B------:R-:W-:Y:S01]  /*12b30*/  PRMT R11, R50.reuse, 0x7772, RZ ;  /* 0x00007772320b7816 */ /* 0x040fe200000000ff */
[----:B------:R-:W-:Y:S01]  /*12b40*/  IMAD.X R5, R19, 0x1, R0, P6 ;  /* 0x0000000113057824 */ /* 0x000fe200030e0600 */
[----:B-1----:R-:W-:Y:S01]  /*12b50*/  PRMT R17, R50, 0x7771, RZ ;  /* 0x0000777132117816 */ /* 0x002fe200000000ff */
[----:B------:R-:W-:-:S04]  /*12b60*/  VIADD R10, R12, 0x51 ;  /* 0x000000510c0a7836 */ /* 0x000fc80000000000 */
        /* <DEDUP_REMOVED lines=28> */
[----:B0-----:R-:W-:Y:S01]  /*12d30*/  VIADD R8, R16, UR4 ;  /* 0x0000000410087c36 */ /* 0x001fe20008000000 */
[----:B------:R-:W-:Y:S01]  /*12d40*/  ULDC UR4, c[0x0][0x248] ;  /* 0x0000920000047ab9 */ /* 0x000fe20000000800 */
[----:B------:R-:W-:Y:S01]  /*12d50*/  IMAD.X R7, R10, 0x1, R25, P6 ;  /* 0x000000010a077824 */ /* 0x000fe200030e0619 */
[----:B------:R-:W-:Y:S01]  /*12d60*/  PRMT R17, R51, 0x7773, RZ ;  /* 0x0000777333117816 */ /* 0x000fe200000000ff */
[----:B------:R-:W-:Y:S01]  /*12d70*/  VIADD R10, R12, 0x53 ;  /* 0x000000530c0a7836 */ /* 0x000fe20000000000 */
[----:B------:R-:W-:-:S02]  /*12d80*/  SHF.R.S32.HI R9, RZ, 0x1f, R8 ;  /* 0x0000001fff097819 */ /* 0x000fc40000011408 */
[----:B------:R0:W-:Y:S01]  /*12d90*/  @P0 STG.E.U8 desc[UR14][R6.64], R19 ;  /* 0x0000001306000986 */ /* 0x0001e2000c10110e */
[----:B------:R-:W-:Y:S01]  /*12da0*/  ISETP.LT.AND P0, PT, R14, UR6, !P2 ;  /* 0x000000060e007c0c */ /* 0x000fe2000d701270 */
[C---:B-1----:R-:W-:Y:S01]  /*12db0*/  VIADD R11, R8.reuse, UR4 ;  /* 0x00000004080b7c36 */ /* 0x042fe20008000000 */
[CC--:B------:R-:W-:Y:S01]  /*12dc0*/  IADD3 R4, P6, R8.reuse, R2.reuse, RZ ;  /* 0x0000000208047210 */ /* 0x0c0fe20007fde0ff */
[----:B------:R-:W-:Y:S01]  /*12dd0*/  ULDC UR4, c[0x0][0x22c] ;  /* 0x00008b0000047ab9 */ /* 0x000fe20000000800 */
[----:B------:R-:W-:Y:S01]  /*12de0*/  IADD3 R8, P2, R8, R3, RZ ;  /* 0x0000000308087210 */ /* 0x000fe20007f5e0ff */
[----:B------:R-:W-:Y:S01]  /*12df0*/  ULDC UR6, c[0x0][0x228] ;  /* 0x00008a0000067ab9 */ /* 0x000fe20000000800 */
[----:B------:R-:W-:Y:S01]  /*12e00*/  PRMT R51, R51, 0x7772, RZ ;  /* 0x0000777233337816 */ /* 0x000fe200000000ff */
[----:B------:R-:W-:Y:S01]  /*12e10*/  IMAD.X R5, R9, 0x1, R0, P6 ;  /* 0x0000000109057824 */ /* 0x000fe200030e0600 */
[----:B------:R-:W-:Y:S01]  /*12e20*/  ISETP.LT.AND P6, PT, R13, UR8, !P4 ;  /* 0x000000080d007c0c */ /* 0x000fe2000e7c1270 */
[----:B------:R-:W-:Y:S01]  /*12e30*/  IMAD.X R9, R9, 0x1, R25, P2 ;  /* 0x0000000109097824 */ /* 0x000fe200010e0619 */
[----:B------:R-:W-:Y:S01]  /*12e40*/  SHF.R.S32.HI R18, RZ, 0x1f, R11 ;  /* 0x0000001fff127819 */ /* 0x000fe2000001140b */
[----:B------:R-:W-:Y:S01]  /*12e50*/  ULDC UR8, c[0x0][0x228] ;  /* 0x00008a0000087ab9 */ /* 0x000fe20000000800 */
[----:B------:R1:W-:Y:S01]  /*12e60*/  @P5 STG.E.U8 desc[UR14][R4.64], R51 ;  /* 0x0000003304005986 */ /* 0x0003e2000c10110e */
[----:B0-----:R-:W-:-:S02]  /*12e70*/  IADD3 R6, P5, R11, R2, RZ ;  /* 0x000000020b067210 */ /* 0x001fc40007fbe0ff */
[----:B------:R-:W-:Y:S01]  /*12e80*/  ISETP.GE.AND P2, PT, R10, UR4, PT ;  /* 0x000000040a007c0c */ /* 0x000fe2000bf46270 */
[----:B------:R0:W-:Y:S01]  /*12e90*/  @P0 STG.E.U8 desc[UR14][R8.64], R17 ;  /* 0x0000001108000986 */ /* 0x0001e2000c10110e */
[----:B------:R-:W-:Y:S01]  /*12ea0*/  ULDC UR4, c[0x0][0x248] ;  /* 0x0000920000047ab9 */ /* 0x000fe20000000800 */
[----:B------:R-:W-:Y:S01]  /*12eb0*/  ISETP.LT.AND P0, PT, R14, UR6, !P4 ;  /* 0x000000060e007c0c */ /* 0x000fe2000e701270 */
[----:B------:R-:W-:Y:S01]  /*12ec0*/  IMAD.X R7, R18, 0x1, R0, P5 ;  /* 0x0000000112077824 */ /* 0x000fe200028e0600 */
[----:B------:R-:W-:Y:S01]  /*12ed0*/  PRMT R19, R52, 0x7770, RZ ;  /* 0x0000777034137816 */ /* 0x000fe200000000ff */
[----:B------:R-:W-:Y:S01]  /*12ee0*/  VIADD R16, R11, UR4 ;  /* 0x000000040b107c36 */ /* 0x000fe20008000000 */
[----:B------:R-:W-:Y:S01]  /*12ef0*/  ISETP.LT.AND P5, PT, R13, UR8, !P3 ;  /* 0x000000080d007c0c */ /* 0x000fe2000dfa1270 */
[----:B------:R-:W-:Y:S01]  /*12f00*/  VIADD R10, R12, 0x54 ;  /* 0x000000540c0a7836 */ /* 0x000fe20000000000 */
[----:B-1----:R-:W-:Y:S01]  /*12f10*/  IADD3 R4, P4, R11, R3, RZ ;  /* 0x000000030b047210 */ /* 0x002fe20007f9e0ff */
[----:B------:R1:W-:Y:S01]  /*12f20*/  @P6 STG.E.U8 desc[UR14][R6.64], R19 ;  /* 0x0000001306006986 */ /* 0x0003e2000c10110e */
[----:B------:R-:W-:Y:S01]  /*12f30*/  SHF.R.S32.HI R20, RZ, 0x1f, R16 ;  /* 0x0000001fff147819 */ /* 0x000fe20000011410 */
[----:B------:R-:W-:Y:S01]  /*12f40*/  ULDC UR4, c[0x0][0x22c] ;  /* 0x00008b0000047ab9 */ /* 0x000fe20000000800 */
[----:B0-----:R-:W-:Y:S01]  /*12f50*/  IADD3 R8, P6, R16, R2, RZ ;  /* 0x0000000210087210 */ /* 0x001fe20007fde0ff */
[----:B------:R-:W-:Y:S01]  /*12f60*/  IMAD.X R5, R18, 0x1, R25, P4 ;  /* 0x0000000112057824 */ /* 0x000fe200020e0619 */
[----:B------:R-:W-:Y:S01]  /*12f70*/  PRMT R17, R52, 0x7772, RZ ;  /* 0x0000777234117816 */ /* 0x000fe200000000ff */
[----:B------:R-:W-:Y:S01]  /*12f80*/  ULDC UR6, c[0x0][0x228] ;  /* 0x00008a0000067ab9 */ /* 0x000fe20000000800 */
[----:B------:R-:W-:Y:S01]  /*12f90*/  ISETP.GE.AND P4, PT, R10, UR4, PT ;  /* 0x000000040a007c0c */ /* 0x000fe2000bf86270 */
[----:B------:R-:W-:Y:S01]  /*12fa0*/  IMAD.X R9, R20, 0x1, R0, P6 ;  /* 0x0000000114097824 */ /* 0x000fe200030e0600 */
[----:B------:R-:W-:Y:S01]  /*12fb0*/  ULDC UR4, c[0x0][0x248] ;  /* 0x0000920000047ab9 */ /* 0x000fe20000000800 */
[----:B------:R-:W-:Y:S01]  /*12fc0*/  ULDC UR8, c[0x0][0x228] ;  /* 0x00008a0000087ab9 */ /* 0x000fe20000000800 */
[----:B------:R-:W-:Y:S01]  /*12fd0*/  VIADD R11, R16, UR4 ;  /* 0x00000004100b7c36 */ /* 0x000fe20008000000 */
[----:B-1----:R-:W-:Y:S01]  /*12fe0*/  PRMT R19, R52, 0x7771, RZ ;  /* 0x0000777134137816 */ /* 0x002fe200000000ff */
[----:B------:R-:W-:Y:S01]  /*12ff0*/  VIADD R10, R12, 0x55 ;  /* 0x000000550c0a7836 */ /* 0x000fe20000000000 */
[----:B------:R-:W-:-:S02]  /*13000*/  ULDC UR4, c[0x0][0x22c] ;  /* 0x00008b0000047ab9 */ /* 0x000fc40000000800 */
[----:B------:R-:W-:Y:S01]  /*13010*/  SHF.R.S32.HI R18, RZ, 0x1f, R11 ;  /* 0x0000001fff127819 */ /* 0x000fe2000001140b */
[----:B------:R0:W-:Y:S01]  /*13020*/  @P0 STG.E.U8 desc[UR14][R4.64], R19 ;  /* 0x0000001304000986 */ /* 0x0001e2000c10110e */
[----:B------:R-:W-:Y:S01]  /*13030*/  ISETP.LT.AND P0, PT, R14, UR6, !P3 ;  /* 0x000000060e007c0c */ /* 0x000fe2000df01270 */
[----:B------:R-:W-:Y:S01]  /*13040*/  ULDC UR6, c[0x0][0x228] ;  /* 0x00008a0000067ab9 */ /* 0x000fe20000000800 */
[-C--:B------:R-:W-:Y:S01]  /*13050*/  IADD3 R6, P3, R16, R3.reuse, RZ ;  /* 0x0000000310067210 */ /* 0x080fe20007f7e0ff */
[----:B------:R1:W-:Y:S01]  /*13060*/  @P5 STG.E.U8 desc[UR14][R8.64], R17 ;  /* 0x0000001108005986 */ /* 0x0003e2000c10110e */
[----:B------:R-:W-:Y:S01]  /*13070*/  ISETP.LT.AND P5, PT, R13, UR8, !P1 ;  /* 0x000000080d007c0c */ /* 0x000fe2000cfa1270 */
[----:B------:R-:W-:Y:S01]  /*13080*/  ULDC UR8, c[0x0][0x228] ;  /* 0x00008a0000087ab9 */ /* 0x000fe20000000800 */
[----:B------:R-:W-:Y:S01]  /*13090*/  ISETP.LT.AND P1, PT, R14, UR6, !P1 ;  /* 0x000000060e007c0c */ /* 0x000fe2000cf21270 */
[----:B------:R-:W-:Y:S01]  /*130a0*/  IMAD.X R7, R20, 0x1, R25, P3 ;  /* 0x0000000114077824 */ /* 0x000fe200018e0619 */
[----:B------:R-:W-:Y:S01]  /*130b0*/  ISETP.GE.AND P3, PT, R10, UR4, PT ;  /* 0x000000040a007c0c */ /* 0x000fe2000bf66270 */
[----:B------:R-:W-:Y:S01]  /*130c0*/  ULDC UR4, c[0x0][0x248] ;  /* 0x0000920000047ab9 */ /* 0x000fe20000000800 */
[----:B------:R-:W-:Y:S01]  /*130d0*/  VIADD R10, R12, 0x56 ;  /* 0x000000560c0a7836 */ /* 0x000fe20000000000 */
[C---:B0-----:R-:W-:Y:S01]  /*130e0*/  IADD3 R4, P6, R11.reuse, R2, RZ ;  /* 0x000000020b047210 */ /* 0x041fe20007fde0ff */
[----:B------:R-:W-:Y:S01]  /*130f0*/  VIADD R16, R11, UR4 ;  /* 0x000000040b107c36 */ /* 0x000fe20008000000 */
[----:B------:R-:W-:Y:S01]  /*13100*/  PRMT R19, R52, 0x7773, RZ ;  /* 0x0000777334137816 */ /* 0x000fe200000000ff */
[----:B------:R-:W-:Y:S01]  /*13110*/  ULDC UR6, c[0x0][0x228] ;  /* 0x00008a0000067ab9 */ /* 0x000fe20000000800 */
        /* <DEDUP_REMOVED lines=37> */
[C---:B------:R-:W-:Y:S01]  /*13370*/  VIADD R16, R11.reuse, UR4 ;  /* 0x000000040b107c36 */ /* 0x040fe20008000000 */
[----:B------:R-:W-:Y:S01]  /*13380*/  IADD3 R6, P4, R11, R3, RZ ;  /* 0x000000030b067210 */ /* 0x000fe20007f9e0ff */
[----:B------:R-:W-:Y:S01]  /*13390*/  VIADD R10, R12, 0x58 ;  /* 0x000000580c0a7836 */ /* 0x000fe20000000000 */
        /* <DEDUP_REMOVED lines=52> */
[----:B------:R-:W-:Y:S01]  /*136e0*/  PRMT R55, R55, 0x7772, RZ ;  /* 0x0000777237377816 */ /* 0x000fe200000000ff */
[----:B------:R-:W-:Y:S01]  /*136f0*/  ULDC UR6, c[0x0][0x228] ;  /* 0x00008a0000067ab9 */ /* 0x000fe20000000800 */
[----:B------:R-:W-:Y:S01]  /*13700*/  IADD3 R8, P2, R8, R3, RZ ;  /* 0x0000000308087210 */ /* 0x000fe20007f5e0ff */
[----:B------:R-:W-:Y:S01]  /*13710*/  IMAD.X R5, R9, 0x1, R0, P6 ;  /* 0x0000000109057824 */ /* 0x000fe200030e0600 */
[----:B------:R-:W-:Y:S01]  /*13720*/  ISETP.LT.AND P6, PT, R13, UR8, !P4 ;  /* 0x000000080d007c0c */ /* 0x000fe2000e7c1270 */
[----:B------:R-:W-:Y:S01]  /*13730*/  ULDC UR8, c[0x0][0x228] ;  /* 0x00008a0000087ab9 */ /* 0x000fe20000000800 */
[----:B------:R-:W-:Y:S01]  /*13740*/  SHF.R.S32.HI R18, RZ, 0x1f, R11 ;  /* 0x0000001fff127819 */ /* 0x000fe2000001140b */
[----:B------:R-:W-:Y:S01]  /*13750*/  IMAD.X R9, R9, 0x1, R25, P2 ;  /* 0x0000000109097824 */ /* 0x000fe200010e0619 */
[----:B------:R1:W-:Y:S01]  /*13760*/  @P5 STG.E.U8 desc[UR14][R4.64], R55 ;  /* 0x0000003704005986 */ /* 0x0003e2000c10110e */
[----:B0-----:R-:W-:-:S02]  /*13770*/  IADD3 R6, P5, R11, R2, RZ ;  /* 0x000000020b067210 */ /* 0x001fc40007fbe0ff */
[----:B------:R-:W-:Y:S01]  /*13780*/  ISETP.GE.AND P2, PT, R10, UR4, PT ;  /* 0x000000040a007c0c */ /* 0x000fe2000bf46270 */
[----:B------:R0:W-:Y:S01]  /*13790*/  @P0 STG.E.U8 desc[UR14][R8.64], R17 ;  /* 0x0000001108000986 */ /* 0x0001e2000c10110e */
[----:B------:R-:W-:Y:S01]  /*137a0*/  ULDC UR4, c[0x0][0x248] ;  /* 0x0000920000047ab9 */ /* 0x000fe20000000800 */
[----:B------:R-:W-:Y:S01]  /*137b0*/  IMAD.X R7, R18, 0x1, R0, P5 ;  /* 0x0000000112077824 */ /* 0x000fe200028e0600 */
[----:B------:R-:W-:Y:S01]  /*137c0*/  PRMT R19, R60, 0x7770, RZ ;  /* 0x000077703c137816 */ /* 0x000fe200000000ff */
[----:B------:R-:W-:Y:S01]  /*137d0*/  VIADD R16, R11, UR4 ;  /* 0x000000040b107c36 */ /* 0x000fe20008000000 */
[----:B------:R-:W-:Y:S01]  /*137e0*/  ISETP.LT.AND P0, PT, R14, UR6, !P4 ;  /* 0x000000060e007c0c */ /* 0x000fe2000e701270 */
[----:B------:R-:W-:Y:S01]  /*137f0*/  VIADD R10, R12, 0x5c ;  /* 0x0000005c0c0a7836 */ /* 0x000fe20000000000 */
[----:B------:R-:W-:Y:S01]  /*13800*/  ISETP.LT.AND P5, PT, R13, UR8, !P3 ;  /* 0x000000080d007c0c */ /* 0x000fe2000dfa1270 */
[----:B------:R2:W-:Y:S01]  /*13810*/  @P6 STG.E.U8 desc[UR14][R6.64], R19 ;  /* 0x0000001306006986 */ /* 0x0005e2000c10110e */
[----:B-1----:R-:W-:Y:S01]  /*13820*/  IADD3 R4, P4, R11, R3, RZ ;  /* 0x000000030b047210 */ /* 0x002fe20007f9e0ff */
[----:B------:R-:W-:Y:S01]  /*13830*/  ULDC UR4, c[0x0][0x22c] ;  /* 0x00008b0000047ab9 */ /* 0x000fe20000000800 */
        /* <DEDUP_REMOVED lines=9> */
[----:B--2---:R-:W-:Y:S01]  /*138d0*/  PRMT R19, R60, 0x7771, RZ ;  /* 0x000077713c137816 */ /* 0x004fe200000000ff */
[----:B------:R-:W-:Y:S01]  /*138e0*/  VIADD R11, R16, UR4 ;  /* 0x00000004100b7c36 */ /* 0x000fe20008000000 */
[----:B------:R-:W-:Y:S01]  /*138f0*/  ULDC UR4, c[0x0][0x22c] ;  /* 0x00008b0000047ab9 */ /* 0x000fe20000000800 */
[----:B------:R-:W-:-:S02]  /*13900*/  VIADD R10, R12, 0x5d ;  /* 0x0000005d0c0a7836 */ /* 0x000fc40000000000 */
        /* <DEDUP_REMOVED lines=89> */
[----:B------:R-:W-:-:S02]  /*13ea0*/  PRMT R11, R63, 0x7770, RZ ;  /* 0x000077703f0b7816 */ /* 0x000fc400000000ff */
[----:B------:R-:W-:Y:S01]  /*13eb0*/  ISETP.GE.AND P1, PT, R6, UR4, PT ;  /* 0x0000000406007c0c */ /* 0x000fe2000bf26270 */
[----:B------:R-:W-:Y:S01]  /*13ec0*/  IMAD.X R5, R10, 0x1, R0, P6 ;  /* 0x000000010a057824 */ /* 0x000fe200030e0600 */
[C---:B------:R-:W-:Y:S01]  /*13ed0*/  IADD3 R6, P6, R16.reuse, R3, RZ ;  /* 0x0000000310067210 */ /* 0x040fe20007fde0ff */
[----:B------:R-:W-:Y:S01]  /*13ee0*/  ULDC UR4, c[0x0][0x248] ;  /* 0x0000920000047ab9 */ /* 0x000fe20000000800 */
        /* <DEDUP_REMOVED lines=27> */
[----:B------:R-:W-:Y:S01]  /*140a0*/  PRMT R19, R56, 0x7770, RZ ;  /* 0x0000777038137816 */ /* 0x000fe200000000ff */
[----:B------:R-:W-:Y:S01]  /*140b0*/  IMAD.X R7, R18, 0x1, R0, P5 ;  /* 0x0000000112077824 */ /* 0x000fe200028e0600 */
[----:B------:R0:W-:Y:S01]  /*140c0*/  @P0 STG.E.U8 desc[UR14][R8.64], R17 ;  /* 0x0000001108000986 */ /* 0x0001e2000c10110e */
[----:B------:R-:W-:Y:S01]  /*140d0*/  ISETP.LT.AND P0, PT, R14, UR6, !P4 ;  /* 0x000000060e007c0c */ /* 0x000fe2000e701270 */
[----:B------:R-:W-:Y:S01]  /*140e0*/  VIADD R16, R11, UR4 ;  /* 0x000000040b107c36 */ /* 0x000fe20008000000 */
[----:B------:R-:W-:Y:S01]  /*140f0*/  ISETP.LT.AND P5, PT, R13, UR8, !P3 ;  /* 0x000000080d007c0c */ /* 0x000fe2000dfa1270 */
[----:B------:R2:W-:Y:S01]  /*14100*/  @P6 STG.E.U8 desc[UR14][R6.64], R19 ;  /* 0x0000001306006986 */ /* 0x0005e2000c10110e */
[-C--:B-1----:R-:W-:Y:S01]  /*14110*/  IADD3 R4, P4, R11, R3.reuse, RZ ;  /* 0x000000030b047210 */ /* 0x082fe20007f9e0ff */
[----:B------:R-:W-:Y:S01]  /*14120*/  VIADD R10, R12, 0x64 ;  /* 0x000000640c0a7836 */ /* 0x000fe20000000000 */
[----:B------:R-:W-:Y:S01]  /*14130*/  SHF.R.S32.HI R20, RZ, 0x1f, R16 ;  /* 0x0000001fff147819 */ /* 0x000fe20000011410 */
[----:B------:R-:W-:Y:S01]  /*14140*/  ULDC UR4, c[0x0][0x22c] ;  /* 0x00008b0000047ab9 */ /* 0x000fe20000000800 */
[----:B------:R-:W-:Y:S01]  /*14150*/  ULDC UR6, c[0x0][0x228] ;  /* 0x00008a0000067ab9 */ /* 0x000fe20000000800 */
[----:B------:R-:W-:Y:S01]  /*14160*/  IMAD.X R5, R18, 0x1, R25, P4 ;  /* 0x0000000112057824 */ /* 0x000fe200020e0619 */
[----:B------:R-:W-:Y:S01]  /*14170*/  ISETP.GE.AND P4, PT, R10, UR4, PT ;  /* 0x000000040a007c0c */ /* 0x000fe2000bf86270 */
[----:B------:R-:W-:Y:S01]  /*14180*/  ULDC UR4, c[0x0][0x248] ;  /* 0x0000920000047ab9 */ /* 0x000fe20000000800 */
[-C--:B0-----:R-:W-:Y:S01]  /*14190*/  IADD3 R8, P6, R16, R2.reuse, RZ ;  /* 0x0000000210087210 */ /* 0x081fe20007fde0ff */
[----:B------:R-:W-:Y:S01]  /*141a0*/  ULDC UR8, c[0x0][0x228] ;  /* 0x00008a0000087ab9 */ /* 0x000fe20000000800 */
[----:B------:R-:W-:Y:S01]  /*141b0*/  PRMT R17, R56, 0x7772, RZ ;  /* 0x0000777238117816 */ /* 0x000fe200000000ff */
[----:B------:R-:W-:Y:S01]  /*141c0*/  VIADD R11, R16, UR4 ;  /* 0x00000004100b7c36 */ /* 0x000fe20008000000 */
[----:B--2---:R-:W-:Y:S01]  /*141d0*/  PRMT R19, R56, 0x7771, RZ ;  /* 0x0000777138137816 */ /* 0x004fe200000000ff */
[--C-:B------:R-:W-:Y:S01]  /*141e0*/  IMAD.X R9, R20, 0x1, R0.reuse, P6 ;  /* 0x0000000114097824 */ /* 0x100fe200030e0600 */
[----:B------:R-:W-:Y:S01]  /*141f0*/  ULDC UR4, c[0x0][0x22c] ;  /* 0x00008b0000047ab9 */ /* 0x000fe20000000800 */
[----:B------:R-:W-:Y:S01]  /*14200*/  VIADD R10, R12, 0x65 ;  /* 0x000000650c0a7836 */ /* 0x000fe20000000000 */
        /* <DEDUP_REMOVED lines=29> */
[C---:B------:R-:W-:Y:S01]  /*143e0*/  VIADD R11, R16.reuse, UR4 ;  /* 0x00000004100b7c36 */ /* 0x040fe20008000000 */
[----:B------:R-:W-:Y:S01]  /*143f0*/  ULDC UR4, c[0x0][0x22c] ;  /* 0x00008b0000047ab9 */ /* 0x000fe20000000800 */
[----:B0-----:R-:W-:Y:S01]  /*14400*/  IADD3 R6, P6, R16, R2, RZ ;  /* 0x0000000210067210 */ /* 0x001fe20007fde0ff */
[----:B------:R-:W-:Y:S01]  /*14410*/  VIADD R10, R12, 0x67 ;  /* 0x000000670c0a7836 */ /* 0x000fe20000000000 */
[----:B------:R-:W-:-:S02]  /*14420*/  PRMT R19, R57, 0x7771, RZ ;  /* 0x0000777139137816 */ /* 0x000fc400000000ff */
[----:B-1----:R-:W-:Y:S01]  /*14430*/  PRMT R17, R57, 0x7772, RZ ;  /* 0x0000777239117816 */ /* 0x002fe200000000ff */
[--C-:B------:R-:W-:Y:S01]  /*14440*/  IMAD.X R7, R20, 0x1, R0.reuse, P6 ;  /* 0x0000000114077824 */ /* 0x100fe200030e0600 */
        /* <DEDUP_REMOVED lines=8> */
[----:B------:R-:W-:Y:S01]  /*144d0*/  PRMT R57, R57, 0x7773, RZ ;  /* 0x0000777339397816 */ /* 0x000fe200000000ff */
[----:B------:R-:W-:Y:S01]  /*144e0*/  IMAD.X R5, R20, 0x1, R25, P2 ;  /* 0x0000000114057824 */ /* 0x000fe200010e0619 */
[----:B------:R-:W-:Y:S01]  /*144f0*/  ISETP.GE.AND P2, PT, R10, UR4, PT ;  /* 0x000000040a007c0c */ /* 0x000fe2000bf46270 */
[----:B------:R-:W-:Y:S01]  /*14500*/  ULDC UR4, c[0x0][0x248] ;  /* 0x0000920000047ab9 */ /* 0x000fe20000000800 */
[----:B------:R-:W-:Y:S01]  /*14510*/  VIADD R10, R12, 0x68 ;  /* 0x000000680c0a7836 */ /* 0x000fe20000000000 */
[C---:B0-----:R-:W-:Y:S01]  /*14520*/  IADD3 R8, P6, R11.reuse, R2, RZ ;  /* 0x000000020b087210 */ /* 0x041fe20007fde0ff */
[C---:B------:R-:W-:Y:S01]  /*14530*/  VIADD R16, R11.reuse, UR4 ;  /* 0x000000040b107c36 */ /* 0x040fe20008000000 */
[----:B------:R0:W-:Y:S01]  /*14540*/  @P1 STG.E.U8 desc[UR14][R4.64], R57 ;  /* 0x0000003904001986 */ /* 0x0001e2000c10110e */
[----:B------:R-:W-:Y:S01]  /*14550*/  ISETP.LT.AND P1, PT, R14, UR6, !P4 ;  /* 0x000000060e007c0c */ /* 0x000fe2000e721270 */
[----:B------:R-:W-:Y:S01]  /*14560*/  ULDC UR6, c[0x0][0x228] ;  /* 0x00008a0000067ab9 */ /* 0x000fe20000000800 */
[----:B------:R-:W-:Y:S01]  /*14570*/  IMAD.X R9, R18, 0x1, R0, P6 ;  /* 0x0000000112097824 */ /* 0x000fe200030e0600 */
[----:B-1----:R-:W-:Y:S01]  /*14580*/  PRMT R17, R58, 0x7770, RZ ;  /* 0x000077703a117816 */ /* 0x002fe200000000ff */
[----:B------:R-:W-:Y:S01]  /*14590*/  ULDC UR4, c[0x0][0x22c] ;  /* 0x00008b0000047ab9 */ /* 0x000fe20000000800 */
[----:B------:R-:W-:-:S02]  /*145a0*/  IADD3 R6, P4, R11, R3, RZ ;  /* 0x000000030b067210 */ /* 0x000fc40007f9e0ff */
[----:B------:R-:W-:Y:S01]  /*145b0*/  SHF.R.S32.HI R19, RZ, 0x1f, R16 ;  /* 0x0000001fff137819 */ /* 0x000fe20000011410 */
[----:B------:R1:W-:Y:S01]  /*145c0*/  @P5 STG.E.U8 desc[UR14][R8.64], R17 ;  /* 0x0000001108005986 */ /* 0x0003e2000c10110e */
[----:B------:R-:W-:Y:S01]  /*145d0*/  ISETP.LT.AND P5, PT, R13, UR6, !P3 ;  /* 0x000000060d007c0c */ /* 0x000fe2000dfa1270 */
[----:B------:R-:W-:Y:S01]  /*145e0*/  IMAD.X R7, R18, 0x1, R25, P4 ;  /* 0x0000000112077824 */ /* 0x000fe200020e0619 */
[----:B0-----:R-:W-:Y:S01]  /*145f0*/  IADD3 R4, P6, R16, R2, RZ ;  /* 0x0000000210047210 */ /* 0x001fe20007fde0ff */
[----:B------:R-:W-:Y:S01]  /*14600*/  ULDC UR6, c[0x0][0x22c] ;  /* 0x00008b0000067ab9 */ /* 0x000fe20000000800 */
[----:B------:R-:W-:Y:S01]  /*14610*/  ISETP.GE.AND P4, PT, R10, UR4, PT ;  /* 0x000000040a007c0c */ /* 0x000fe2000bf86270 */
[----:B------:R-:W-:Y:S01]  /*14620*/  ULDC UR4, c[0x0][0x228] ;  /* 0x00008a0000047ab9 */ /* 0x000fe20000000800 */
[----:B------:R-:W-:Y:S01]  /*14630*/  PRMT R11, R58, 0x7772, RZ ;  /* 0x000077723a0b7816 */ /* 0x000fe200000000ff */
[----:B------:R-:W-:Y:S02]  /*14640*/  IMAD.X R5, R19, 0x1, R0, P6 ;  /* 0x0000000113057824 */ /* 0x000fe400030e0600 */
[----:B------:R-:W-:Y:S01]  /*14650*/  VIADD R10, R12, 0x69 ;  /* 0x000000690c0a7836 */ /* 0x000fe20000000000 */
[----:B-1----:R-:W-:-:S05]  /*14660*/  PRMT R17, R58, 0x7771, RZ ;  /* 0x000077713a117816 */ /* 0x002fca00000000ff */
        /* <DEDUP_REMOVED lines=22> */
[----:B------:R-:W-:Y:S01]  /*147d0*/  ULDC UR4, c[0x0][0x248] ;  /* 0x0000920000047ab9 */ /* 0x000fe20000000800 */
[CC--:B------:R-:W-:Y:S02]  /*147e0*/  IADD3 R6, P6, R16.reuse, R3.reuse, RZ ;  /* 0x0000000310067210 */ /* 0x0c0fe40007fde0ff */
[----:B------:R-:W-:Y:S01]  /*147f0*/  PRMT R19, R59, 0x7771, RZ ;  /* 0x000077713b137816 */ /* 0x000fe200000000ff */
[----:B------:R1:W-:Y:S01]  /*14800*/  @P5 STG.E.U8 desc[UR14][R4.64], R11 ;  /* 0x0000000b04005986 */ /* 0x0003e2000c10110e */
[----:B------:R-:W-:Y:S01]  /*14810*/  ISETP.LT.AND P5, PT, R13, UR6, !P2 ;  /* 0x000000060d007c0c */ /* 0x000fe2000d7a1270 */
[----:B------:R-:W-:Y:S01]  /*14820*/  ULDC UR6, c[0x0][0x228] ;  /* 0x00008a0000067ab9 */ /* 0x000fe20000000800 */
[----:B0-----:R-:W-:Y:S01]  /*14830*/  VIADD R8, R16, UR4 ;  /* 0x0000000410087c36 */ /* 0x001fe20008000000 */
[C---:B------:R-:W-:Y:S01]  /*14840*/  PRMT R17, R59.reuse, 0x7773, RZ ;  /* 0x000077733b117816 */ /* 0x040fe200000000ff */
[----:B------:R-:W-:Y:S01]  /*14850*/  IMAD.X R7, R10, 0x1, R25, P6 ;  /* 0x000000010a077824 */ /* 0x000fe200030e0619 */
[----:B------:R-:W-:Y:S01]  /*14860*/  ULDC UR4, c[0x0][0x248] ;  /* 0x0000920000047ab9 */ /* 0x000fe20000000800 */
[----:B------:R-:W-:Y:S01]  /*14870*/  PRMT R59, R59, 0x7772, RZ ;  /* 0x000077723b3b7816 */ /* 0x000fe200000000ff */
[----:B------:R-:W-:Y:S01]  /*14880*/  VIADD R10, R12, 0x6b ;  /* 0x0000006b0c0a7836 */ /* 0x000fe20000000000 */
[----:B------:R-:W-:Y:S01]  /*14890*/  SHF.R.S32.HI R9, RZ, 0x1f, R8 ;  /* 0x0000001fff097819 */ /* 0x000fe20000011408 */
[----:B------:R0:W-:Y:S01]  /*148a0*/  @P0 STG.E.U8 desc[UR14][R6.64], R19 ;  /* 0x0000001306000986 */ /* 0x0001e2000c10110e */
[----:B------:R-:W-:Y:S01]  /*148b0*/  ISETP.LT.AND P2, PT, R14, UR6, !P2 ;  /* 0x000000060e007c0c */ /* 0x000fe2000d741270 */
        /* <DEDUP_REMOVED lines=8> */
[----:B------:R-:W-:Y:S01]  /*14940*/  IMAD.X R9, R9, 0x1, R25, P0 ;  /* 0x0000000109097824 */ /* 0x000fe200000e0619 */
[----:B------:R-:W-:Y:S01]  /*14950*/  ISETP.GE.AND P0, PT, R10, UR4, PT ;  /* 0x000000040a007c0c */ /* 0x000fe2000bf06270 */
[----:B------:R-:W-:Y:S01]  /*14960*/  ULDC UR4, c[0x0][0x248] ;  /* 0x0000920000047ab9 */ /* 0x000fe20000000800 */
[----:B------:R1:W-:Y:S01]  /*14970*/  @P5 STG.E.U8 desc[UR14][R4.64], R59 ;  /* 0x0000003b04005986 */ /* 0x0003e2000c10110e */
[C---:B0-----:R-:W-:Y:S01]  /*14980*/  IADD3 R6, P5, R11.reuse, R2, RZ ;  /* 0x000000020b067210 */ /* 0x041fe20007fbe0ff */
[----:B------:R-:W-:Y:S01]  /*14990*/  ULDC UR8, c[0x0][0x228] ;  /* 0x00008a0000087ab9 */ /* 0x000fe20000000800 */
[----:B------:R-:W-:Y:S01]  /*149a0*/  PRMT R19, R64, 0x7770, RZ ;  /* 0x0000777040137816 */ /* 0x000fe200000000ff */
[----:B------:R-:W-:Y:S01]  /*149b0*/  VIADD R16, R11, UR4 ;  /* 0x000000040b107c36 */ /* 0x000fe20008000000 */
[----:B------:R-:W-:Y:S01]  /*149c0*/  ISETP.LT.AND P4, PT, R14, UR6, !P4 ;  /* 0x000000060e007c0c */ /* 0x000fe2000e781270 */
[----:B------:R-:W-:Y:S01]  /*149d0*/  IMAD.X R7, R18, 0x1, R0, P5 ;  /* 0x0000000112077824 */ /* 0x000fe200028e0600 */
[----:B------:R-:W-:Y:S01]  /*149e0*/  ISETP.LT.AND P5, PT, R13, UR8, !P3 ;  /* 0x000000080d007c0c */ /* 0x000fe2000dfa1270 */
[----:B------:R0:W-:Y:S01]  /*149f0*/  @P2 STG.E.U8 desc[UR14][R8.64], R17 ;  /* 0x0000001108002986 */ /* 0x0001e2000c10110e */
[----:B------:R-:W-:Y:S01]  /*14a00*/  SHF.R.S32.HI R20, RZ, 0x1f, R16 ;  /* 0x0000001fff147819 */ /* 0x000fe20000011410 */
[----:B------:R-:W-:Y:S01]  /*14a10*/  VIADD R10, R12, 0x6c ;  /* 0x0000006c0c0a7836 */ /* 0x000fe20000000000 */
[----:B------:R-:W-:Y:S01]  /*14a20*/  ULDC UR4, c[0x0][0x22c] ;  /* 0x00008b0000047ab9 */ /* 0x000fe20000000800 */
[----:B------:R2:W-:Y:S01]  /*14a30*/  @P6 STG.E.U8 desc[UR14][R6.64], R19 ;  /* 0x0000001306006986 */ /* 0x0005e2000c10110e */
[----:B-1----:R-:W-:Y:S01]  /*14a40*/  IADD3 R4, P2, R11, R3, RZ ;  /* 0x000000030b047210 */ /* 0x002fe20007f5e0ff */
[----:B------:R-:W-:Y:S01]  /*14a50*/  ULDC UR6, c[0x0][0x228] ;  /* 0x00008a0000067ab9 */ /* 0x000fe20000000800 */
[----:B------:R-:W-:-:S03]  /*14a60*/  ULDC UR8, c[0x0][0x228] ;  /* 0x00008a0000087ab9 */ /* 0x000fc60000000800 */
[----:B------:R-:W-:Y:S01]  /*14a70*/  IMAD.X R5, R18, 0x1, R25, P2 ;  /* 0x0000000112057824 */ /* 0x000fe200010e0619 */
[----:B------:R-:W-:Y:S01]  /*14a80*/  ISETP.GE.AND P2, PT, R10, UR4, PT ;  /* 0x000000040a007c0c */ /* 0x000fe2000bf46270 */
[----:B------:R-:W-:Y:S01]  /*14a90*/  ULDC UR4, c[0x0][0x248] ;  /* 0x0000920000047ab9 */ /* 0x000fe20000000800 */
[C---:B0-----:R-:W-:Y:S01]  /*14aa0*/  IADD3 R8, P6, R16.reuse, R2, RZ ;  /* 0x0000000210087210 */ /* 0x041fe20007fde0ff */
[----:B------:R-:W-:Y:S01]  /*14ab0*/  VIADD R11, R16, UR4 ;  /* 0x00000004100b7c36 */ /* 0x000fe20008000000 */
[----:B------:R-:W-:Y:S01]  /*14ac0*/  PRMT R17, R64, 0x7772, RZ ;  /* 0x0000777240117816 */ /* 0x000fe200000000ff */
[----:B------:R-:W-:Y:S01]  /*14ad0*/  VIADD R10, R12, 0x6d ;  /* 0x0000006d0c0a7836 */ /* 0x000fe20000000000 */
[----:B--2---:R-:W-:Y:S01]  /*14ae0*/  PRMT R19, R64, 0x7771, RZ ;  /* 0x0000777140137816 */ /* 0x004fe200000000ff */
[----:B------:R-:W-:Y:S01]  /*14af0*/  IMAD.X R9, R20, 0x1, R0, P6 ;  /* 0x0000000114097824 */ /* 0x000fe200030e0600 */
[----:B------:R-:W-:Y:S01]  /*14b00*/  SHF.R.S32.HI R18, RZ, 0x1f, R11 ;  /* 0x0000001fff127819 */ /* 0x000fe2000001140b */
[----:B------:R-:W-:-:S02]  /*14b10*/  ULDC UR4, c[0x0][0x22c] ;  /* 0x00008b0000047ab9 */ /* 0x000fc40000000800 */
[----:B------:R0:W-:Y:S01]  /*14b20*/  @P4 STG.E.U8 desc[UR14][R4.64], R19 ;  /* 0x0000001304004986 */ /* 0x0001e2000c10110e */
[----:B------:R-:W-:Y:S01]  /*14b30*/  ISETP.LT.AND P4, PT, R14, UR6, !P3 ;  /* 0x000000060e007c0c */ /* 0x000fe2000df81270 */
[----:B------:R-:W-:Y:S01]  /*14b40*/  ULDC UR6, c[0x0][0x228] ;  /* 0x00008a0000067ab9 */ /* 0x000fe20000000800 */
[-C--:B------:R-:W-:Y:S01]  /*14b50*/  IADD3 R6, P3, R16, R3.reuse, RZ ;  /* 0x0000000310067210 */ /* 0x080fe20007f7e0ff */
[----:B------:R1:W-:Y:S01]  /*14b60*/  @P5 STG.E.U8 desc[UR14][R8.64], R17 ;  /* 0x0000001108005986 */ /* 0x0003e2000c10110e */
[----:B------:R-:W-:Y:S01]  /*14b70*/  ISETP.LT.AND P5, PT, R13, UR8, !P1 ;  /* 0x000000080d007c0c */ /* 0x000fe2000cfa1270 */
[----:B------:R-:W-:Y:S02]  /*14b80*/  ULDC UR8, c[0x0][0x228] ;  /* 0x00008a0000087ab9 */ /* 0x000fe40000000800 */
        /* <DEDUP_REMOVED lines=12> */
[----:B------:R-:W-:Y:S01]  /*14c50*/  ISETP.LT.AND P4, PT, R14, UR6, !P1 ;  /* 0x000000060e007c0c */ /* 0x000fe2000cf81270 */
[----:B------:R-:W-:Y:S01]  /*14c60*/  ULDC UR6, c[0x0][0x228] ;  /* 0x00008a0000067ab9 */ /* 0x000fe20000000800 */
[----:B------:R-:W-:Y:S01]  /*14c70*/  IADD3 R8, P1, R11, R3, RZ ;  /* 0x000000030b087210 */ /* 0x000fe20007f3e0ff */
[----:B------:R1:W-:Y:S01]  /*14c80*/  @P5 STG.E.U8 desc[UR14][R4.64], R17 ;  /* 0x0000001104005986 */ /* 0x0003e2000c10110e */
[----:B------:R-:W-:Y:S01]  /*14c90*/  ISETP.LT.AND P5, PT, R13, UR8, !P0 ;  /* 0x000000080d007c0c */ /* 0x000fe2000c7a1270 */
[----:B------:R-:W-:-:S02]  /*14ca0*/  ULDC UR8, c[0x0][0x228] ;  /* 0x00008a0000087ab9 */ /* 0x000fc40000000800 */
[----:B------:R-:W-:Y:S01]  /*14cb0*/  IMAD.X R9, R18, 0x1, R25, P1 ;  /* 0x0000000112097824 */ /* 0x000fe200008e0619 */
[----:B------:R-:W-:Y:S01]  /*14cc0*/  ISETP.GE.AND P1, PT, R10, UR4, PT ;  /* 0x000000040a007c0c */ /* 0x000fe2000bf26270 */
[----:B------:R-:W-:Y:S01]  /*14cd0*/  ULDC UR4, c[0x0][0x248] ;  /* 0x0000920000047ab9 */ /* 0x000fe20000000800 */
[----:B------:R-:W-:Y:S01]  /*14ce0*/  VIADD R10, R12, 0x6f ;  /* 0x0000006f0c0a7836 */ /* 0x000fe20000000000 */
[CC--:B0-----:R-:W-:Y:S01]  /*14cf0*/  IADD3 R6, P6, R16.reuse, R2.reuse, RZ ;  /* 0x0000000210067210 */ /* 0x0c1fe20007fde0ff */
[----:B------:R-:W-:Y:S01]  /*14d00*/  VIADD R11, R16, UR4 ;  /* 0x00000004100b7c36 */ /* 0x000fe20008000000 */
[C---:B------:R-:W-:Y:S01]  /*14d10*/  PRMT R19, R65.reuse, 0x7771, RZ ;  /* 0x0000777141137816 */ /* 0x040fe200000000ff */
[----:B------:R-:W-:Y:S01]  /*14d20*/  ULDC UR4, c[0x0][0x22c] ;  /* 0x00008b0000047ab9 */ /* 0x000fe20000000800 */
        /* <DEDUP_REMOVED lines=14> */
[----:B------:R-:W-:Y:S01]  /*14e10*/  ISETP.LT.AND P2, PT, R14, UR6, !P2 ;  /* 0x000000060e007c0c */ /* 0x000fe2000d741270 */
[C---:B------:R-:W-:Y:S01]  /*14e20*/  VIADD R16, R11.reuse, UR4 ;  /* 0x000000040b107c36 */ /* 0x040fe20008000000 */
[C---:B0-----:R-:W-:Y:S01]  /*14e30*/  IADD3 R8, P6, R11.reuse, R2, RZ ;  /* 0x000000020b087210 */ /* 0x041fe20007fde0ff */
[----:B------:R0:W-:Y:S01]  /*14e40*/  @P4 STG.E.U8 desc[UR14][R4.64], R65 ;  /* 0x0000004104004986 */ /* 0x0001e2000c10110e */
[----:B------:R-:W-:Y:S01]  /*14e50*/  VIADD R10, R12, 0x70 ;  /* 0x000000700c0a7836 */ /* 0x000fe20000000000 */
[----:B-1----:R-:W-:Y:S01]  /*14e60*/  PRMT R17, R66, 0x7770, RZ ;  /* 0x0000777042117816 */ /* 0x002fe200000000ff */
[----:B------:R-:W-:Y:S01]  /*14e70*/  ULDC UR4, c[0x0][0x22c] ;  /* 0x00008b0000047ab9 */ /* 0x000fe20000000800 */
[----:B------:R-:W-:Y:S01]  /*14e80*/  IMAD.X R9, R18, 0x1, R0, P6 ;  /* 0x0000000112097824 */ /* 0x000fe200030e0600 */
[----:B------:R-:W-:Y:S01]  /*14e90*/  IADD3 R6, P4, R11, R3, RZ ;  /* 0x000000030b067210 */ /* 0x000fe20007f9e0ff */
[----:B------:R-:W-:Y:S01]  /*14ea0*/  ULDC UR6, c[0x0][0x228] ;  /* 0x00008a0000067ab9 */ /* 0x000fe20000000800 */
[----:B------:R-:W-:-:S02]  /*14eb0*/  SHF.R.S32.HI R20, RZ, 0x1f, R16 ;  /* 0x0000001fff147819 */ /* 0x000fc40000011410 */
[----:B------:R1:W-:Y:S01]  /*14ec0*/  @P5 STG.E.U8 desc[UR14][R8.64], R17 ;  /* 0x0000001108005986 */ /* 0x0003e2000c10110e */
[C---:B------:R-:W-:Y:S01]  /*14ed0*/  ISETP.LT.AND P5, PT, R13.reuse, UR8, !P3 ;  /* 0x000000080d007c0c */ /* 0x040fe2000dfa1270 */
[----:B------:R-:W-:Y:S01]  /*14ee0*/  IMAD.X R7, R18, 0x1, R25, P4 ;  /* 0x0000000112077824 */ /* 0x000fe200020e0619 */
[-C--:B0-----:R-:W-:Y:S01]  /*14ef0*/  IADD3 R4, P6, R16, R2.reuse, RZ ;  /* 0x0000000210047210 */ /* 0x081fe20007fde0ff */
[----:B------:R-:W-:Y:S01]  /*14f00*/  ULDC UR8, c[0x0][0x228] ;  /* 0x00008a0000087ab9 */ /* 0x000fe20000000800 */
[----:B------:R-:W-:Y:S02]  /*14f10*/  PRMT R19, R66, 0x7771, RZ ;  /* 0x0000777142137816 */ /* 0x000fe400000000ff */
[----:B------:R-:W-:Y:S01]  /*14f20*/  ISETP.GE.AND P4, PT, R10, UR4, PT ;  /* 0x000000040a007c0c */ /* 0x000fe2000bf86270 */
[----:B------:R-:W-:Y:S01]  /*14f30*/  IMAD.X R5, R20, 0x1, R0, P6 ;  /* 0x0000000114057824 */ /* 0x000fe200030e0600 */
[----:B------:R-:W-:Y:S01]  /*14f40*/  ULDC UR4, c[0x0][0x248] ;  /* 0x0000920000047ab9 */ /* 0x000fe20000000800 */
[----:B------:R0:W-:Y:S01]  /*14f50*/  @P2 STG.E.U8 desc[UR14][R6.64], R19 ;  /* 0x0000001306002986 */ /* 0x0001e2000c10110e */
[----:B------:R-:W-:Y:S01]  /*14f60*/  VIADD R11, R16, UR4 ;  /* 0x00000004100b7c36 */ /* 0x000fe20008000000 */
[----:B-1----:R-:W-:Y:S01]  /*14f70*/  PRMT R17, R66, 0x7772, RZ ;  /* 0x0000777242117816 */ /* 0x002fe200000000ff */
[----:B------:R-:W-:Y:S01]  /*14f80*/  VIADD R10, R12, 0x71 ;  /* 0x000000710c0a7836 */ /* 0x000fe20000000000 */
        /* <DEDUP_REMOVED lines=8> */
[----:B0-----:R-:W-:Y:S01]  /*15010*/  IADD3 R6, P6, R11, R2, RZ ;  /* 0x000000020b067210 */ /* 0x001fe20007fde0ff */
[----:B------:R-:W-:Y:S01]  /*15020*/  ULDC UR8, c[0x0][0x228] ;  /* 0x00008a0000087ab9 */ /* 0x000fe20000000800 */
[----:B------:R-:W-:-:S02]  /*15030*/  PRMT R19, R66, 0x7773, RZ ;  /* 0x0000777342137816 */ /* 0x000fc400000000ff */
[----:B------:R-:W-:Y:S01]  /*15040*/  ISETP.GE.AND P3, PT, R10, UR4, PT ;  /* 0x000000040a007c0c */ /* 0x000fe2000bf66270 */
[----:B------:R-:W-:Y:S01]  /*15050*/  IMAD.X R7, R18, 0x1, R0, P6 ;  /* 0x0000000112077824 */ /* 0x000fe200030e0600 */
[----:B------:R-:W-:Y:S01]  /*15060*/  ULDC UR4, c[0x0][0x248] ;  /* 0x0000920000047ab9 */ /* 0x000fe20000000800 */
[----:B-1----:R-:W-:Y:S01]  /*15070*/  PRMT R17, R67, 0x7770, RZ ;  /* 0x0000777043117816 */ /* 0x002fe200000000ff */
[----:B------:R0:W-:Y:S01]  /*15080*/  @P2 STG.E.U8 desc[UR14][R8.64], R19 ;  /* 0x0000001308002986 */ /* 0x0001e2000c10110e */
[----:B------:R-:W-:Y:S01]  /*15090*/  VIADD R16, R11, UR4 ;  /* 0x000000040b107c36 */ /* 0x000fe20008000000 */
[----:B------:R-:W-:Y:S01]  /*150a0*/  ISETP.LT.AND P1, PT, R14, UR6, !P1 ;  /* 0x000000060e007c0c */ /* 0x000fe2000cf21270 */
[----:B------:R-:W-:Y:S01]  /*150b0*/  VIADD R10, R12, 0x72 ;  /* 0x000000720c0a7836 */ /* 0x000fe20000000000 */
[----:B------:R1:W-:Y:S01]  /*150c0*/  @P5 STG.E.U8 desc[UR14][R6.64], R17 ;  /* 0x0000001106005986 */ /* 0x0003e2000c10110e */
[----:B------:R-:W-:Y:S01]  /*150d0*/  ISETP.LT.AND P5, PT, R13, UR8, !P0 ;  /* 0x000000080d007c0c */ /* 0x000fe2000c7a1270 */
[----:B------:R-:W-:Y:S01]  /*150e0*/  ULDC UR8, c[0x0][0x228] ;  /* 0x00008a0000087ab9 */ /* 0x000fe20000000800 */
[-C--:B------:R-:W-:Y:S01]  /*150f0*/  IADD3 R4, P2, R11, R3.reuse, RZ ;  /* 0x000000030b047210 */ /* 0x080fe20007f5e0ff */
[----:B------:R-:W-:Y:S01]  /*15100*/  ULDC UR4, c[0x0][0x22c] ;  /* 0x00008b0000047ab9 */ /* 0x000fe20000000800 */
[----:B------:R-:W-:Y:S01]  /*15110*/  SHF.R.S32.HI R20, RZ, 0x1f, R16 ;  /* 0x0000001fff147819 */ /* 0x000fe20000011410 */
[----:B------:R-:W-:Y:S01]  /*15120*/  ULDC UR6, c[0x0][0x22c] ;  /* 0x00008b0000067ab9 */ /* 0x000fe20000000800 */
[----:B------:R-:W-:Y:S01]  /*15130*/  ISETP.LT.AND P0, PT, R14, UR8, !P0 ;  /* 0x000000080e007c0c */ /* 0x000fe2000c701270 */
[--C-:B------:R-:W-:Y:S01]  /*15140*/  IMAD.X R5, R18, 0x1, R25.reuse, P2 ;  /* 0x0000000112057824 */ /* 0x100fe200010e0619 */
[-C--:B0-----:R-:W-:Y:S01]  /*15150*/  IADD3 R8, P6, R16, R2.reuse, RZ ;  /* 0x0000000210087210 */ /* 0x081fe20007fde0ff */
[----:B------:R-:W-:Y:S01]  /*15160*/  ULDC UR8, c[0x0][0x228] ;  /* 0x00008a0000087ab9 */ /* 0x000fe20000000800 */
[C---:B------:R-:W-:Y:S01]  /*15170*/  PRMT R19, R67.reuse, 0x7771, RZ ;  /* 0x0000777143137816 */ /* 0x040fe200000000ff */
[----:B-1----:R-:W-:Y:S01]  /*15180*/  VIADD R7, R12, 0x73 ;  /* 0x000000730c077836 */ /* 0x002fe20000000000 */
[----:B------:R-:W-:Y:S01]  /*15190*/  PRMT R17, R67, 0x7772, RZ ;  /* 0x0000777243117816 */ /* 0x000fe200000000ff */
[----:B------:R-:W-:Y:S01]  /*151a0*/  IMAD.X R9, R20, 0x1, R0, P6 ;  /* 0x0000000114097824 */ /* 0x000fe200030e0600 */
[----:B------:R-:W-:Y:S01]  /*151b0*/  ISETP.GE.AND P2, PT, R10, UR4, PT ;  /* 0x000000040a007c0c */ /* 0x000fe2000bf46270 */
[----:B------:R-:W-:Y:S01]  /*151c0*/  ULDC UR4, c[0x0][0x248] ;  /* 0x0000920000047ab9 */ /* 0x000fe20000000800 */
[C---:B------:R-:W-:Y:S01]  /*151d0*/  IADD3 R6, P6, R16.reuse, R3, RZ ;  /* 0x0000000310067210 */ /* 0x040fe20007fde0ff */
[----:B------:R-:W-:Y:S01]  /*151e0*/  VIADD R11, R16, UR4 ;  /* 0x00000004100b7c36 */ /* 0x000fe20008000000 */
[----:B------:R0:W-:Y:S01]  /*151f0*/  @P1 STG.E.U8 desc[UR14][R4.64], R19 ;  /* 0x0000001304001986 */ /* 0x0001e2000c10110e */
[----:B------:R-:W-:Y:S01]  /*15200*/  ISETP.GE.AND P1, PT, R7, UR6, PT ;  /* 0x0000000607007c0c */ /* 0x000fe2000bf26270 */
[----:B------:R-:W-:Y:S01]  /*15210*/  ULDC UR4, c[0x0][0x22c] ;  /* 0x00008b0000047ab9 */ /* 0x000fe20000000800 */
[----:B------:R-:W-:Y:S01]  /*15220*/  IMAD.X R7, R20, 0x1, R25, P6 ;  /* 0x0000000114077824 */ /* 0x000fe200030e0619 */
[----:B------:R1:W-:Y:S01]  /*15230*/  @P5 STG.E.U8 desc[UR14][R8.64], R17 ;  /* 0x0000001108005986 */ /* 0x0003e2000c10110e */
[----:B------:R-:W-:Y:S01]  /*15240*/  ISETP.LT.AND P5, PT, R13, UR10, !P4 ;  /* 0x0000000a0d007c0c */ /* 0x000fe2000e7a1270 */
[----:B------:R-:W-:Y:S01]  /*15250*/  ULDC UR6, c[0x0][0x228] ;  /* 0x00008a0000067ab9 */ /* 0x000fe20000000800 */
[----:B------:R-:W-:Y:S01]  /*15260*/  PRMT R67, R67, 0x7773, RZ ;  /* 0x0000777343437816 */ /* 0x000fe200000000ff */
[----:B------:R-:W-:Y:S01]  /*15270*/  VIADD R10, R12, 0x75 ;  /* 0x000000750c0a7836 */ /* 0x000fe20000000000 */
[----:B------:R-:W-:Y:S01]  /*15280*/  ISETP.LT.AND P4, PT, R14, UR6, !P4 ;  /* 0x000000060e007c0c */ /* 0x000fe2000e781270 */
[----:B------:R-:W-:Y:S01]  /*15290*/  ULDC UR6, c[0x0][0x228] ;  /* 0x00008a0000067ab9 */ /* 0x000fe20000000800 */
[----:B0-----:R-:W-:Y:S01]  /*152a0*/  IADD3 R4, P6, R11, R2, RZ ;  /* 0x000000020b047210 */ /* 0x001fe20007fde0ff */
[----:B------:R0:W-:Y:S01]  /*152b0*/  @P0 STG.E.U8 desc[UR14][R6.64], R67 ;  /* 0x0000004306000986 */ /* 0x0001e2000c10110e */
[----:B------:R-:W-:Y:S01]  /*152c0*/  PRMT R19, R68, 0x7771, RZ ;  /* 0x0000777144137816 */ /* 0x000fe200000000ff */
[----:B-1----:R-:W-:Y:S01]  /*152d0*/  VIADD R8, R12, 0x74 ;  /* 0x000000740c087836 */ /* 0x002fe20000000000 */
[----:B------:R-:W-:-:S02]  /*152e0*/  SHF.R.S32.HI R9, RZ, 0x1f, R11 ;  /* 0x0000001fff097819 */ /* 0x000fc4000001140b */
[----:B------:R-:W-:Y:S02]  /*152f0*/  PRMT R17, R68, 0x7770, RZ ;  /* 0x0000777044117816 */ /* 0x000fe400000000ff */
[----:B------:R-:W-:Y:S01]  /*15300*/  ISETP.GE.AND P0, PT, R8, UR4, PT ;  /* 0x0000000408007c0c */ /* 0x000fe2000bf06270 */
[----:B------:R-:W-:Y:S01]  /*15310*/  IMAD.X R5, R9, 0x1, R0, P6 ;  /* 0x0000000109057824 */ /* 0x000fe200030e0600 */
[----:B------:R-:W-:Y:S01]  /*15320*/  ULDC UR4, c[0x0][0x248] ;  /* 0x0000920000047ab9 */ /* 0x000fe20000000800 */
[C---:B------:R-:W-:Y:S01]  /*15330*/  IADD3 R8, P6, R11.reuse, R3, RZ ;  /* 0x000000030b087210 */ /* 0x040fe20007fde0ff */
[----:B------:R-:W-:Y:S01]  /*15340*/  VIADD R16, R11, UR4 ;  /* 0x000000040b107c36 */ /* 0x000fe20008000000 */
[----:B------:R-:W-:Y:S01]  /*15350*/  ULDC UR4, c[0x0][0x228] ;  /* 0x00008a0000047ab9 */ /* 0x000fe20000000800 */
[----:B------:R1:W-:Y:S01]  /*15360*/  @P5 STG.E.U8 desc[UR14][R4.64], R17 ;  /* 0x0000001104005986 */ /* 0x0003e2000c10110e */
[----:B------:R-:W-:Y:S01]  /*15370*/  ISETP.LT.AND P5, PT, R13, UR6, !P3 ;  /* 0x000000060d007c0c */ /* 0x000fe2000dfa1270 */
[----:B------:R-:W-:Y:S01]  /*15380*/  IMAD.X R9, R9, 0x1, R25, P6 ;  /* 0x0000000109097824 */ /* 0x000fe200030e0619 */
[----:B0-----:R-:W-:Y:S01]  /*15390*/  SHF.R.S32.HI R7, RZ, 0x1f, R16 ;  /* 0x0000001fff077819 */ /* 0x001fe20000011410 */
[----:B------:R-:W-:Y:S01]  /*153a0*/  ULDC UR6, c[0x0][0x228] ;  /* 0x00008a0000067ab9 */ /* 0x000fe20000000800 */
[----:B------:R-:W-:Y:S01]  /*153b0*/  ISETP.LT.AND P3, PT, R14, UR4, !P3 ;  /* 0x000000040e007c0c */ /* 0x000fe2000df61270 */
[----:B------:R-:W-:Y:S01]  /*153c0*/  ULDC UR4, c[0x0][0x248] ;  /* 0x0000920000047ab9 */ /* 0x000fe20000000800 */
[----:B------:R-:W-:Y:S01]  /*153d0*/  PRMT R11, R68, 0x7772, RZ ;  /* 0x00007772440b7816 */ /* 0x000fe200000000ff */
[----:B------:R0:W-:Y:S01]  /*153e0*/  @P4 STG.E.U8 desc[UR14][R8.64], R19 ;  /* 0x0000001308004986 */ /* 0x0001e2000c10110e */
[----:B------:R-:W-:Y:S01]  /*153f0*/  ISETP.GE.AND P4, PT, R10, UR7, PT ;  /* 0x000000070a007c0c */ /* 0x000fe2000bf86270 */
[----:B------:R-:W-:Y:S01]  /*15400*/  VIADD R10, R12, 0x76 ;  /* 0x000000760c0a7836 */ /* 0x000fe20000000000 */
[----:B------:R-:W-:Y:S01]  /*15410*/  ULDC UR7, c[0x0][0x228] ;  /* 0x00008a0000077ab9 */ /* 0x000fe20000000800 */
[----:B-1----:R-:W-:-:S02]  /*15420*/  IADD3 R4, P6, R16, R2, RZ ;  /* 0x0000000210047210 */ /* 0x002fc40007fde0ff */
[----:B------:R-:W-:-:S03]  /*15430*/  PRMT R17, R68, 0x7773, RZ ;  /* 0x0000777344117816 */ /* 0x000fc600000000ff */
[----:B------:R-:W-:Y:S01]  /*15440*/  IMAD.X R5, R7, 0x1, R0, P6 ;  /* 0x0000000107057824 */ /* 0x000fe200030e0600 */
[C---:B------:R-:W-:Y:S01]  /*15450*/  IADD3 R6, P6, R16.reuse, R3, RZ ;  /* 0x0000000310067210 */ /* 0x040fe20007fde0ff */
[----:B------:R-:W-:Y:S01]  /*15460*/  VIADD R16, R16, UR4 ;  /* 0x0000000410107c36 */ /* 0x000fe20008000000 */
[----:B------:R-:W-:Y:S01]  /*15470*/  ULDC UR4, c[0x0][0x248] ;  /* 0x0000920000047ab9 */ /* 0x000fe20000000800 */
[----:B0-----:R-:W-:Y:S01]  /*15480*/  PRMT R19, R69, 0x7771, RZ ;  /* 0x0000777145137816 */ /* 0x001fe200000000ff */
[----:B------:R0:W-:Y:S01]  /*15490*/  @P5 STG.E.U8 desc[UR14][R4.64], R11 ;  /* 0x0000000b04005986 */ /* 0x0001e2000c10110e */
[----:B------:R-:W-:Y:S01]  /*154a0*/  IMAD.X R7, R7, 0x1, R25, P6 ;  /* 0x0000000107077824 */ /* 0x000fe200030e0619 */
[----:B------:R-:W-:Y:S02]  /*154b0*/  SHF.R.S32.HI R18, RZ, 0x1f, R16 ;  /* 0x0000001fff127819 */ /* 0x000fe40000011410 */
[----:B------:R-:W-:Y:S01]  /*154c0*/  ISETP.LT.AND P5, PT, R13, UR6, !P2 ;  /* 0x000000060d007c0c */ /* 0x000fe2000d7a1270 */
[----:B------:R-:W-:Y:S01]  /*154d0*/  ULDC UR6, c[0x0][0x228] ;  /* 0x00008a0000067ab9 */ /* 0x000fe20000000800 */
[----:B------:R1:W-:Y:S01]  /*154e0*/  @P3 STG.E.U8 desc[UR14][R6.64], R17 ;  /* 0x0000001106003986 */ /* 0x0003e2000c10110e */
[----:B------:R-:W-:-:S02]  /*154f0*/  IADD3 R8, P3, R16, R2, RZ ;  /* 0x0000000210087210 */ /* 0x000fc40007f7e0ff */
[----:B------:R-:W-:Y:S01]  /*15500*/  ISETP.LT.AND P6, PT, R13, UR7, !P1 ;  /* 0x000000070d007c0c */ /* 0x000fe2000cfc1270 */
[----:B------:R-:W-:Y:S02]  /*15510*/  ULDC UR7, c[0x0][0x228] ;  /* 0x00008a0000077ab9 */ /* 0x000fe40000000800 */
[--C-:B------:R-:W-:Y:S01]  /*15520*/  IMAD.X R9, R18, 0x1, R0.reuse, P3 ;  /* 0x0000000112097824 */ /* 0x100fe200018e0600 */
[----:B------:R-:W-:Y:S01]  /*15530*/  ISETP.LT.AND P3, PT, R14, UR6, !P2 ;  /* 0x000000060e007c0c */ /* 0x000fe2000d761270 */
[C---:B0-----:R-:W-:Y:S01]  /*15540*/  VIADD R11, R16.reuse, UR4 ;  /* 0x00000004100b7c36 */ /* 0x041fe20008000000 */
[-C--:B------:R-:W-:Y:S01]  /*15550*/  IADD3 R4, P2, R16, R3.reuse, RZ ;  /* 0x0000000310047210 */ /* 0x080fe20007f5e0ff */
[----:B------:R-:W-:Y:S01]  /*15560*/  ULDC UR4, c[0x0][0x248] ;  /* 0x0000920000047ab9 */ /* 0x000fe20000000800 */
[----:B------:R0:W-:Y:S01]  /*15570*/  @P5 STG.E.U8 desc[UR14][R8.64], R21 ;  /* 0x0000001508005986 */ /* 0x0001e2000c10110e */
[----:B-1----:R-:W-:Y:S01]  /*15580*/  PRMT R17, R69, 0x7772, RZ ;  /* 0x0000777245117816 */ /* 0x002fe200000000ff */
[----:B------:R-:W-:Y:S01]  /*15590*/  ULDC UR6, c[0x0][0x228] ;  /* 0x00008a0000067ab9 */ /* 0x000fe20000000800 */
[----:B------:R-:W-:Y:S01]  /*155a0*/  IMAD.X R5, R18, 0x1, R25, P2 ;  /* 0x0000000112057824 */ /* 0x000fe200010e0619 */
[----:B------:R-:W-:Y:S01]  /*155b0*/  ISETP.GE.AND P2, PT, R10, UR5, PT ;  /* 0x000000050a007c0c */ /* 0x000fe2000bf46270 */
[----:B------:R-:W-:Y:S01]  /*155c0*/  ULDC UR5, c[0x0][0x228] ;  /* 0x00008a0000057ab9 */ /* 0x000fe20000000800 */
[----:B------:R-:W-:Y:S01]  /*155d0*/  SHF.R.S32.HI R20, RZ, 0x1f, R11 ;  /* 0x0000001fff147819 */ /* 0x000fe2000001140b */
[C---:B------:R-:W-:Y:S01]  /*155e0*/  VIADD R16, R11.reuse, UR4 ;  /* 0x000000040b107c36 */ /* 0x040fe20008000000 */
[CC--:B------:R-:W-:Y:S01]  /*155f0*/  IADD3 R6, P5, R11.reuse, R2.reuse, RZ ;  /* 0x000000020b067210 */ /* 0x0c0fe20007fbe0ff */
[----:B------:R1:W-:Y:S01]  /*15600*/  @P3 STG.E.U8 desc[UR14][R4.64], R19 ;  /* 0x0000001304003986 */ /* 0x0003e2000c10110e */
[----:B------:R-:W-:Y:S01]  /*15610*/  ISETP.LT.AND P1, PT, R14, UR5, !P1 ;  /* 0x000000050e007c0c */ /* 0x000fe2000cf21270 */
[----:B------:R-:W-:Y:S01]  /*15620*/  ULDC UR5, c[0x0][0x228] ;  /* 0x00008a0000057ab9 */ /* 0x000fe20000000800 */
[----:B0-----:R-:W-:Y:S01]  /*15630*/  IADD3 R8, P3, R11, R3, RZ ;  /* 0x000000030b087210 */ /* 0x001fe20007f7e0ff */
[C---:B------:R-:W-:Y:S01]  /*15640*/  IMAD.X R7, R20.reuse, 0x1, R0, P5 ;  /* 0x0000000114077824 */ /* 0x040fe200028e0600 */
[----:B------:R-:W-:Y:S01]  /*15650*/  ISETP.LT.AND P5, PT, R13, UR6, !P0 ;  /* 0x000000060d007c0c */ /* 0x000fe2000c7a1270 */
[----:B------:R-:W-:Y:S01]  /*15660*/  ULDC UR4, c[0x0][0x248] ;  /* 0x0000920000047ab9 */ /* 0x000fe20000000800 */
[----:B------:R-:W-:Y:S01]  /*15670*/  PRMT R69, R69, 0x7773, RZ ;  /* 0x0000777345457816 */ /* 0x000fe200000000ff */
[----:B------:R-:W-:Y:S01]  /*15680*/  IMAD.X R9, R20, 0x1, R25, P3 ;  /* 0x0000000114097824 */ /* 0x000fe200018e0619 */
[----:B------:R0:W-:Y:S01]  /*15690*/  @P6 STG.E.U8 desc[UR14][R6.64], R17 ;  /* 0x0000001106006986 */ /* 0x0001e2000c10110e */
[----:B------:R-:W-:Y:S01]  /*156a0*/  SHF.R.S32.HI R18, RZ, 0x1f, R16 ;  /* 0x0000001fff127819 */ /* 0x000fe20000011410 */
[----:B------:R-:W-:Y:S01]  /*156b0*/  VIADD R10, R12, 0x77 ;  /* 0x000000770c0a7836 */ /* 0x000fe20000000000 */
[----:B-1----:R-:W-:Y:S01]  /*156c0*/  IADD3 R4, P6, R16, R2, RZ ;  /* 0x0000000210047210 */ /* 0x002fe20007fde0ff */
[----:B------:R-:W-:Y:S01]  /*156d0*/  ULDC UR6, c[0x0][0x228] ;  /* 0x00008a0000067ab9 */ /* 0x000fe20000000800 */
[----:B------:R-:W-:Y:S01]  /*156e0*/  ISETP.LT.AND P0, PT, R14, UR5, !P0 ;  /* 0x000000050e007c0c */ /* 0x000fe2000c701270 */
[----:B------:R-:W-:Y:S01]  /*156f0*/  @P1 STG.E.U8 desc[UR14][R8.64], R69 ;  /* 0x0000004508001986 */ /* 0x000fe2000c10110e */
[----:B------:R-:W-:Y:S01]  /*15700*/  PRMT R11, R70, 0x7770, RZ ;  /* 0x00007770460b7816 */ /* 0x000fe200000000ff */
[----:B------:R-:W-:Y:S01]  /*15710*/  IMAD.X R5, R18, 0x1, R0, P6 ;  /* 0x0000000112057824 */ /* 0x000fe200030e0600 */
[----:B------:R-:W-:Y:S01]  /*15720*/  ISETP.GE.AND P3, PT, R10, UR11, PT ;  /* 0x0000000b0a007c0c */ /* 0x000fe2000bf66270 */
[C---:B------:R-:W-:Y:S01]  /*15730*/  VIADD R10, R12.reuse, 0x79 ;  /* 0x000000790c0a7836 */ /* 0x040fe20000000000 */
[----:B------:R-:W-:Y:S01]  /*15740*/  ULDC UR5, c[0x0][0x228] ;  /* 0x00008a0000057ab9 */ /* 0x000fe20000000800 */
[----:B0-----:R-:W-:Y:S01]  /*15750*/  VIADD R6, R12, 0x78 ;  /* 0x000000780c067836 */ /* 0x001fe20000000000 */
[----:B------:R0:W-:Y:S01]  /*15760*/  @P5 STG.E.U8 desc[UR14][R4.64], R11 ;  /* 0x0000000b04005986 */ /* 0x0001e2000c10110e */
[----:B------:R-:W-:Y:S01]  /*15770*/  VIADD R17, R16, UR4 ;  /* 0x0000000410117c36 */ /* 0x000fe20008000000 */
[----:B------:R-:W-:Y:S01]  /*15780*/  ULDC UR4, c[0x0][0x228] ;  /* 0x00008a0000047ab9 */ /* 0x000fe20000000800 */
[----:B------:R-:W-:Y:S01]  /*15790*/  ISETP.LT.AND P5, PT, R13, UR5, !P4 ;  /* 0x000000050d007c0c */ /* 0x000fe2000e7a1270 */
[----:B------:R-:W-:Y:S01]  /*157a0*/  ULDC UR5, c[0x0][0x228] ;  /* 0x00008a0000057ab9 */ /* 0x000fe20000000800 */
[----:B------:R-:W-:-:S02]  /*157b0*/  ISETP.GE.AND P1, PT, R6, UR9, PT ;  /* 0x0000000906007c0c */ /* 0x000fc4000bf26270 */
[-C--:B------:R-:W-:Y:S02]  /*157c0*/  IADD3 R6, P6, R16, R3.reuse, RZ ;  /* 0x0000000310067210 */ /* 0x080fe40007fde0ff */
[----:B------:R-:W-:Y:S02]  /*157d0*/  SHF.R.S32.HI R16, RZ, 0x1f, R17 ;  /* 0x0000001fff107819 */ /* 0x000fe40000011411 */
[----:B------:R-:W-:Y:S01]  /*157e0*/  ISETP.LT.AND P4, PT, R14, UR4, !P4 ;  /* 0x000000040e007c0c */ /* 0x000fe2000e781270 */
[--C-:B------:R-:W-:Y:S01]  /*157f0*/  IMAD.X R7, R18, 0x1, R25.reuse, P6 ;  /* 0x0000000112077824 */ /* 0x100fe200030e0619 */
[C---:B0-----:R-:W-:Y:S01]  /*15800*/  PRMT R5, R70.reuse, 0x7771, RZ ;  /* 0x0000777146057816 */ /* 0x041fe200000000ff */
[----:B------:R-:W-:Y:S01]  /*15810*/  ULDC UR4, c[0x0][0x248] ;  /* 0x0000920000047ab9 */ /* 0x000fe20000000800 */
[CC--:B------:R-:W-:Y:S01]  /*15820*/  IADD3 R8, P6, R17.reuse, R2.reuse, RZ ;  /* 0x0000000211087210 */ /* 0x0c0fe20007fde0ff */
[C---:B------:R-:W-:Y:S01]  /*15830*/  VIADD R18, R17.reuse, UR4 ;  /* 0x0000000411127c36 */ /* 0x040fe20008000000 */
[----:B------:R-:W-:Y:S01]  /*15840*/  PRMT R21, R70, 0x7772, RZ ;  /* 0x0000777246157816 */ /* 0x000fe200000000ff */
[----:B------:R-:W-:Y:S01]  /*15850*/  @P0 STG.E.U8 desc[UR14][R6.64], R5 ;  /* 0x0000000506000986 */ /* 0x000fe2000c10110e */
[----:B------:R-:W-:Y:S01]  /*15860*/  ISETP.GE.AND P0, PT, R10, UR17, PT ;  /* 0x000000110a007c0c */ /* 0x000fe2000bf06270 */
[----:B------:R-:W-:Y:S01]  /*15870*/  IMAD.X R9, R16, 0x1, R0, P6 ;  /* 0x0000000110097824 */ /* 0x000fe200030e0600 */
[----:B------:R-:W-:Y:S01]  /*15880*/  IADD3 R10, P6, R17, R3, RZ ;  /* 0x00000003110a7210 */ /* 0x000fe20007fde0ff */
[----:B------:R0:W1:Y:S01]  /*15890*/  LDS.128 R4, [R15] ;  /* 0x000000000f047984 */ /* 0x0000620000000c00 */
[----:B------:R-:W-:Y:S01]  /*158a0*/  PRMT R19, R70, 0x7773, RZ ;  /* 0x0000777346137816 */ /* 0x000fe200000000ff */
[----:B------:R-:W-:Y:S01]  /*158b0*/  ULDC UR4, c[0x0][0x248] ;  /* 0x0000920000047ab9 */ /* 0x000fe20000000800 */
[----:B------:R-:W-:Y:S01]  /*158c0*/  SHF.R.S32.HI R20, RZ, 0x1f, R18 ;  /* 0x0000001fff147819 */ /* 0x000fe20000011412 */
[----:B------:R-:W-:Y:S01]  /*158d0*/  IMAD.X R11, R16, 0x1, R25, P6 ;  /* 0x00000001100b7824 */ /* 0x000fe200030e0619 */
[----:B------:R2:W-:Y:S01]  /*158e0*/  @P5 STG.E.U8 desc[UR14][R8.64], R21 ;  /* 0x0000001508005986 */ /* 0x0005e2000c10110e */
[C---:B------:R-:W-:Y:S01]  /*158f0*/  ISETP.LT.AND P5, PT, R13.reuse, UR5, !P2 ;  /* 0x000000050d007c0c */ /* 0x040fe2000d7a1270 */
[----:B------:R-:W-:Y:S01]  /*15900*/  ULDC UR5, c[0x0][0x228] ;  /* 0x00008a0000057ab9 */ /* 0x000fe20000000800 */
[----:B------:R-:W-:Y:S01]  /*15910*/  ISETP.LT.AND P6, PT, R13, UR6, !P3 ;  /* 0x000000060d007c0c */ /* 0x000fe2000dfc1270 */
[----:B------:R3:W-:Y:S01]  /*15920*/  @P4 STG.E.U8 desc[UR14][R10.64], R19 ;  /* 0x000000130a004986 */ /* 0x0007e2000c10110e */
[----:B------:R-:W-:Y:S01]  /*15930*/  IADD3 R16, P4, R18, R2, RZ ;  /* 0x0000000212107210 */ /* 0x000fe20007f9e0ff */
[----:B------:R-:W-:Y:S01]  /*15940*/  ULDC UR6, c[0x0][0x228] ;  /* 0x00008a0000067ab9 */ /* 0x000fe20000000800 */
[----:B0-----:R-:W-:-:S03]  /*15950*/  VIADD R15, R12, 0x7a ;  /* 0x0000007a0c0f7836 */ /* 0x001fc60000000000 */
[--C-:B------:R-:W-:Y:S01]  /*15960*/  IMAD.X R17, R20, 0x1, R0.reuse, P4 ;  /* 0x0000000114117824 */ /* 0x100fe200020e0600 */
[----:B------:R-:W-:Y:S01]  /*15970*/  ISETP.LT.AND P4, PT, R14, UR5, !P2 ;  /* 0x000000050e007c0c */ /* 0x000fe2000d781270 */
[----:B------:R-:W-:Y:S01]  /*15980*/  ULDC UR5, c[0x0][0x228] ;  /* 0x00008a0000057ab9 */ /* 0x000fe20000000800 */
[CC--:B--2---:R-:W-:Y:S02]  /*15990*/  IADD3 R8, P2, R18.reuse, R3.reuse, RZ ;  /* 0x0000000312087210 */ /* 0x0c4fe40007f5e0ff */
[----:B------:R0:W-:Y:S01]  /*159a0*/  @P5 STG.E.U8 desc[UR14][R16.64], R27 ;  /* 0x0000001b10005986 */ /* 0x0001e2000c10110e */
[----:B---3--:R-:W-:Y:S01]  /*159b0*/  VIADD R19, R18, UR4 ;  /* 0x0000000412137c36 */ /* 0x008fe20008000000 */
[----:B------:R-:W-:Y:S01]  /*159c0*/  ISETP.LT.AND P3, PT, R14, UR5, !P3 ;  /* 0x000000050e007c0c */ /* 0x000fe2000df61270 */
[----:B------:R-:W-:Y:S01]  /*159d0*/  IMAD.X R9, R20, 0x1, R25, P2 ;  /* 0x0000000114097824 */ /* 0x000fe200010e0619 */
[----:B------:R-:W-:Y:S01]  /*159e0*/  ULDC UR4, c[0x0][0x248] ;  /* 0x0000920000047ab9 */ /* 0x000fe20000000800 */
[----:B------:R-:W-:Y:S01]  /*159f0*/  PRMT R21, R71, 0x7772, RZ ;  /* 0x0000777247157816 */ /* 0x000fe200000000ff */
[C---:B------:R-:W-:Y:S01]  /*15a00*/  VIADD R18, R19.reuse, UR4 ;  /* 0x0000000413127c36 */ /* 0x040fe20008000000 */
[----:B------:R-:W-:Y:S01]  /*15a10*/  SHF.R.S32.HI R22, RZ, 0x1f, R19 ;  /* 0x0000001fff167819 */ /* 0x000fe20000011413 */
[----:B------:R-:W-:Y:S01]  /*15a20*/  ULDC UR4, c[0x0][0x248] ;  /* 0x0000920000047ab9 */ /* 0x000fe20000000800 */
[-C--:B------:R-:W-:Y:S01]  /*15a30*/  IADD3 R10, P5, R19, R2.reuse, RZ ;  /* 0x00000002130a7210 */ /* 0x080fe20007fbe0ff */
[----:B------:R2:W-:Y:S01]  /*15a40*/  @P4 STG.E.U8 desc[UR14][R8.64], R23 ;  /* 0x0000001708004986 */ /* 0x0005e2000c10110e */
[----:B------:R-:W-:Y:S01]  /*15a50*/  PRMT R71, R71, 0x7773, RZ ;  /* 0x0000777347477816 */ /* 0x000fe200000000ff */
[----:B------:R-:W-:Y:S01]  /*15a60*/  ULDC UR5, c[0x0][0x228] ;  /* 0x00008a0000057ab9 */ /* 0x000fe20000000800 */
[----:B0-----:R-:W-:Y:S01]  /*15a70*/  IADD3 R16, P4, R19, R3, RZ ;  /* 0x0000000313107210 */ /* 0x001fe20007f9e0ff */
[----:B------:R-:W-:Y:S01]  /*15a80*/  IMAD.X R11, R22, 0x1, R0, P5 ;  /* 0x00000001160b7824 */ /* 0x000fe200028e0600 */
[----:B------:R-:W-:Y:S01]  /*15a90*/  ISETP.LT.AND P5, PT, R13, UR6, !P1 ;  /* 0x000000060d007c0c */ /* 0x000fe2000cfa1270 */
[----:B------:R-:W-:Y:S01]  /*15aa0*/  VIADD R19, R18, UR4 ;  /* 0x0000000412137c36 */ /* 0x000fe20008000000 */
[----:B------:R-:W-:Y:S01]  /*15ab0*/  SHF.R.S32.HI R20, RZ, 0x1f, R18 ;  /* 0x0000001fff147819 */ /* 0x000fe20000011412 */
[----:B------:R-:W-:Y:S01]  /*15ac0*/  IMAD.X R17, R22, 0x1, R25, P4 ;  /* 0x0000000116117824 */ /* 0x000fe200020e0619 */
[----:B------:R0:W-:Y:S01]  /*15ad0*/  @P6 STG.E.U8 desc[UR14][R10.64], R21 ;  /* 0x000000150a006986 */ /* 0x0001e2000c10110e */
[----:B------:R-:W-:Y:S01]  /*15ae0*/  ISETP.LT.AND P1, PT, R14, UR5, !P1 ;  /* 0x000000050e007c0c */ /* 0x000fe2000cf21270 */
[----:B------:R-:W-:Y:S01]  /*15af0*/  ULDC UR5, c[0x0][0x228] ;  /* 0x00008a0000057ab9 */ /* 0x000fe20000000800 */
[----:B--2---:R-:W-:Y:S01]  /*15b00*/  IADD3 R8, P6, R18, R2, RZ ;  /* 0x0000000212087210 */ /* 0x004fe20007fde0ff */
[----:B------:R2:W-:Y:S01]  /*15b10*/  @P3 STG.E.U8 desc[UR14][R16.64], R71 ;  /* 0x0000004710003986 */ /* 0x0005e2000c10110e */
[----:B------:R-:W-:Y:S01]  /*15b20*/  ULDC UR4, c[0x0][0x228] ;  /* 0x00008a0000047ab9 */ /* 0x000fe20000000800 */
[----:B-1----:R-:W-:Y:S01]  /*15b30*/  PRMT R27, R4, 0x7771, RZ ;  /* 0x00007771041b7816 */ /* 0x002fe200000000ff */
[----:B------:R-:W-:Y:S01]  /*15b40*/  ULDC UR6, c[0x0][0x228] ;  /* 0x00008a0000067ab9 */ /* 0x000fe20000000800 */
[----:B------:R-:W-:Y:S01]  /*15b50*/  IMAD.X R9, R20, 0x1, R0, P6 ;  /* 0x0000000114097824 */ /* 0x000fe200030e0600 */
[----:B------:R-:W-:-:S02]  /*15b60*/  PRMT R23, R4, 0x7772, RZ ;  /* 0x0000777204177816 */ /* 0x000fc400000000ff */
[----:B------:R-:W-:Y:S01]  /*15b70*/  ISETP.GE.AND P2, PT, R15, UR13, PT ;  /* 0x0000000d0f007c0c */ /* 0x000fe2000bf46270 */
[----:B0-----:R-:W-:Y:S01]  /*15b80*/  VIADD R10, R12, 0x7c ;  /* 0x0000007c0c0a7836 */ /* 0x001fe20000000000 */
[----:B------:R-:W-:Y:S01]  /*15b90*/  PRMT R21, R4, 0x7770, RZ ;  /* 0x0000777004157816 */ /* 0x000fe200000000ff */
[----:B------:R-:W-:Y:S01]  /*15ba0*/  VIADD R15, R12, 0x7b ;  /* 0x0000007b0c0f7836 */ /* 0x000fe20000000000 */
[----:B--2---:R-:W-:Y:S02]  /*15bb0*/  SHF.R.S32.HI R17, RZ, 0x1f, R19 ;  /* 0x0000001fff117819 */ /* 0x004fe40000011413 */
[----:B------:R-:W-:Y:S01]  /*15bc0*/  ISETP.GE.AND P3, PT, R10, UR19, PT ;  /* 0x000000130a007c0c */ /* 0x000fe2000bf66270 */
[----:B------:R0:W-:Y:S01]  /*15bd0*/  @P5 STG.E.U8 desc[UR14][R8.64], R21 ;  /* 0x0000001508005986 */ /* 0x0001e2000c10110e */
[----:B------:R-:W-:Y:S02]  /*15be0*/  IADD3 R10, P6, R18, R3, RZ ;  /* 0x00000003120a7210 */ /* 0x000fe40007fde0ff */
[----:B------:R-:W-:Y:S01]  /*15bf0*/  ISETP.LT.AND P5, PT, R13, UR5, !P0 ;  /* 0x000000050d007c0c */ /* 0x000fe2000c7a1270 */
[----:B------:R-:W-:Y:S01]  /*15c00*/  ULDC UR5, c[0x0][0x228] ;  /* 0x00008a0000057ab9 */ /* 0x000fe20000000800 */
[----:B------:R-:W-:Y:S01]  /*15c10*/  ISETP.LT.AND P0, PT, R14, UR4, !P0 ;  /* 0x000000040e007c0c */ /* 0x000fe2000c701270 */
[----:B------:R-:W-:Y:S01]  /*15c20*/  IMAD.X R11, R20, 0x1, R25, P6 ;  /* 0x00000001140b7824 */ /* 0x000fe200030e0619 */
[----:B------:R-:W-:Y:S01]  /*15c30*/  ULDC UR4, c[0x0][0x248] ;  /* 0x0000920000047ab9 */ /* 0x000fe20000000800 */
[----:B------:R-:W-:Y:S01]  /*15c40*/  ISETP.GE.AND P4, PT, R15, UR21, PT ;  /* 0x000000150f007c0c */ /* 0x000fe2000bf86270 */
[----:B------:R-:W-:-:S02]  /*15c50*/  VIADD R15, R12, 0x7d ;  /* 0x0000007d0c0f7836 */ /* 0x000fc40000000000 */
[----:B------:R1:W-:Y:S01]  /*15c60*/  @P1 STG.E.U8 desc[UR14][R10.64], R27 ;  /* 0x0000001b0a001986 */ /* 0x0003e2000c10110e */
[-C--:B0-----:R-:W-:Y:S02]  /*15c70*/  IADD3 R8, P6, R19, R2.reuse, RZ ;  /* 0x0000000213087210 */ /* 0x081fe40007fde0ff */
[----:B------:R-:W-:Y:S01]  /*15c80*/  PRMT R21, R4, 0x7773, RZ ;  /* 0x0000777304157816 */ /* 0x000fe200000000ff */
[C---:B------:R-:W-:Y:S01]  /*15c90*/  VIADD R4, R12.reuse, 0x7e ;  /* 0x0000007e0c047836 */ /* 0x040fe20000000000 */
[----:B------:R-:W-:Y:S01]  /*15ca0*/  ISETP.GE.AND P1, PT, R15, UR25, PT ;  /* 0x000000190f007c0c */ /* 0x000fe2000bf26270 */
[--C-:B------:R-:W-:Y:S01]  /*15cb0*/  IMAD.X R9, R17, 0x1, R0.reuse, P6 ;  /* 0x0000000111097824 */ /* 0x100fe200030e0600 */
[CC--:B------:R-:W-:Y:S01]  /*15cc0*/  IADD3 R16, P6, R19.reuse, R3.reuse, RZ ;  /* 0x0000000313107210 */ /* 0x0c0fe20007fde0ff */
[----:B------:R-:W-:Y:S01]  /*15cd0*/  VIADD R19, R19, UR4 ;  /* 0x0000000413137c36 */ /* 0x000fe20008000000 */
[----:B------:R-:W-:Y:S01]  /*15ce0*/  ULDC UR4, c[0x0][0x248] ;  /* 0x0000920000047ab9 */ /* 0x000fe20000000800 */
[----:B------:R-:W-:Y:S01]  /*15cf0*/  VIADD R12, R12, 0x7f ;  /* 0x0000007f0c0c7836 */ /* 0x000fe20000000000 */
[----:B------:R0:W-:Y:S01]  /*15d00*/  @P5 STG.E.U8 desc[UR14][R8.64], R23 ;  /* 0x0000001708005986 */ /* 0x0001e2000c10110e */
[----:B------:R-:W-:Y:S01]  /*15d10*/  IMAD.X R17, R17, 0x1, R25, P6 ;  /* 0x0000000111117824 */ /* 0x000fe200030e0619 */
[----:B------:R-:W-:Y:S01]  /*15d20*/  ISETP.LT.AND P5, PT, R13, UR5, !P2 ;  /* 0x000000050d007c0c */ /* 0x000fe2000d7a1270 */
[----:B------:R-:W-:Y:S01]  /*15d30*/  ULDC UR5, c[0x0][0x228] ;  /* 0x00008a0000057ab9 */ /* 0x000fe20000000800 */
[----:B------:R-:W-:Y:S01]  /*15d40*/  SHF.R.S32.HI R18, RZ, 0x1f, R19 ;  /* 0x0000001fff127819 */ /* 0x000fe20000011413 */
[C---:B------:R-:W-:Y:S01]  /*15d50*/  VIADD R15, R19.reuse, UR4 ;  /* 0x00000004130f7c36 */ /* 0x040fe20008000000 */
[----:B------:R2:W-:Y:S01]  /*15d60*/  @P0 STG.E.U8 desc[UR14][R16.64], R21 ;  /* 0x0000001510000986 */ /* 0x0005e2000c10110e */
[----:B-1----:R-:W-:Y:S01]  /*15d70*/  IADD3 R10, P0, R19, R2, RZ ;  /* 0x00000002130a7210 */ /* 0x002fe20007f1e0ff */
[----:B------:R-:W-:Y:S01]  /*15d80*/  ULDC UR4, c[0x0][0x248] ;  /* 0x0000920000047ab9 */ /* 0x000fe20000000800 */
[----:B------:R-:W-:Y:S01]  /*15d90*/  ISETP.LT.AND P2, PT, R14, UR5, !P2 ;  /* 0x000000050e007c0c */ /* 0x000fe2000d741270 */
[----:B------:R-:W-:Y:S01]  /*15da0*/  ULDC UR5, c[0x0][0x228] ;  /* 0x00008a0000057ab9 */ /* 0x000fe20000000800 */
[----:B------:R-:W-:Y:S01]  /*15db0*/  ISETP.LT.AND P6, PT, R13, UR6, !P4 ;  /* 0x000000060d007c0c */ /* 0x000fe2000e7c1270 */
[----:B------:R-:W-:Y:S01]  /*15dc0*/  IMAD.X R11, R18, 0x1, R0, P0 ;  /* 0x00000001120b7824 */ /* 0x000fe200000e0600 */
[----:B0-----:R-:W-:Y:S01]  /*15dd0*/  PRMT R23, R5, 0x7770, RZ ;  /* 0x0000777005177816 */ /* 0x001fe200000000ff */
[----:B------:R-:W-:Y:S01]  /*15de0*/  ULDC UR6, c[0x0][0x228] ;  /* 0x00008a0000067ab9 */ /* 0x000fe20000000800 */
[----:B------:R-:W-:-:S02]  /*15df0*/  IADD3 R8, P0, R19, R3, RZ ;  /* 0x0000000313087210 */ /* 0x000fc40007f1e0ff */
[----:B------:R-:W-:Y:S01]  /*15e00*/  SHF.R.S32.HI R20, RZ, 0x1f, R15 ;  /* 0x0000001fff147819 */ /* 0x000fe2000001140f */
[----:B------:R0:W-:Y:S01]  /*15e10*/  @P5 STG.E.U8 desc[UR14][R10.64], R23 ;  /* 0x000000170a005986 */ /* 0x0001e2000c10110e */
[----:B--2---:R-:W-:Y:S01]  /*15e20*/  IADD3 R16, P5, R15, R2, RZ ;  /* 0x000000020f107210 */ /* 0x004fe20007fbe0ff */
[--C-:B------:R-:W-:Y:S01]  /*15e30*/  IMAD.X R9, R18, 0x1, R25.reuse, P0 ;  /* 0x0000000112097824 */ /* 0x100fe200000e0619 */
[----:B------:R-:W-:Y:S01]  /*15e40*/  PRMT R21, R5, 0x7771, RZ ;  /* 0x0000777105157816 */ /* 0x000fe200000000ff */
[----:B------:R-:W-:Y:S01]  /*15e50*/  VIADD R18, R15, UR4 ;  /* 0x000000040f127c36 */ /* 0x000fe20008000000 */
[----:B------:R-:W-:Y:S01]  /*15e60*/  PRMT R19, R5, 0x7772, RZ ;  /* 0x0000777205137816 */ /* 0x000fe200000000ff */
[----:B------:R-:W-:Y:S01]  /*15e70*/  IMAD.X R17, R20, 0x1, R0, P5 ;  /* 0x0000000114117824 */ /* 0x000fe200028e0600 */
[C---:B------:R-:W-:Y:S01]  /*15e80*/  ISETP.LT.AND P4, PT, R14.reuse, UR5, !P4 ;  /* 0x000000050e007c0c */ /* 0x040fe2000e781270 */
[----:B------:R1:W-:Y:S01]  /*15e90*/  @P2 STG.E.U8 desc[UR14][R8.64], R21 ;  /* 0x0000001508002986 */ /* 0x0003e2000c10110e */
[----:B------:R-:W-:Y:S01]  /*15ea0*/  ISETP.LT.AND P5, PT, R13, UR6, !P3 ;  /* 0x000000060d007c0c */ /* 0x000fe2000dfa1270 */
[----:B------:R-:W-:Y:S01]  /*15eb0*/  ULDC UR4, c[0x0][0x248] ;  /* 0x0000920000047ab9 */ /* 0x000fe20000000800 */
[----:B------:R-:W-:Y:S01]  /*15ec0*/  ISETP.LT.AND P3, PT, R14, UR7, !P3 ;  /* 0x000000070e007c0c */ /* 0x000fe2000df61270 */
[----:B------:R2:W-:Y:S01]  /*15ed0*/  @P6 STG.E.U8 desc[UR14][R16.64], R19 ;  /* 0x0000001310006986 */ /* 0x0005e2000c10110e */
[----:B0-----:R-:W-:Y:S01]  /*15ee0*/  IADD3 R10, P6, R15, R3, RZ ;  /* 0x000000030f0a7210 */ /* 0x001fe20007fde0ff */
[----:B------:R-:W-:Y:S01]  /*15ef0*/  ULDC UR5, c[0x0][0x248] ;  /* 0x0000920000057ab9 */ /* 0x000fe20000000800 */
[----:B------:R-:W-:Y:S01]  /*15f00*/  ISETP.GE.AND P0, PT, R4, UR23, PT ;  /* 0x0000001704007c0c */ /* 0x000fe2000bf06270 */
[----:B------:R-:W-:Y:S01]  /*15f10*/  ULDC UR6, c[0x0][0x228] ;  /* 0x00008a0000067ab9 */ /* 0x000fe20000000800 */
[----:B------:R-:W-:Y:S01]  /*15f20*/  PRMT R15, R6, 0x7770, RZ ;  /* 0x00007770060f7816 */ /* 0x000fe200000000ff */
[----:B------:R-:W-:Y:S01]  /*15f30*/  IMAD.X R11, R20, 0x1, R25, P6 ;  /* 0x00000001140b7824 */ /* 0x000fe200030e0619 */
[----:B------:R-:W-:Y:S01]  /*15f40*/  ISETP.GE.AND P6, PT, R12, UR27, PT ;  /* 0x0000001b0c007c0c */ /* 0x000fe2000bfc6270 */
[----:B------:R-:W-:Y:S01]  /*15f50*/  ULDC UR7, c[0x0][0x228] ;  /* 0x00008a0000077ab9 */ /* 0x000fe20000000800 */
[----:B-1----:R-:W-:-:S02]  /*15f60*/  SHF.R.S32.HI R21, RZ, 0x1f, R18 ;  /* 0x0000001fff157819 */ /* 0x002fc40000011412 */
[----:B------:R-:W-:Y:S02]  /*15f70*/  IADD3 R8, P2, R18, R2, RZ ;  /* 0x0000000212087210 */ /* 0x000fe40007f5e0ff */
[----:B--2---:R-:W-:Y:S02]  /*15f80*/  PRMT R19, R5, 0x7773, RZ ;  /* 0x0000777305137816 */ /* 0x004fe400000000ff */
[----:B------:R-:W-:Y:S01]  /*15f90*/  PRMT R17, R6, 0x7771, RZ ;  /* 0x0000777106117816 */ /* 0x000fe200000000ff */
[----:B------:R-:W-:Y:S01]  /*15fa0*/  IMAD.X R9, R21, 0x1, R0, P2 ;  /* 0x0000000115097824 */ /* 0x000fe200010e0600 */
[C---:B------:R-:W-:Y:S01]  /*15fb0*/  IADD3 R4, P2, R18.reuse, R3, RZ ;  /* 0x0000000312047210 */ /* 0x040fe20007f5e0ff */
[----:B------:R-:W-:Y:S01]  /*15fc0*/  VIADD R18, R18, UR4 ;  /* 0x0000000412127c36 */ /* 0x000fe20008000000 */
[----:B------:R0:W-:Y:S01]  /*15fd0*/  @P4 STG.E.U8 desc[UR14][R10.64], R19 ;  /* 0x000000130a004986 */ /* 0x0001e2000c10110e */
[----:B------:R-:W-:Y:S01]  /*15fe0*/  ULDC UR4, c[0x0][0x248] ;  /* 0x0000920000047ab9 */ /* 0x000fe20000000800 */
[----:B------:R-:W-:Y:S01]  /*15ff0*/  ISETP.LT.AND P4, PT, R13, UR7, !P0 ;  /* 0x000000070d007c0c */ /* 0x000fe2000c781270 */
[----:B------:R-:W-:Y:S01]  /*16000*/  IMAD.X R5, R21, 0x1, R25, P2 ;  /* 0x0000000115057824 */ /* 0x000fe200010e0619 */
[----:B------:R1:W-:Y:S01]  /*16010*/  @P5 STG.E.U8 desc[UR14][R8.64], R15 ;  /* 0x0000000f08005986 */ /* 0x0003e2000c10110e */
[----:B------:R-:W-:-:S02]  /*16020*/  SHF.R.S32.HI R16, RZ, 0x1f, R18 ;  /* 0x0000001fff107819 */ /* 0x000fc40000011412 */
[----:B------:R-:W-:Y:S01]  /*16030*/  ISETP.LT.AND P5, PT, R13, UR6, !P1 ;  /* 0x000000060d007c0c */ /* 0x000fe2000cfa1270 */
[----:B------:R2:W-:Y:S01]  /*16040*/  @P3 STG.E.U8 desc[UR14][R4.64], R17 ;  /* 0x0000001104003986 */ /* 0x0005e2000c10110e */
[----:B------:R-:W-:Y:S02]  /*16050*/  PRMT R23, R6, 0x7773, RZ ;  /* 0x0000777306177816 */ /* 0x000fe400000000ff */
[C---:B------:R-:W-:Y:S02]  /*16060*/  PRMT R21, R7.reuse, 0x7771, RZ ;  /* 0x0000777107157816 */ /* 0x040fe400000000ff */
[C---:B0-----:R-:W-:Y:S02]  /*16070*/  IADD3 R10, P2, R18.reuse, R2, RZ ;  /* 0x00000002120a7210 */ /* 0x041fe40007f5e0ff */
[----:B------:R-:W-:Y:S01]  /*16080*/  PRMT R19, R7, 0x7772, RZ ;  /* 0x0000777207137816 */ /* 0x000fe200000000ff */
[----:B-1----:R-:W-:Y:S01]  /*16090*/  VIADD R15, R18, UR5 ;  /* 0x00000005120f7c36 */ /* 0x002fe20008000000 */
[----:B------:R-:W-:Y:S01]  /*160a0*/  ULDC UR5, c[0x0][0x228] ;  /* 0x00008a0000057ab9 */ /* 0x000fe20000000800 */
[----:B------:R-:W-:Y:S01]  /*160b0*/  IMAD.X R11, R16, 0x1, R0, P2 ;  /* 0x00000001100b7824 */ /* 0x000fe200010e0600 */
[----:B------:R-:W-:Y:S01]  /*160c0*/  ISETP.LT.AND P0, PT, R14, UR5, !P0 ;  /* 0x000000050e007c0c */ /* 0x000fe2000c701270 */
[----:B------:R-:W-:Y:S01]  /*160d0*/  VIADD R12, R15, UR4 ;  /* 0x000000040f0c7c36 */ /* 0x000fe20008000000 */
[----:B--2---:R-:W-:Y:S01]  /*160e0*/  IADD3 R4, P3, R18, R3, RZ ;  /* 0x0000000312047210 */ /* 0x004fe20007f7e0ff */
[----:B------:R-:W-:Y:S01]  /*160f0*/  ULDC UR4, c[0x0][0x228] ;  /* 0x00008a0000047ab9 */ /* 0x000fe20000000800 */
[----:B------:R-:W-:-:S02]  /*16100*/  SHF.R.S32.HI R18, RZ, 0x1f, R15 ;  /* 0x0000001fff127819 */ /* 0x000fc4000001140f */
[-C--:B------:R-:W-:Y:S01]  /*16110*/  IADD3 R8, P2, R15, R2.reuse, RZ ;  /* 0x000000020f087210 */ /* 0x080fe20007f5e0ff */
[--C-:B------:R-:W-:Y:S01]  /*16120*/  IMAD.X R5, R16, 0x1, R25.reuse, P3 ;  /* 0x0000000110057824 */ /* 0x100fe200018e0619 */
[----:B------:R-:W-:Y:S02]  /*16130*/  IADD3 R16, P3, R12, R2, RZ ;  /* 0x000000020c107210 */ /* 0x000fe40007f7e0ff */
[----:B------:R-:W-:Y:S01]  /*16140*/  SHF.R.S32.HI R2, RZ, 0x1f, R12 ;  /* 0x0000001fff027819 */ /* 0x000fe2000001140c */
[--C-:B------:R-:W-:Y:S01]  /*16150*/  IMAD.X R9, R18, 0x1, R0.reuse, P2 ;  /* 0x0000000112097824 */ /* 0x100fe200010e0600 */
[-C--:B------:R-:W-:Y:S02]  /*16160*/  IADD3 R12, P2, R12, R3.reuse, RZ ;  /* 0x000000030c0c7210 */ /* 0x080fe40007f5e0ff */
[----:B------:R-:W-:Y:S01]  /*16170*/  ISETP.LT.AND P1, PT, R14, UR4, !P1 ;  /* 0x000000040e007c0c */ /* 0x000fe2000cf21270 */
[C---:B------:R-:W-:Y:S01]  /*16180*/  IMAD.X R17, R2.reuse, 0x1, R0, P3 ;  /* 0x0000000102117824 */ /* 0x040fe200018e0600 */
[----:B------:R-:W-:Y:S01]  /*16190*/  ISETP.LT.AND P3, PT, R13, UR8, !P6 ;  /* 0x000000080d007c0c */ /* 0x000fe2000f761270 */
[----:B------:R-:W-:Y:S01]  /*161a0*/  IMAD.X R13, R2, 0x1, R25, P2 ;  /* 0x00000001020d7824 */ /* 0x000fe200010e0619 */
[----:B------:R-:W-:Y:S01]  /*161b0*/  IADD3 R2, P2, R15, R3, RZ ;  /* 0x000000030f027210 */ /* 0x000fe20007f5e0ff */
[----:B------:R-:W-:Y:S01]  /*161c0*/  ULDC UR4, c[0x0][0x228] ;  /* 0x00008a0000047ab9 */ /* 0x000fe20000000800 */
[----:B------:R-:W-:-:S02]  /*161d0*/  PRMT R15, R7, 0x7773, RZ ;  /* 0x00007773070f7816 */ /* 0x000fc400000000ff */
[----:B------:R-:W-:Y:S01]  /*161e0*/  ISETP.LT.AND P6, PT, R14, UR4, !P6 ;  /* 0x000000040e007c0c */ /* 0x000fe2000f7c1270 */
[----:B------:R-:W-:Y:S01]  /*161f0*/  IMAD.X R3, R18, 0x1, R25, P2 ;  /* 0x0000000112037824 */ /* 0x000fe200010e0619 */
[----:B------:R-:W-:Y:S02]  /*16200*/  PRMT R25, R6, 0x7772, RZ ;  /* 0x0000777206197816 */ /* 0x000fe400000000ff */
[----:B------:R-:W-:-:S03]  /*16210*/  PRMT R7, R7, 0x7770, RZ ;  /* 0x0000777007077816 */ /* 0x000fc600000000ff */
[----:B------:R0:W-:Y:S04]  /*16220*/  @P5 STG.E.U8 desc[UR14][R10.64], R25 ;  /* 0x000000190a005986 */ /* 0x0001e8000c10110e */
[----:B------:R0:W-:Y:S04]  /*16230*/  @P1 STG.E.U8 desc[UR14][R4.64], R23 ;  /* 0x0000001704001986 */ /* 0x0001e8000c10110e */
[----:B------:R0:W-:Y:S04]  /*16240*/  @P4 STG.E.U8 desc[UR14][R8.64], R7 ;  /* 0x0000000708004986 */ /* 0x0001e8000c10110e */
[----:B------:R0:W-:Y:S04]  /*16250*/  @P0 STG.E.U8 desc[UR14][R2.64], R21 ;  /* 0x0000001502000986 */ /* 0x0001e8000c10110e */
[----:B------:R0:W-:Y:S01]  /*16260*/  @P3 STG.E.U8 desc[UR14][R16.64], R19 ;  /* 0x0000001310003986 */ /* 0x0001e2000c10110e */
[----:B------:R-:W-:Y:S05]  /*16270*/  @!P6 EXIT ;  /* 0x000000000000e94d */ /* 0x000fea0003800000 */
[----:B------:R-:W-:Y:S01]  /*16280*/  STG.E.U8 desc[UR14][R12.64], R15 ;  /* 0x0000000f0c007986 */ /* 0x000fe2000c10110e */
[----:B------:R-:W-:Y:S05]  /*16290*/  EXIT ;  /* 0x000000000000794d */ /* 0x000fea0003800000 */
.L_x_2:
[----:B------:R-:W-:-:S00]  /*162a0*/  BRA `(.L_x_2) ;  /* 0xfffffffc00fc7947 */ /* 0x000fc0000383ffff */
[----:B------:R-:W-:-:S00]  /*162b0*/  NOP ;  /* 0x0000000000007918 */ /* 0x000fc00000000000 */
        /* <DEDUP_REMOVED lines=12> */
.L_x_3:


//--------------------- .nv.shared.matmul_kernel  --------------------------
	.section	.nv.shared.matmul_kernel,"aw",@nobits
	.sectionflags	@""
	.align	16
	.zero		1024


//--------------------- .nv.shared.reserved.0     --------------------------
	.section	.nv.shared.reserved.0,"aw",@nobits
	.weak		__nv_reservedSMEM_offset_0_alias
	.size		__nv_reservedSMEM_offset_0_alias, 0, 0
	.other		__nv_reservedSMEM_offset_0_alias,@"STO_CUDA_RESERVED_SHARED STV_DEFAULT"
__nv_reservedSMEM_offset_0_alias:
	.zero		0


//--------------------- .nv.constant0.matmul_kernel --------------------------
	.section	.nv.constant0.matmul_kernel,"a",@progbits
	.sectionflags	@""
	.align	4
.nv.constant0.matmul_kernel:
	.zero		608


//--------------------- SYMBOLS --------------------------

	.type		.nv.reservedSmem.offset0,@object
	.size		.nv.reservedSmem.offset0,0x4
